def matmul_kernel(
    a_ptr,
    b_ptr,
    c_ptr,
    M,
    N,
    K,
    stride_am,
    stride_ak,
    stride_bk,
    stride_bn,
    stride_cm,
    stride_cn,
    BLOCK_M: tl.constexpr,
    BLOCK_N: tl.constexpr,
    BLOCK_K: tl.constexpr,
    GROUP_M: tl.constexpr,
):
    pid = tl.program_id(axis=0)
    num_pid_m = tl.cdiv(M, BLOCK_M)
    num_pid_n = tl.cdiv(N, BLOCK_N)
    num_pid_in_group = GROUP_M * num_pid_n
    group_id = pid // num_pid_in_group
    first_pid_m = group_id * GROUP_M
    group_size_m = min(num_pid_m - first_pid_m, GROUP_M)
    pid_m = first_pid_m + ((pid % num_pid_in_group) % group_size_m)
    pid_n = (pid % num_pid_in_group) // group_size_m

    offs_am = (pid_m * BLOCK_M + tl.arange(0, BLOCK_M)) % M
    offs_bn = (pid_n * BLOCK_N + tl.arange(0, BLOCK_N)) % N
    offs_k = tl.arange(0, BLOCK_K)
    a_ptrs = a_ptr + offs_am[:, None] * stride_am + offs_k[None, :] * stride_ak
    b_ptrs = b_ptr + offs_k[:, None] * stride_bk + offs_bn[None, :] * stride_bn

    acc = tl.zeros((BLOCK_M, BLOCK_N), dtype=tl.float32)
    for kk in range(0, tl.cdiv(K, BLOCK_K)):
        a = tl.load(a_ptrs, mask=offs_k[None, :] < K - kk * BLOCK_K, other=0.0)
        b = tl.load(b_ptrs, mask=offs_k[:, None] < K - kk * BLOCK_K, other=0.0)
        acc = tl.dot(a, b, acc)
        a_ptrs += BLOCK_K * stride_ak
        b_ptrs += BLOCK_K * stride_bk

    c = acc.to(c_ptr.dtype.element_ty)
    offs_cm = pid_m * BLOCK_M + tl.arange(0, BLOCK_M)
    offs_cn = pid_n * BLOCK_N + tl.arange(0, BLOCK_N)
    c_ptrs = c_ptr + offs_cm[:, None] * stride_cm + offs_cn[None, :] * stride_cn
    mask = (offs_cm[:, None] < M) & (offs_cn[None, :] < N)
    tl.store(c_ptrs, c, mask=mask)

# config = {"BLOCK_K": 32, "BLOCK_M": 256, "BLOCK_N": 128, "GROUP_M": 8, "arch": "sm_80", "dtype": "bf16", "num_ctas": 1, "num_stages": 3, "num_warps": 1}
# arch = sm_80


// ===== COMPILED SASS (sm_80) =====

	.target	sm_80

	.elftype	@"ET_EXEC"


//--------------------- .note.nv.tkinfo           --------------------------
	.section	.note.nv.tkinfo,"",@"SHT_NOTE"
	.sectionflags	@"SHF_NOTE_NV_TKINFO"
	.tkinfo
        /*0018*/ 	.word	0x00000002
        /*0030*/ 	.string	""
        /*0030*/ 	.string	"ptxas"
        /*0030*/ 	.string	"Cuda compilation tools, release 13.0, V13.0.88"
        /*0030*/ 	.string	"Build cuda_13.0.r13.0/compiler.36424714_0"
        /*0030*/ 	.string	"-v  -suppress-debug-info  -lineinfo  -arch sm_80 "



//--------------------- .note.nv.cuinfo           --------------------------
	.section	.note.nv.cuinfo,"",@"SHT_NOTE"
	.sectionflags	@"SHF_NOTE_NV_CUINFO"
        /*0018*/ 	.short	0x0002
        /*001a*/ 	.short	0x0050
        /*001c*/ 	.short	0x0082
	.zero		2


//--------------------- .nv.info                  --------------------------
	.section	.nv.info,"",@"SHT_CUDA_INFO"
	.align	4


	//----- nvinfo : EIATTR_REGCOUNT
	.align		4
        /*0000*/ 	.byte	0x04, 0x2f
        /*0002*/ 	.short	(.L_1 - .L_0)
	.align		4
.L_0:
        /*0004*/ 	.word	index@(matmul_kernel)
        /*0008*/ 	.word	0x00000040


	//----- nvinfo : EIATTR_FRAME_SIZE
	.align		4
.L_1:
        /*000c*/ 	.byte	0x04, 0x11
        /*000e*/ 	.short	(.L_3 - .L_2)
	.align		4
.L_2:
        /*0010*/ 	.word	index@(matmul_kernel)
        /*0014*/ 	.word	0x00003830


	//----- nvinfo : EIATTR_MIN_STACK_SIZE
	.align		4
.L_3:
        /*0018*/ 	.byte	0x04, 0x12
        /*001a*/ 	.short	(.L_5 - .L_4)
	.align		4
.L_4:
        /*001c*/ 	.word	index@(matmul_kernel)
        /*0020*/ 	.word	0x00003830
.L_5:


//--------------------- .nv.info.matmul_kernel    --------------------------
	.section	.nv.info.matmul_kernel,"",@"SHT_CUDA_INFO"
	.sectionflags	@""
	.align	4


	//----- nvinfo : EIATTR_CUDA_API_VERSION
	.align		4
        /*0000*/ 	.byte	0x04, 0x37
        /*0002*/ 	.short	(.L_7 - .L_6)
.L_6:
        /*0004*/ 	.word	0x00000082


	//----- nvinfo : EIATTR_SW2861232_WAR
	.align		4
.L_7:
        /*0008*/ 	.byte	0x01, 0x35
	.zero		2


	//----- nvinfo : EIATTR_PARAM_CBANK
	.align		4
        /*000c*/ 	.byte	0x04, 0x0a
        /*000e*/ 	.short	(.L_9 - .L_8)
	.align		4
.L_8:
        /*0010*/ 	.word	index@(.nv.constant0.matmul_kernel)
        /*0014*/ 	.short	0x0160
        /*0016*/ 	.short	0x0050


	//----- nvinfo : EIATTR_CBANK_PARAM_SIZE
	.align		4
.L_9:
        /*0018*/ 	.byte	0x03, 0x19
        /*001a*/ 	.short	0x0050


	//----- nvinfo : EIATTR_KPARAM_INFO
	.align		4
        /*001c*/ 	.byte	0x04, 0x17
        /*001e*/ 	.short	(.L_11 - .L_10)
.L_10:
        /*0020*/ 	.word	0x00000000
        /*0024*/ 	.short	0x000d
        /*0026*/ 	.short	0x0048
        /*0028*/ 	.byte	0x00, 0xf4, 0x21, 0x00


	//----- nvinfo : EIATTR_KPARAM_INFO
	.align		4
.L_11:
        /*002c*/ 	.byte	0x04, 0x17
        /*002e*/ 	.short	(.L_13 - .L_12)
.L_12:
        /*0030*/ 	.word	0x00000000
        /*0034*/ 	.short	0x000c
        /*0036*/ 	.short	0x0040
        /*0038*/ 	.byte	0x00, 0xf4, 0x21, 0x00


	//----- nvinfo : EIATTR_KPARAM_INFO
	.align		4
.L_13:
        /*003c*/ 	.byte	0x04, 0x17
        /*003e*/ 	.short	(.L_15 - .L_14)
.L_14:
        /*0040*/ 	.word	0x00000000
        /*0044*/ 	.short	0x000b
        /*0046*/ 	.short	0x0038
        /*0048*/ 	.byte	0x00, 0xf0, 0x11, 0x00


	//----- nvinfo : EIATTR_KPARAM_INFO
	.align		4
.L_15:
        /*004c*/ 	.byte	0x04, 0x17
        /*004e*/ 	.short	(.L_17 - .L_16)
.L_16:
        /*0050*/ 	.word	0x00000000
        /*0054*/ 	.short	0x000a
        /*0056*/ 	.short	0x0034
        /*0058*/ 	.byte	0x00, 0xf0, 0x11, 0x00


	//----- nvinfo : EIATTR_KPARAM_INFO
	.align		4
.L_17:
        /*005c*/ 	.byte	0x04, 0x17
        /*005e*/ 	.short	(.L_19 - .L_18)
.L_18:
        /*0060*/ 	.word	0x00000000
        /*0064*/ 	.short	0x0009
        /*0066*/ 	.short	0x0030
        /*0068*/ 	.byte	0x00, 0xf0, 0x11, 0x00


	//----- nvinfo : EIATTR_KPARAM_INFO
	.align		4
.L_19:
        /*006c*/ 	.byte	0x04, 0x17
        /*006e*/ 	.short	(.L_21 - .L_20)
.L_20:
        /*0070*/ 	.word	0x00000000
        /*0074*/ 	.short	0x0008
        /*0076*/ 	.short	0x002c
        /*0078*/ 	.byte	0x00, 0xf0, 0x11, 0x00


	//----- nvinfo : EIATTR_KPARAM_INFO
	.align		4
.L_21:
        /*007c*/ 	.byte	0x04, 0x17
        /*007e*/ 	.short	(.L_23 - .L_22)
.L_22:
        /*0080*/ 	.word	0x00000000
        /*0084*/ 	.short	0x0007
        /*0086*/ 	.short	0x0028
        /*0088*/ 	.byte	0x00, 0xf0, 0x11, 0x00


	//----- nvinfo : EIATTR_KPARAM_INFO
	.align		4
.L_23:
        /*008c*/ 	.byte	0x04, 0x17
        /*008e*/ 	.short	(.L_25 - .L_24)
.L_24:
        /*0090*/ 	.word	0x00000000
        /*0094*/ 	.short	0x0006
        /*0096*/ 	.short	0x0024
        /*0098*/ 	.byte	0x00, 0xf0, 0x11, 0x00


	//----- nvinfo : EIATTR_KPARAM_INFO
	.align		4
.L_25:
        /*009c*/ 	.byte	0x04, 0x17
        /*009e*/ 	.short	(.L_27 - .L_26)
.L_26:
        /*00a0*/ 	.word	0x00000000
        /*00a4*/ 	.short	0x0005
        /*00a6*/ 	.short	0x0020
        /*00a8*/ 	.byte	0x00, 0xf0, 0x11, 0x00


	//----- nvinfo : EIATTR_KPARAM_INFO
	.align		4
.L_27:
        /*00ac*/ 	.byte	0x04, 0x17
        /*00ae*/ 	.short	(.L_29 - .L_28)
.L_28:
        /*00b0*/ 	.word	0x00000000
        /*00b4*/ 	.short	0x0004
        /*00b6*/ 	.short	0x001c
        /*00b8*/ 	.byte	0x00, 0xf0, 0x11, 0x00


	//----- nvinfo : EIATTR_KPARAM_INFO
	.align		4
.L_29:
        /*00bc*/ 	.byte	0x04, 0x17
        /*00be*/ 	.short	(.L_31 - .L_30)
.L_30:
        /*00c0*/ 	.word	0x00000000
        /*00c4*/ 	.short	0x0003
        /*00c6*/ 	.short	0x0018
        /*00c8*/ 	.byte	0x00, 0xf0, 0x11, 0x00


	//----- nvinfo : EIATTR_KPARAM_INFO
	.align		4
.L_31:
        /*00cc*/ 	.byte	0x04, 0x17
        /*00ce*/ 	.short	(.L_33 - .L_32)
.L_32:
        /*00d0*/ 	.word	0x00000000
        /*00d4*/ 	.short	0x0002
        /*00d6*/ 	.short	0x0010
        /*00d8*/ 	.byte	0x00, 0xf4, 0x21, 0x00


	//----- nvinfo : EIATTR_KPARAM_INFO
	.align		4
.L_33:
        /*00dc*/ 	.byte	0x04, 0x17
        /*00de*/ 	.short	(.L_35 - .L_34)
.L_34:
        /*00e0*/ 	.word	0x00000000
        /*00e4*/ 	.short	0x0001
        /*00e6*/ 	.short	0x0008
        /*00e8*/ 	.byte	0x00, 0xf4, 0x21, 0x00


	//----- nvinfo : EIATTR_KPARAM_INFO
	.align		4
.L_35:
        /*00ec*/ 	.byte	0x04, 0x17
        /*00ee*/ 	.short	(.L_37 - .L_36)
.L_36:
        /*00f0*/ 	.word	0x00000000
        /*00f4*/ 	.short	0x0000
        /*00f6*/ 	.short	0x0000
        /*00f8*/ 	.byte	0x00, 0xf4, 0x21, 0x00


	//----- nvinfo : EIATTR_MAXREG_COUNT
	.align		4
.L_37:
        /*00fc*/ 	.byte	0x03, 0x1b
        /*00fe*/ 	.short	0x00ff


	//----- nvinfo : EIATTR_NUM_BARRIERS
	.align		4
        /*0100*/ 	.byte	0x02, 0x4c
        /*0102*/ 	.byte	0x01
	.zero		1


	//----- nvinfo : EIATTR_ANNOTATIONS
	.align		4
        /*0104*/ 	.byte	0x04, 0x55
        /*0106*/ 	.short	(.L_39 - .L_38)


	//   ....[0]....
.L_38:
        /*0108*/ 	.word	0x00000001
        /*010c*/ 	.byte	0x20, 0x05, 0x00, 0x00, 0x01, 0x00, 0x00, 0x00, 0x60, 0x05, 0x00, 0x00, 0x01, 0x00, 0x00, 0x00
        /* <DEDUP_REMOVED lines=2799> */
        /*b00c*/ 	.byte	0x80, 0x8c, 0x02, 0x00, 0x01, 0x00, 0x00, 0x00, 0x90, 0x8c, 0x02, 0x00


	//----- nvinfo : EIATTR_MERCURY_ISA_VERSION
	.align		4
.L_39:
        /*b018*/ 	.byte	0x03, 0x5f
        /*b01a*/ 	.short	0x0000


	//----- nvinfo : EIATTR_COOP_GROUP_MASK_REGIDS
	.align		4
        /*b01c*/ 	.byte	0x04, 0x29
        /*b01e*/ 	.short	(.L_41 - .L_40)


	//   ....[0]....
.L_40:
        /*b020*/ 	.word	0xffffffff


	//   ....[1]....
        /*b024*/ 	.word	0xffffffff


	//   ....[2]....
        /*b028*/ 	.word	0xffffffff


	//   ....[3]....
        /*b02c*/ 	.word	0xffffffff


	//   ....[4]....
        /*b030*/ 	.word	0xffffffff


	//   ....[5]....
        /*b034*/ 	.word	0xffffffff


	//   ....[6]....
        /*b038*/ 	.word	0xffffffff


	//   ....[7]....
        /*b03c*/ 	.word	0xffffffff


	//   ....[8]....
        /*b040*/ 	.word	0xffffffff


	//   ....[9]....
        /*b044*/ 	.word	0xffffffff


	//   ....[10]....
        /*b048*/ 	.word	0xffffffff


	//   ....[11]....
        /*b04c*/ 	.word	0xffffffff


	//   ....[12]....
        /*b050*/ 	.word	0xffffffff


	//   ....[13]....
        /*b054*/ 	.word	0xffffffff


	//   ....[14]....
        /*b058*/ 	.word	0xffffffff


	//   ....[15]....
        /*b05c*/ 	.word	0xffffffff


	//   ....[16]....
        /*b060*/ 	.word	0xffffffff


	//   ....[17]....
        /*b064*/ 	.word	0xffffffff


	//   ....[18]....
        /*b068*/ 	.word	0xffffffff


	//   ....[19]....
        /*b06c*/ 	.word	0xffffffff


	//   ....[20]....
        /*b070*/ 	.word	0xffffffff


	//   ....[21]....
        /*b074*/ 	.word	0xffffffff


	//   ....[22]....
        /*b078*/ 	.word	0xffffffff


	//   ....[23]....
        /*b07c*/ 	.word	0xffffffff


	//   ....[24]....
        /*b080*/ 	.word	0xffffffff


	//   ....[25]....
        /*b084*/ 	.word	0xffffffff


	//   ....[26]....
        /*b088*/ 	.word	0xffffffff


	//   ....[27]....
        /*b08c*/ 	.word	0xffffffff


	//   ....[28]....
        /*b090*/ 	.word	0xffffffff


	//   ....[29]....
        /*b094*/ 	.word	0xffffffff


	//   ....[30]....
        /*b098*/ 	.word	0xffffffff


	//   ....[31]....
        /*b09c*/ 	.word	0xffffffff


	//   ....[32]....
        /*b0a0*/ 	.word	0xffffffff


	//   ....[33]....
        /*b0a4*/ 	.word	0xffffffff


	//   ....[34]....
        /*b0a8*/ 	.word	0xffffffff


	//   ....[35]....
        /*b0ac*/ 	.word	0xffffffff


	//   ....[36]....
        /*b0b0*/ 	.word	0xffffffff


	//   ....[37]....
        /*b0b4*/ 	.word	0xffffffff


	//   ....[38]....
        /*b0b8*/ 	.word	0xffffffff


	//   ....[39]....
        /*b0bc*/ 	.word	0xffffffff


	//   ....[40]....
        /*b0c0*/ 	.word	0xffffffff


	//   ....[41]....
        /*b0c4*/ 	.word	0xffffffff


	//   ....[42]....
        /*b0c8*/ 	.word	0xffffffff


	//   ....[43]....
        /*b0cc*/ 	.word	0xffffffff


	//   ....[44]....
        /*b0d0*/ 	.word	0xffffffff


	//   ....[45]....
        /*b0d4*/ 	.word	0xffffffff


	//   ....[46]....
        /*b0d8*/ 	.word	0xffffffff


	//   ....[47]....
        /*b0dc*/ 	.word	0xffffffff


	//   ....[48]....
        /*b0e0*/ 	.word	0xffffffff


	//   ....[49]....
        /*b0e4*/ 	.word	0xffffffff


	//   ....[50]....
        /*b0e8*/ 	.word	0xffffffff


	//   ....[51]....
        /*b0ec*/ 	.word	0xffffffff


	//   ....[52]....
        /*b0f0*/ 	.word	0xffffffff


	//   ....[53]....
        /*b0f4*/ 	.word	0xffffffff


	//   ....[54]....
        /*b0f8*/ 	.word	0xffffffff


	//   ....[55]....
        /*b0fc*/ 	.word	0xffffffff


	//   ....[56]....
        /*b100*/ 	.word	0xffffffff


	//   ....[57]....
        /*b104*/ 	.word	0xffffffff


	//   ....[58]....
        /*b108*/ 	.word	0xffffffff


	//   ....[59]....
        /*b10c*/ 	.word	0xffffffff


	//   ....[60]....
        /*b110*/ 	.word	0xffffffff


	//   ....[61]....
        /*b114*/ 	.word	0xffffffff


	//   ....[62]....
        /*b118*/ 	.word	0xffffffff


	//----- nvinfo : EIATTR_COOP_GROUP_INSTR_OFFSETS
	.align		4
.L_41:
        /*b11c*/ 	.byte	0x04, 0x28
        /*b11e*/ 	.short	(.L_43 - .L_42)


	//   ....[0]....
.L_42:
        /*b120*/ 	.word	0x0004e3a0


	//   ....[1]....
        /*b124*/ 	.word	0x0004e4a0


	//   ....[2]....
        /*b128*/ 	.word	0x0004e4f0


	//   ....[3]....
        /*b12c*/ 	.word	0x0004e5a0


	//   ....[4]....
        /*b130*/ 	.word	0x0004e630


	//   ....[5]....
        /*b134*/ 	.word	0x0004e9a0


	//   ....[6]....
        /*b138*/ 	.word	0x0004ea10


	//   ....[7]....
        /*b13c*/ 	.word	0x0004ea90


	//   ....[8]....
        /*b140*/ 	.word	0x0004eb30


	//   ....[9]....
        /*b144*/ 	.word	0x0004ebd0


	//   ....[10]....
        /*b148*/ 	.word	0x0004ed90


	//   ....[11]....
        /*b14c*/ 	.word	0x0004ef30


	//   ....[12]....
        /*b150*/ 	.word	0x0004f000


	//   ....[13]....
        /*b154*/ 	.word	0x0004f0e0


	//   ....[14]....
        /*b158*/ 	.word	0x0004f180


	//   ....[15]....
        /*b15c*/ 	.word	0x0004f350


	//   ....[16]....
        /*b160*/ 	.word	0x0004f560


	//   ....[17]....
        /*b164*/ 	.word	0x0004f5d0


	//   ....[18]....
        /*b168*/ 	.word	0x0004f780


	//   ....[19]....
        /*b16c*/ 	.word	0x0004f7f0


	//   ....[20]....
        /*b170*/ 	.word	0x0004f9a0


	//   ....[21]....
        /*b174*/ 	.word	0x0004fa10


	//   ....[22]....
        /*b178*/ 	.word	0x0004fbc0


	//   ....[23]....
        /*b17c*/ 	.word	0x0004fc30


	//   ....[24]....
        /*b180*/ 	.word	0x0004fde0


	//   ....[25]....
        /*b184*/ 	.word	0x0004fe50


	//   ....[26]....
        /*b188*/ 	.word	0x00050000


	//   ....[27]....
        /*b18c*/ 	.word	0x00050170


	//   ....[28]....
        /*b190*/ 	.word	0x00050220


	//   ....[29]....
        /*b194*/ 	.word	0x000502e0


	//   ....[30]....
        /*b198*/ 	.word	0x00050370


	//   ....[31]....
        /*b19c*/ 	.word	0x000504d0


	//   ....[32]....
        /*b1a0*/ 	.word	0x00050900


	//   ....[33]....
        /*b1a4*/ 	.word	0x00050990


	//   ....[34]....
        /*b1a8*/ 	.word	0x000509e0


	//   ....[35]....
        /*b1ac*/ 	.word	0x00050a90


	//   ....[36]....
        /*b1b0*/ 	.word	0x00050b20


	//   ....[37]....
        /*b1b4*/ 	.word	0x00050bb0


	//   ....[38]....
        /*b1b8*/ 	.word	0x00050fa0


	//   ....[39]....
        /*b1bc*/ 	.word	0x00051050


	//   ....[40]....
        /*b1c0*/ 	.word	0x000510a0


	//   ....[41]....
        /*b1c4*/ 	.word	0x00051130


	//   ....[42]....
        /*b1c8*/ 	.word	0x00051180


	//   ....[43]....
        /*b1cc*/ 	.word	0x00051250


	//   ....[44]....
        /*b1d0*/ 	.word	0x000512e0


	//   ....[45]....
        /*b1d4*/ 	.word	0x00051650


	//   ....[46]....
        /*b1d8*/ 	.word	0x000516e0


	//   ....[47]....
        /*b1dc*/ 	.word	0x00051730


	//   ....[48]....
        /*b1e0*/ 	.word	0x00051780


	//   ....[49]....
        /*b1e4*/ 	.word	0x00051870


	//   ....[50]....
        /*b1e8*/ 	.word	0x00051c60


	//   ....[51]....
        /*b1ec*/ 	.word	0x00051d10


	//   ....[52]....
        /*b1f0*/ 	.word	0x00051d60


	//   ....[53]....
        /*b1f4*/ 	.word	0x00051e10


	//   ....[54]....
        /*b1f8*/ 	.word	0x00051e60


	//   ....[55]....
        /*b1fc*/ 	.word	0x00051f30


	//   ....[56]....
        /*b200*/ 	.word	0x00051fc0


	//   ....[57]....
        /*b204*/ 	.word	0x000520f0


	//   ....[58]....
        /*b208*/ 	.word	0x00052400


	//   ....[59]....
        /*b20c*/ 	.word	0x00052500


	//   ....[60]....
        /*b210*/ 	.word	0x00052550


	//   ....[61]....
        /*b214*/ 	.word	0x00052660


	//   ....[62]....
        /*b218*/ 	.word	0x00052820


	//----- nvinfo : EIATTR_EXIT_INSTR_OFFSETS
	.align		4
.L_43:
        /*b21c*/ 	.byte	0x04, 0x1c
        /*b21e*/ 	.short	(.L_45 - .L_44)


	//   ....[0]....
.L_44:
        /*b220*/ 	.word	0x00063f20


	//   ....[1]....
        /*b224*/ 	.word	0x00063f50


	//----- nvinfo : EIATTR_REQNTID
	.align		4
.L_45:
        /*b228*/ 	.byte	0x04, 0x10
        /*b22a*/ 	.short	(.L_47 - .L_46)
.L_46:
        /*b22c*/ 	.word	0x00000020
        /*b230*/ 	.word	0x00000001
        /*b234*/ 	.word	0x00000001
.L_47:


//--------------------- .nv.callgraph             --------------------------
	.section	.nv.callgraph,"",@"SHT_CUDA_CALLGRAPH"
	.align	4
	.sectionentsize	8
	.align		4
        /*0000*/ 	.word	0x00000000
	.align		4
        /*0004*/ 	.word	0xffffffff
	.align		4
        /*0008*/ 	.word	0x00000000
	.align		4
        /*000c*/ 	.word	0xfffffffe
	.align		4
        /*0010*/ 	.word	0x00000000
	.align		4
        /*0014*/ 	.word	0xfffffffd
	.align		4
        /*0018*/ 	.word	0x00000000
	.align		4
        /*001c*/ 	.word	0xfffffffc


//--------------------- .nv.rel.action            --------------------------
	.section	.nv.rel.action,"",@"SHT_CUDA_RELOCINFO"
	.align	8
	.sectionentsize	8
        /*0000*/ 	.byte	0x73, 0x00, 0x00, 0x00, 0x00, 0x00, 0x00, 0x00, 0x00, 0x00, 0x00, 0x11, 0x25, 0x00, 0x05, 0x36


//--------------------- .nv.constant0.matmul_kernel --------------------------
	.section	.nv.constant0.matmul_kernel,"a",@progbits
	.sectionflags	@""
	.align	4
.nv.constant0.matmul_kernel:
	.zero		432


//--------------------- .text.matmul_kernel       --------------------------
	.section	.text.matmul_kernel,"ax",@progbits
	.sectioninfo	@"SHI_REGISTERS=64"
	.align	128
        .global         matmul_kernel
        .type           matmul_kernel,@function
        .size           matmul_kernel,(.L_x_5 - matmul_kernel)
        .other          matmul_kernel,@"STO_CUDA_ENTRY STV_DEFAULT"
matmul_kernel:
.text.matmul_kernel:
[----:B------:R-:W-:-:S03]  /*0000*/  IMAD.MOV.U32 R1, RZ, RZ, c[0x0][0x28] ;  /* 0x00000a00ff017624 */ /* 0x000fc600078e00ff */
[----:B------:R-:W-:Y:S01]  /*0010*/  IMAD.MOV.U32 R0, RZ, RZ, c[0x0][0x17c] ;  /* 0x00005f00ff007624 */ /* 0x000fe200078e00ff */
[----:B------:R-:W0:Y:S01]  /*0020*/  S2R R5, SR_CTAID.X ;  /* 0x0000000000057919 */ /* 0x000e220000002500 */
[----:B------:R-:W-:Y:S01]  /*0030*/  IADD3 R1, R1, -0x3830, RZ ;  /* 0xffffc7d001017810 */ /* 0x000fe20007ffe0ff */
[----:B------:R-:W-:Y:S02]  /*0040*/  UMOV UR7, 0x1f ;  /* 0x0000001f00077882 */ /* 0x000fe40000000000 */
[----:B------:R-:W-:Y:S01]  /*0050*/  IADD3 R0, R0, 0x7f, RZ ;  /* 0x0000007f00007810 */ /* 0x000fe20007ffe0ff */
[----:B------:R-:W1:Y:S01]  /*0060*/  S2R R12, SR_TID.X ;  /* 0x00000000000c7919 */ /* 0x000e620000002100 */
[----:B------:R-:W-:Y:S02]  /*0070*/  ULDC UR6, c[0x0][0x180] ;  /* 0x0000600000067ab9 */ /* 0x000fe40000000800 */
[----:B------:R-:W-:Y:S01]  /*0080*/  SHF.R.S32.HI R3, RZ, 0x1f, R0 ;  /* 0x0000001fff037819 */ /* 0x000fe20000011400 */
[----:B------:R-:W-:-:S02]  /*0090*/  UIADD3 UR6, UR7, UR6, URZ ;  /* 0x0000000607067290 */ /* 0x000fc4000fffe03f */
[----:B------:R-:W-:Y:S01]  /*00a0*/  ULDC.64 UR10, c[0x0][0x118] ;  /* 0x00004600000a7ab9 */ /* 0x000fe20000000a00 */
[----:B------:R-:W-:Y:S01]  /*00b0*/  LEA.HI R3, R3, R0, RZ, 0x7 ;  /* 0x0000000003037211 */ /* 0x000fe200078f38ff */
[----:B------:R-:W-:-:S03]  /*00c0*/  UISETP.GT.AND UP0, UPT, UR6, 0x1f, UPT ;  /* 0x0000001f0600788c */ /* 0x000fc6000bf04270 */
[----:B------:R-:W-:-:S05]  /*00d0*/  SHF.R.S32.HI R3, RZ, 0x7, R3 ;  /* 0x00000007ff037819 */ /* 0x000fca0000011403 */
[----:B------:R-:W-:Y:S01]  /*00e0*/  IMAD.SHL.U32 R4, R3, 0x8, RZ ;  /* 0x0000000803047824 */ /* 0x000fe200078e00ff */
[----:B0-----:R-:W-:-:S04]  /*00f0*/  IABS R8, R5 ;  /* 0x0000000500087213 */ /* 0x001fc80000000000 */
[-C--:B------:R-:W-:Y:S02]  /*0100*/  IABS R7, R4.reuse ;  /* 0x0000000400077213 */ /* 0x080fe40000000000 */
[----:B------:R-:W-:Y:S02]  /*0110*/  IABS R10, R4 ;  /* 0x00000004000a7213 */ /* 0x000fe40000000000 */
[----:B------:R-:W0:Y:S01]  /*0120*/  I2F.RP R0, R7 ;  /* 0x0000000700007306 */ /* 0x000e220000209400 */
[----:B-1----:R-:W-:-:S07]  /*0130*/  LOP3.LUT R14, R12, 0x1f, RZ, 0xc0, !PT ;  /* 0x0000001f0c0e7812 */ /* 0x002fce00078ec0ff */
[----:B0-----:R-:W0:Y:S02]  /*0140*/  MUFU.RCP R0, R0 ;  /* 0x0000000000007308 */ /* 0x001e240000001000 */
[----:B0-----:R-:W-:Y:S01]  /*0150*/  IADD3 R2, R0, 0xffffffe, RZ ;  /* 0x0ffffffe00027810 */ /* 0x001fe20007ffe0ff */
[----:B------:R-:W-:-:S05]  /*0160*/  IMAD.MOV R0, RZ, RZ, -R10 ;  /* 0x000000ffff007224 */ /* 0x000fca00078e0a0a */
[----:B------:R0:W1:Y:S02]  /*0170*/  F2I.FTZ.U32.TRUNC.NTZ R3, R2 ;  /* 0x0000000200037305 */ /* 0x000064000021f000 */
[----:B0-----:R-:W-:Y:S02]  /*0180*/  IMAD.MOV.U32 R2, RZ, RZ, RZ ;  /* 0x000000ffff027224 */ /* 0x001fe400078e00ff */
[----:B-1----:R-:W-:-:S04]  /*0190*/  IMAD.MOV R6, RZ, RZ, -R3 ;  /* 0x000000ffff067224 */ /* 0x002fc800078e0a03 */
[----:B------:R-:W-:Y:S02]  /*01a0*/  IMAD R9, R6, R7, RZ ;  /* 0x0000000706097224 */ /* 0x000fe400078e02ff */
[----:B------:R-:W-:Y:S02]  /*01b0*/  IMAD.MOV.U32 R6, RZ, RZ, R8 ;  /* 0x000000ffff067224 */ /* 0x000fe400078e0008 */
[----:B------:R-:W-:-:S06]  /*01c0*/  IMAD.HI.U32 R3, R3, R9, R2 ;  /* 0x0000000903037227 */ /* 0x000fcc00078e0002 */
[----:B------:R-:W-:-:S04]  /*01d0*/  IMAD.HI.U32 R3, R3, R6, RZ ;  /* 0x0000000603037227 */ /* 0x000fc800078e00ff */
[----:B------:R-:W-:-:S05]  /*01e0*/  IMAD R0, R3, R0, R6 ;  /* 0x0000000003007224 */ /* 0x000fca00078e0206 */
[----:B------:R-:W-:-:S13]  /*01f0*/  ISETP.GT.U32.AND P1, PT, R7, R0, PT ;  /* 0x000000000700720c */ /* 0x000fda0003f24070 */
[----:B------:R-:W-:Y:S01]  /*0200*/  @!P1 IMAD.IADD R0, R0, 0x1, -R7 ;  /* 0x0000000100009824 */ /* 0x000fe200078e0a07 */
[----:B------:R-:W-:Y:S02]  /*0210*/  @!P1 IADD3 R3, R3, 0x1, RZ ;  /* 0x0000000103039810 */ /* 0x000fe40007ffe0ff */
[----:B------:R-:W-:Y:S02]  /*0220*/  ISETP.NE.AND P1, PT, R4, RZ, PT ;  /* 0x000000ff0400720c */ /* 0x000fe40003f25270 */
[----:B------:R-:W-:Y:S02]  /*0230*/  ISETP.GE.U32.AND P0, PT, R0, R7, PT ;  /* 0x000000070000720c */ /* 0x000fe40003f06070 */
[----:B------:R-:W-:-:S04]  /*0240*/  LOP3.LUT R0, R5, R4, RZ, 0x3c, !PT ;  /* 0x0000000405007212 */ /* 0x000fc800078e3cff */
[----:B------:R-:W-:Y:S01]  /*0250*/  ISETP.GE.AND P2, PT, R0, RZ, PT ;  /* 0x000000ff0000720c */ /* 0x000fe20003f46270 */
[----:B------:R-:W-:-:S05]  /*0260*/  IMAD.MOV.U32 R0, RZ, RZ, c[0x0][0x178] ;  /* 0x00005e00ff007624 */ /* 0x000fca00078e00ff */
[----:B------:R-:W-:Y:S02]  /*0270*/  IADD3 R0, R0, 0xff, RZ ;  /* 0x000000ff00007810 */ /* 0x000fe40007ffe0ff */
[----:B------:R-:W-:-:S05]  /*0280*/  @P0 IADD3 R3, R3, 0x1, RZ ;  /* 0x0000000103030810 */ /* 0x000fca0007ffe0ff */
[----:B------:R-:W-:Y:S01]  /*0290*/  IMAD.MOV.U32 R2, RZ, RZ, R3 ;  /* 0x000000ffff027224 */ /* 0x000fe200078e0003 */
[----:B------:R-:W-:-:S03]  /*02a0*/  SHF.R.S32.HI R3, RZ, 0x1f, R0 ;  /* 0x0000001fff037819 */ /* 0x000fc60000011400 */
[----:B------:R-:W-:Y:S01]  /*02b0*/  @!P2 IMAD.MOV R2, RZ, RZ, -R2 ;  /* 0x000000ffff02a224 */ /* 0x000fe200078e0a02 */
[----:B------:R-:W-:Y:S02]  /*02c0*/  @!P1 LOP3.LUT R2, RZ, R4, RZ, 0x33, !PT ;  /* 0x00000004ff029212 */ /* 0x000fe400078e33ff */
[----:B------:R-:W-:-:S03]  /*02d0*/  LEA.HI R3, R3, R0, RZ, 0x8 ;  /* 0x0000000003037211 */ /* 0x000fc600078f40ff */
[----:B------:R-:W-:Y:S02]  /*02e0*/  IMAD.SHL.U32 R6, R2, 0x8, RZ ;  /* 0x0000000802067824 */ /* 0x000fe400078e00ff */
[----:B------:R-:W-:-:S03]  /*02f0*/  IMAD.MOV R2, RZ, RZ, -R2 ;  /* 0x000000ffff027224 */ /* 0x000fc600078e0a02 */
[----:B------:R-:W-:Y:S01]  /*0300*/  LEA.HI.SX32 R3, R3, -R6, 0x18 ;  /* 0x8000000603037211 */ /* 0x000fe200078fc2ff */
[----:B------:R-:W-:-:S03]  /*0310*/  IMAD R4, R4, R2, R5 ;  /* 0x0000000204047224 */ /* 0x000fc600078e0205 */
[----:B------:R-:W-:Y:S02]  /*0320*/  IMNMX R11, R3, 0x8, PT ;  /* 0x00000008030b7817 */ /* 0x000fe40003800200 */
[----:B------:R-:W-:Y:S02]  /*0330*/  IABS R9, R4 ;  /* 0x0000000400097213 */ /* 0x000fe40000000000 */
[----:B------:R-:W-:-:S04]  /*0340*/  IABS R7, R11 ;  /* 0x0000000b00077213 */ /* 0x000fc80000000000 */
[----:B------:R-:W0:Y:S08]  /*0350*/  I2F.RP R0, R7 ;  /* 0x0000000700007306 */ /* 0x000e300000209400 */
[----:B0-----:R-:W0:Y:S02]  /*0360*/  MUFU.RCP R0, R0 ;  /* 0x0000000000007308 */ /* 0x001e240000001000 */
[----:B0-----:R-:W-:-:S06]  /*0370*/  IADD3 R3, R0, 0xffffffe, RZ ;  /* 0x0ffffffe00037810 */ /* 0x001fcc0007ffe0ff */
[----:B------:R-:W0:Y:S02]  /*0380*/  F2I.FTZ.U32.TRUNC.NTZ R3, R3 ;  /* 0x0000000300037305 */ /* 0x000e24000021f000 */
[----:B0-----:R-:W-:-:S04]  /*0390*/  IMAD.MOV R8, RZ, RZ, -R3 ;  /* 0x000000ffff087224 */ /* 0x001fc800078e0a03 */
[----:B------:R-:W-:Y:S01]  /*03a0*/  IMAD.MOV.U32 R2, RZ, RZ, R8 ;  /* 0x000000ffff027224 */ /* 0x000fe200078e0008 */
[----:B------:R-:W-:-:S03]  /*03b0*/  IABS R8, R11 ;  /* 0x0000000b00087213 */ /* 0x000fc60000000000 */
[----:B------:R-:W-:Y:S02]  /*03c0*/  IMAD R5, R2, R7, RZ ;  /* 0x0000000702057224 */ /* 0x000fe400078e02ff */
[----:B------:R-:W-:Y:S02]  /*03d0*/  IMAD.MOV.U32 R2, RZ, RZ, RZ ;  /* 0x000000ffff027224 */ /* 0x000fe400078e00ff */
[----:B------:R-:W-:Y:S02]  /*03e0*/  IMAD.MOV R0, RZ, RZ, -R8 ;  /* 0x000000ffff007224 */ /* 0x000fe400078e0a08 */
        /* <DEDUP_REMOVED lines=9> */
[----:B------:R-:W-:-:S07]  /*0480*/  ISETP.GE.AND P2, PT, R0, RZ, PT ;  /* 0x000000ff0000720c */ /* 0x000fce0003f46270 */
[----:B------:R-:W-:Y:S02]  /*0490*/  @P0 IADD3 R2, R2, 0x1, RZ ;  /* 0x0000000102020810 */ /* 0x000fe40007ffe0ff */
[----:B------:R-:W-:-:S04]  /*04a0*/  PLOP3.LUT P0, PT, PT, PT, UP0, 0x80, 0x0 ;  /* 0x000000000000781c */ /* 0x000fc80003f0f008 */
[----:B------:R-:W-:Y:S01]  /*04b0*/  @!P2 IMAD.MOV R2, RZ, RZ, -R2 ;  /* 0x000000ffff02a224 */ /* 0x000fe200078e0a02 */
[----:B------:R-:W-:-:S05]  /*04c0*/  @!P1 LOP3.LUT R2, RZ, R11, RZ, 0x33, !PT ;  /* 0x0000000bff029212 */ /* 0x000fca00078e33ff */
[----:B------:R-:W-:Y:S02]  /*04d0*/  IMAD.SHL.U32 R13, R2, 0x80, RZ ;  /* 0x00000080020d7824 */ /* 0x000fe400078e00ff */
[----:B------:R-:W-:-:S03]  /*04e0*/  IMAD.MOV R0, RZ, RZ, -R2 ;  /* 0x000000ffff007224 */ /* 0x000fc600078e0a02 */
[----:B------:R-:W-:Y:S01]  /*04f0*/  IADD3 R2, R13, 0x1, RZ ;  /* 0x000000010d027810 */ /* 0x000fe20007ffe0ff */
[----:B------:R-:W-:Y:S01]  /*0500*/  IMAD R0, R11, R0, R4 ;  /* 0x000000000b007224 */ /* 0x000fe200078e0204 */
[C---:B------:R-:W-:Y:S01]  /*0510*/  IADD3 R4, R13.reuse, 0x2, RZ ;  /* 0x000000020d047810 */ /* 0x040fe20007ffe0ff */
[----:B------:R-:W-:Y:S01]  /*0520*/  STL [R1+0x10dc], R13 ;  /* 0x0010dc0d01007387 */ /* 0x000fe20000100800 */
[C---:B------:R-:W-:Y:S01]  /*0530*/  IADD3 R3, R13.reuse, 0x3, RZ ;  /* 0x000000030d037810 */ /* 0x040fe20007ffe0ff */
[----:B------:R-:W-:Y:S01]  /*0540*/  IMAD.IADD R0, R6, 0x1, R0 ;  /* 0x0000000106007824 */ /* 0x000fe200078e0200 */
[C---:B------:R-:W-:Y:S01]  /*0550*/  IADD3 R61, R13.reuse, 0x6b, RZ ;  /* 0x0000006b0d3d7810 */ /* 0x040fe20007ffe0ff */
[----:B------:R0:W-:Y:S01]  /*0560*/  STL [R1+0x1f68], R2 ;  /* 0x001f680201007387 */ /* 0x0001e20000100800 */
[C---:B------:R-:W-:Y:S02]  /*0570*/  IADD3 R60, R13.reuse, 0x6c, RZ ;  /* 0x0000006c0d3c7810 */ /* 0x040fe40007ffe0ff */
[C---:B------:R-:W-:Y:S01]  /*0580*/  IADD3 R5, R13.reuse, 0x72, RZ ;  /* 0x000000720d057810 */ /* 0x040fe20007ffe0ff */
[----:B------:R1:W-:Y:S01]  /*0590*/  STL [R1+0x1f6c], R4 ;  /* 0x001f6c0401007387 */ /* 0x0003e20000100800 */
[----:B------:R-:W-:-:S03]  /*05a0*/  IADD3 R6, R13, 0x75, RZ ;  /* 0x000000750d067810 */ /* 0x000fc60007ffe0ff */
[----:B------:R2:W-:Y:S01]  /*05b0*/  STL [R1+0x1f70], R3 ;  /* 0x001f700301007387 */ /* 0x0005e20000100800 */
[C---:B0-----:R-:W-:Y:S02]  /*05c0*/  IADD3 R2, R13.reuse, 0x4, RZ ;  /* 0x000000040d027810 */ /* 0x041fe40007ffe0ff */
[----:B-1----:R-:W-:-:S03]  /*05d0*/  IADD3 R4, R13, 0x5, RZ ;  /* 0x000000050d047810 */ /* 0x002fc60007ffe0ff */
[----:B------:R0:W-:Y:S01]  /*05e0*/  STL [R1+0x1f74], R2 ;  /* 0x001f740201007387 */ /* 0x0001e20000100800 */
[----:B--2---:R-:W-:-:S03]  /*05f0*/  IADD3 R3, R13, 0x6, RZ ;  /* 0x000000060d037810 */ /* 0x004fc60007ffe0ff */
[----:B------:R1:W-:Y:S04]  /*0600*/  STL [R1+0x1f78], R4 ;  /* 0x001f780401007387 */ /* 0x0003e80000100800 */
        /* <DEDUP_REMOVED lines=203> */
[----:B------:R-:W-:Y:S04]  /*12c0*/  STL [R1+0x2110], R61 ;  /* 0x0021103d01007387 */ /* 0x000fe80000100800 */
[----:B------:R1:W-:Y:S01]  /*12d0*/  STL [R1+0x2118], R3 ;  /* 0x0021180301007387 */ /* 0x0003e20000100800 */
[----:B0-----:R-:W-:-:S05]  /*12e0*/  IADD3 R2, R13, 0x6e, RZ ;  /* 0x0000006e0d027810 */ /* 0x001fca0007ffe0ff */
[----:B------:R0:W-:Y:S01]  /*12f0*/  STL [R1+0x211c], R2 ;  /* 0x00211c0201007387 */ /* 0x0001e20000100800 */
[----:B-1----:R-:W-:-:S03]  /*1300*/  IADD3 R3, R13, 0x6f, RZ ;  /* 0x0000006f0d037810 */ /* 0x002fc60007ffe0ff */
[----:B------:R-:W-:Y:S04]  /*1310*/  STL [R1+0x2114], R60 ;  /* 0x0021143c01007387 */ /* 0x000fe80000100800 */
[----:B------:R1:W-:Y:S01]  /*1320*/  STL [R1+0x2120], R3 ;  /* 0x0021200301007387 */ /* 0x0003e20000100800 */
[----:B0-----:R-:W-:-:S05]  /*1330*/  IADD3 R2, R13, 0x70, RZ ;  /* 0x000000700d027810 */ /* 0x001fca0007ffe0ff */
[----:B------:R-:W-:Y:S01]  /*1340*/  STL [R1+0x2124], R2 ;  /* 0x0021240201007387 */ /* 0x000fe20000100800 */
[----:B-1----:R-:W-:-:S03]  /*1350*/  IADD3 R3, R13, 0x71, RZ ;  /* 0x000000710d037810 */ /* 0x002fc60007ffe0ff */
[----:B------:R0:W-:Y:S04]  /*1360*/  STL [R1+0x212c], R5 ;  /* 0x00212c0501007387 */ /* 0x0001e80000100800 */
[----:B------:R-:W-:Y:S04]  /*1370*/  STL [R1+0x2128], R3 ;  /* 0x0021280301007387 */ /* 0x000fe80000100800 */
[----:B------:R1:W-:Y:S01]  /*1380*/  STL [R1+0x2130], R4 ;  /* 0x0021300401007387 */ /* 0x0003e20000100800 */
[C---:B0-----:R-:W-:Y:S02]  /*1390*/  IADD3 R5, R13.reuse, 0x76, RZ ;  /* 0x000000760d057810 */ /* 0x041fe40007ffe0ff */
[----:B-1----:R-:W-:-:S05]  /*13a0*/  IADD3 R4, R13, 0x74, RZ ;  /* 0x000000740d047810 */ /* 0x002fca0007ffe0ff */
[----:B------:R0:W-:Y:S04]  /*13b0*/  STL [R1+0x2134], R4 ;  /* 0x0021340401007387 */ /* 0x0001e80000100800 */
        /* <DEDUP_REMOVED lines=14> */
[----:B0-----:R-:W-:Y:S01]  /*14a0*/  IMAD R4, R0, 0x100, R14 ;  /* 0x0000010000047824 */ /* 0x001fe200078e020e */
[C---:B------:R-:W-:Y:S02]  /*14b0*/  IADD3 R0, R13.reuse, 0x7f, RZ ;  /* 0x0000007f0d007810 */ /* 0x040fe40007ffe0ff */
[C---:B-1----:R-:W-:Y:S02]  /*14c0*/  IADD3 R6, R13.reuse, 0x7d, RZ ;  /* 0x0000007d0d067810 */ /* 0x042fe40007ffe0ff */
[----:B--2---:R-:W-:-:S03]  /*14d0*/  IADD3 R5, R13, 0x7e, RZ ;  /* 0x0000007e0d057810 */ /* 0x004fc60007ffe0ff */
[----:B------:R0:W-:Y:S04]  /*14e0*/  STL [R1+0x2154], R6 ;  /* 0x0021540601007387 */ /* 0x0001e80000100800 */
[----:B------:R-:W-:Y:S04]  /*14f0*/  STL [R1+0x1088], R4 ;  /* 0x0010880401007387 */ /* 0x000fe80000100800 */
[----:B------:R1:W-:Y:S01]  /*1500*/  STL [R1+0x215c], R5 ;  /* 0x00215c0501007387 */ /* 0x0003e20000100800 */
[----:B0-----:R-:W-:-:S03]  /*1510*/  IADD3 R6, R4, 0x20, RZ ;  /* 0x0000002004067810 */ /* 0x001fc60007ffe0ff */
[----:B------:R0:W-:Y:S04]  /*1520*/  STL [R1+0x2160], R0 ;  /* 0x0021600001007387 */ /* 0x0001e80000100800 */
[----:B------:R2:W-:Y:S01]  /*1530*/  STL [R1+0x1098], R6 ;  /* 0x0010980601007387 */ /* 0x0005e20000100800 */
[C---:B-1----:R-:W-:Y:S02]  /*1540*/  IADD3 R5, R4.reuse, 0x40, RZ ;  /* 0x0000004004057810 */ /* 0x042fe40007ffe0ff */
[----:B0-----:R-:W-:-:S03]  /*1550*/  IADD3 R0, R4, 0x60, RZ ;  /* 0x0000006004007810 */ /* 0x001fc60007ffe0ff */
[----:B------:R0:W-:Y:S01]  /*1560*/  STL [R1+0x109c], R5 ;  /* 0x00109c0501007387 */ /* 0x0001e20000100800 */
[----:B--2---:R-:W-:-:S03]  /*1570*/  IADD3 R6, R4, 0x80, RZ ;  /* 0x0000008004067810 */ /* 0x004fc60007ffe0ff */
[----:B------:R1:W-:Y:S04]  /*1580*/  STL [R1+0x10a0], R0 ;  /* 0x0010a00001007387 */ /* 0x0003e80000100800 */
[----:B------:R2:W-:Y:S01]  /*1590*/  STL [R1+0x10cc], R6 ;  /* 0x0010cc0601007387 */ /* 0x0005e20000100800 */
[C---:B0-----:R-:W-:Y:S02]  /*15a0*/  IADD3 R5, R4.reuse, 0xa0, RZ ;  /* 0x000000a004057810 */ /* 0x041fe40007ffe0ff */
[----:B-1----:R-:W-:-:S03]  /*15b0*/  IADD3 R0, R4, 0xc0, RZ ;  /* 0x000000c004007810 */ /* 0x002fc60007ffe0ff */
[----:B------:R2:W-:Y:S01]  /*15c0*/  STL [R1+0x111c], R5 ;  /* 0x00111c0501007387 */ /* 0x0005e20000100800 */
[----:B------:R-:W-:-:S03]  /*15d0*/  IADD3 R4, R4, 0xe0, RZ ;  /* 0x000000e004047810 */ /* 0x000fc60007ffe0ff */
[----:B------:R2:W-:Y:S04]  /*15e0*/  STL [R1+0x115c], R0 ;  /* 0x00115c0001007387 */ /* 0x0005e80000100800 */
[----:B------:R2:W-:Y:S01]  /*15f0*/  STL [R1+0x1184], R4 ;  /* 0x0011840401007387 */ /* 0x0005e20000100800 */
[----:B------:R-:W-:Y:S05]  /*1600*/  @P0 BRA `(.L_x_0) ;  /* 0x00001e7000000947 */ /* 0x000fea0003800000 */
[----:B--2---:R-:W-:Y:S01]  /*1610*/  IMAD.SHL.U32 R0, R12, 0x100, RZ ;  /* 0x000001000c007824 */ /* 0x004fe200078e00ff */
[----:B------:R-:W-:Y:S01]  /*1620*/  CS2R R52, SRZ ;  /* 0x0000000000347805 */ /* 0x000fe2000001ff00 */
[----:B------:R-:W-:Y:S01]  /*1630*/  CS2R R54, SRZ ;  /* 0x0000000000367805 */ /* 0x000fe2000001ff00 */
[----:B------:R-:W-:Y:S01]  /*1640*/  CS2R R44, SRZ ;  /* 0x00000000002c7805 */ /* 0x000fe2000001ff00 */
[----:B------:R-:W-:Y:S01]  /*1650*/  CS2R R46, SRZ ;  /* 0x00000000002e7805 */ /* 0x000fe2000001ff00 */
[----:B------:R0:W-:Y:S01]  /*1660*/  STL [R1+0x1f64], R0 ;  /* 0x001f640001007387 */ /* 0x0001e20000100800 */
[----:B------:R-:W-:Y:S01]  /*1670*/  CS2R R40, SRZ ;  /* 0x0000000000287805 */ /* 0x000fe2000001ff00 */
[----:B------:R-:W-:Y:S01]  /*1680*/  CS2R R42, SRZ ;  /* 0x00000000002a7805 */ /* 0x000fe2000001ff00 */
[----:B------:R-:W-:Y:S01]  /*1690*/  CS2R R36, SRZ ;  /* 0x0000000000247805 */ /* 0x000fe2000001ff00 */
[----:B------:R0:W-:Y:S01]  /*16a0*/  STL [R1], RZ ;  /* 0x000000ff01007387 */ /* 0x0001e20000100800 */
[----:B------:R-:W-:Y:S01]  /*16b0*/  CS2R R38, SRZ ;  /* 0x0000000000267805 */ /* 0x000fe2000001ff00 */
[----:B------:R-:W-:Y:S01]  /*16c0*/  CS2R R32, SRZ ;  /* 0x0000000000207805 */ /* 0x000fe2000001ff00 */
[----:B------:R-:W-:Y:S01]  /*16d0*/  CS2R R34, SRZ ;  /* 0x0000000000227805 */ /* 0x000fe2000001ff00 */
[----:B------:R0:W-:Y:S01]  /*16e0*/  STL [R1+0x4], RZ ;  /* 0x000004ff01007387 */ /* 0x0001e20000100800 */
        /* <DEDUP_REMOVED lines=23> */
[----:B------:R0:W-:Y:S04]  /*1860*/  STL [R1+0x1c], RZ ;  /* 0x00001cff01007387 */ /* 0x0001e80000100800 */
        /* <DEDUP_REMOVED lines=447> */
[----:B------:R0:W-:Y:S01]  /*3460*/  STL [R1+0x123c], RZ ;  /* 0x00123cff01007387 */ /* 0x0001e20000100800 */
[----:B------:R-:W-:Y:S05]  /*3470*/  BRA `(.L_x_1) ;  /* 0x0004ae4000007947 */ /* 0x000fea0003800000 */
.L_x_0:
[----:B------:R-:W3:Y:S04]  /*3480*/  LDL R31, [R1+0x10dc] ;  /* 0x0010dc00011f7983 */ /* 0x000ee80000100800 */
[----:B------:R-:W4:Y:S04]  /*3490*/  LDL R27, [R1+0x2100] ;  /* 0x00210000011b7983 */ /* 0x000f280000100800 */
[----:B------:R-:W5:Y:S04]  /*34a0*/  LDL R20, [R1+0x2104] ;  /* 0x0021040001147983 */ /* 0x000f680000100800 */
[----:B--2---:R-:W2:Y:S04]  /*34b0*/  LDL R22, [R1+0x212c] ;  /* 0x00212c0001167983 */ /* 0x004ea80000100800 */
[----:B------:R-:W2:Y:S04]  /*34c0*/  LDL R23, [R1+0x2130] ;  /* 0x0021300001177983 */ /* 0x000ea80000100800 */
[----:B------:R-:W2:Y:S04]  /*34d0*/  LDL R51, [R1+0x20e0] ;  /* 0x0020e00001337983 */ /* 0x000ea80000100800 */
[----:B------:R-:W2:Y:S04]  /*34e0*/  LDL R17, [R1+0x20dc] ;  /* 0x0020dc0001117983 */ /* 0x000ea80000100800 */
[----:B------:R-:W2:Y:S04]  /*34f0*/  LDL R18, [R1+0x109c] ;  /* 0x00109c0001127983 */ /* 0x000ea80000100800 */
[----:B------:R-:W2:Y:S04]  /*3500*/  LDL R8, [R1+0x20ec] ;  /* 0x0020ec0001087983 */ /* 0x000ea80000100800 */
[----:B------:R-:W2:Y:S04]  /*3510*/  LDL R9, [R1+0x20e8] ;  /* 0x0020e80001097983 */ /* 0x000ea80000100800 */
[----:B------:R-:W2:Y:S01]  /*3520*/  LDL R11, [R1+0x211c] ;  /* 0x00211c00010b7983 */ /* 0x000ea20000100800 */
[----:B------:R-:W-:Y:S01]  /*3530*/  IMAD.MOV.U32 R10, RZ, RZ, R0 ;  /* 0x000000ffff0a7224 */ /* 0x000fe200078e0000 */
[----:B------:R-:W-:Y:S01]  /*3540*/  IABS R0, c[0x0][0x178] ;  /* 0x00005e0000007a13 */ /* 0x000fe20000000000 */
[----:B------:R-:W-:Y:S01]  /*3550*/  IMAD.MOV.U32 R15, RZ, RZ, R3 ;  /* 0x000000ffff0f7224 */ /* 0x000fe200078e0003 */
[----:B------:R-:W2:Y:S01]  /*3560*/  LDL R13, [R1+0x1184] ;  /* 0x00118400010d7983 */ /* 0x000ea20000100800 */
[----:B------:R-:W-:Y:S01]  /*3570*/  IMAD.MOV.U32 R7, RZ, RZ, R61 ;  /* 0x000000ffff077224 */ /* 0x000fe200078e003d */
[----:B------:R-:W-:Y:S01]  /*3580*/  ULDC.64 UR4, c[0x0][0x188] ;  /* 0x0000620000047ab9 */ /* 0x000fe20000000a00 */
[----:B------:R-:W-:Y:S01]  /*3590*/  IMAD.MOV.U32 R36, RZ, RZ, R0 ;  /* 0x000000ffff247224 */ /* 0x000fe200078e0000 */
[----:B------:R-:W2:Y:S03]  /*35a0*/  LDL R24, [R1+0x20fc] ;  /* 0x0020fc0001187983 */ /* 0x000ea60000100800 */
[----:B------:R-:W0:Y:S01]  /*35b0*/  I2F.RP R0, R36 ;  /* 0x0000002400007306 */ /* 0x000e220000209400 */
[----:B------:R-:W2:Y:S04]  /*35c0*/  LDL R25, [R1+0x20f8] ;  /* 0x0020f80001197983 */ /* 0x000ea80000100800 */
[----:B------:R-:W2:Y:S04]  /*35d0*/  LDL R26, [R1+0x20f0] ;  /* 0x0020f000011a7983 */ /* 0x000ea80000100800 */
[----:B------:R-:W2:Y:S04]  /*35e0*/  LDL R16, [R1+0x20f4] ;  /* 0x0020f40001107983 */ /* 0x000ea80000100800 */
[----:B------:R-:W2:Y:S01]  /*35f0*/  LDL R12, [R1+0x2120] ;  /* 0x00212000010c7983 */ /* 0x000ea20000100800 */
[----:B0-----:R-:W0:Y:S03]  /*3600*/  MUFU.RCP R0, R0 ;  /* 0x0000000000007308 */ /* 0x001e260000001000 */
[----:B------:R-:W2:Y:S04]  /*3610*/  LDL R50, [R1+0x210c] ;  /* 0x00210c0001327983 */ /* 0x000ea80000100800 */
[----:B------:R-:W2:Y:S04]  /*3620*/  LDL R21, [R1+0x20e4] ;  /* 0x0020e40001157983 */ /* 0x000ea80000100800 */
[----:B------:R-:W2:Y:S04]  /*3630*/  LDL R56, [R1+0x20d0] ;  /* 0x0020d00001387983 */ /* 0x000ea80000100800 */
[----:B------:R-:W2:Y:S01]  /*3640*/  LDL R58, [R1+0x20bc] ;  /* 0x0020bc00013a7983 */ /* 0x000ea20000100800 */
[----:B0-----:R-:W-:-:S03]  /*3650*/  IADD3 R0, R0, 0xffffffe, RZ ;  /* 0x0ffffffe00007810 */ /* 0x001fc60007ffe0ff */
[----:B------:R-:W2:Y:S01]  /*3660*/  LDL R49, [R1+0x20d4] ;  /* 0x0020d40001317983 */ /* 0x000ea20000100800 */
[----:B------:R3:W-:Y:S03]  /*3670*/  F2I.FTZ.U32.TRUNC.NTZ R3, R0 ;  /* 0x0000000000037305 */ /* 0x0007e6000021f000 */
[----:B------:R-:W2:Y:S04]  /*3680*/  LDL R57, [R1+0x20cc] ;  /* 0x0020cc0001397983 */ /* 0x000ea80000100800 */
[----:B------:R-:W2:Y:S04]  /*3690*/  LDL R19, [R1+0x2108] ;  /* 0x0021080001137983 */ /* 0x000ea80000100800 */
[----:B------:R-:W2:Y:S04]  /*36a0*/  LDL R48, [R1+0x20d8] ;  /* 0x0020d80001307983 */ /* 0x000ea80000100800 */
[----:B------:R-:W2:Y:S01]  /*36b0*/  LDL R59, [R1+0x20c4] ;  /* 0x0020c400013b7983 */ /* 0x000ea20000100800 */
[----:B---3--:R-:W-:Y:S01]  /*36c0*/  IABS R0, R31 ;  /* 0x0000001f00007213 */ /* 0x008fe20000000000 */
[----:B----4-:R-:W-:-:S02]  /*36d0*/  IMAD.MOV.U32 R31, RZ, RZ, R27 ;  /* 0x000000ffff1f7224 */ /* 0x010fc400078e001b */
[----:B-----5:R-:W-:Y:S02]  /*36e0*/  IMAD.MOV.U32 R27, RZ, RZ, R20 ;  /* 0x000000ffff1b7224 */ /* 0x020fe400078e0014 */
[----:B--2---:R-:W-:Y:S02]  /*36f0*/  IMAD.MOV.U32 R20, RZ, RZ, R22 ;  /* 0x000000ffff147224 */ /* 0x004fe400078e0016 */
[----:B------:R-:W-:Y:S02]  /*3700*/  IMAD.MOV.U32 R30, RZ, RZ, R27 ;  /* 0x000000ffff1e7224 */ /* 0x000fe400078e001b */
[----:B------:R-:W-:Y:S02]  /*3710*/  IMAD.MOV.U32 R22, RZ, RZ, R23 ;  /* 0x000000ffff167224 */ /* 0x000fe400078e0017 */
[----:B------:R-:W-:Y:S02]  /*3720*/  IMAD.MOV.U32 R27, RZ, RZ, R20 ;  /* 0x000000ffff1b7224 */ /* 0x000fe400078e0014 */
[----:B------:R-:W-:-:S02]  /*3730*/  IMAD.MOV.U32 R23, RZ, RZ, R51 ;  /* 0x000000ffff177224 */ /* 0x000fc400078e0033 */
[----:B------:R-:W-:Y:S01]  /*3740*/  IMAD.MOV.U32 R20, RZ, RZ, R22 ;  /* 0x000000ffff147224 */ /* 0x000fe200078e0016 */
[----:B------:R-:W-:Y:S01]  /*3750*/  IABS R61, c[0x0][0x17c] ;  /* 0x00005f00003d7a13 */ /* 0x000fe20000000000 */
[----:B------:R-:W-:Y:S02]  /*3760*/  IMAD.MOV.U32 R22, RZ, RZ, R23 ;  /* 0x000000ffff167224 */ /* 0x000fe400078e0017 */
[----:B------:R-:W-:Y:S02]  /*3770*/  IMAD.MOV.U32 R14, RZ, RZ, R2 ;  /* 0x000000ffff0e7224 */ /* 0x000fe400078e0002 */
[----:B------:R-:W-:Y:S02]  /*3780*/  IMAD.MOV.U32 R6, RZ, RZ, R60 ;  /* 0x000000ffff067224 */ /* 0x000fe400078e003c */
[----:B------:R-:W-:Y:S01]  /*3790*/  IMAD.MOV.U32 R4, RZ, RZ, RZ ;  /* 0x000000ffff047224 */ /* 0x000fe200078e00ff */
[----:B------:R-:W-:Y:S01]  /*37a0*/  IABS R10, R10 ;  /* 0x0000000a000a7213 */ /* 0x000fe20000000000 */
[----:B------:R-:W-:Y:S01]  /*37b0*/  IMAD.MOV.U32 R23, RZ, RZ, R17 ;  /* 0x000000ffff177224 */ /* 0x000fe200078e0011 */
[----:B------:R-:W2:Y:S01]  /*37c0*/  LDL R51, [R1+0x20c8] ;  /* 0x0020c80001337983 */ /* 0x000ea20000100800 */
[----:B------:R-:W-:-:S02]  /*37d0*/  IMAD.MOV.U32 R17, RZ, RZ, R18 ;  /* 0x000000ffff117224 */ /* 0x000fc400078e0012 */
[----:B------:R-:W-:Y:S02]  /*37e0*/  IMAD.MOV.U32 R18, RZ, RZ, R8 ;  /* 0x000000ffff127224 */ /* 0x000fe400078e0008 */
[----:B------:R-:W-:Y:S02]  /*37f0*/  IMAD.MOV.U32 R8, RZ, RZ, R9 ;  /* 0x000000ffff087224 */ /* 0x000fe400078e0009 */
[----:B------:R-:W-:Y:S02]  /*3800*/  IMAD.MOV.U32 R9, RZ, RZ, R11 ;  /* 0x000000ffff097224 */ /* 0x000fe400078e000b */
[----:B------:R-:W3:Y:S01]  /*3810*/  LDL R11, [R1+0x2118] ;  /* 0x00211800010b7983 */ /* 0x000ee20000100800 */
[----:B------:R-:W0:Y:S08]  /*3820*/  I2F.RP R2, R61 ;  /* 0x0000003d00027306 */ /* 0x000e300000209400 */
[----:B0-----:R-:W0:Y:S02]  /*3830*/  MUFU.RCP R2, R2 ;  /* 0x0000000200027308 */ /* 0x001e240000001000 */
[----:B0-----:R-:W-:-:S06]  /*3840*/  IADD3 R2, R2, 0xffffffe, RZ ;  /* 0x0ffffffe02027810 */ /* 0x001fcc0007ffe0ff */
[----:B------:R-:W0:Y:S01]  /*3850*/  F2I.FTZ.U32.TRUNC.NTZ R5, R2 ;  /* 0x0000000200057305 */ /* 0x000e22000021f000 */
[----:B------:R-:W-:Y:S02]  /*3860*/  IMAD.MOV.U32 R29, RZ, RZ, R27 ;  /* 0x000000ffff1d7224 */ /* 0x000fe400078e001b */
[----:B------:R-:W-:Y:S02]  /*3870*/  IMAD.MOV.U32 R27, RZ, RZ, R20 ;  /* 0x000000ffff1b7224 */ /* 0x000fe400078e0014 */
[----:B------:R-:W-:Y:S02]  /*3880*/  IMAD.MOV.U32 R20, RZ, RZ, R17 ;  /* 0x000000ffff147224 */ /* 0x000fe400078e0011 */
[----:B0-----:R-:W-:-:S04]  /*3890*/  IMAD.MOV R60, RZ, RZ, -R5 ;  /* 0x000000ffff3c7224 */ /* 0x001fc800078e0a05 */
[----:B------:R-:W-:Y:S02]  /*38a0*/  IMAD R60, R60, R61, RZ ;  /* 0x0000003d3c3c7224 */ /* 0x000fe400078e02ff */
[----:B------:R-:W-:Y:S02]  /*38b0*/  IMAD.MOV.U32 R28, RZ, RZ, R27 ;  /* 0x000000ffff1c7224 */ /* 0x000fe400078e001b */
[----:B------:R-:W-:-:S04]  /*38c0*/  IMAD.HI.U32 R60, R5, R60, R4 ;  /* 0x0000003c053c7227 */ /* 0x000fc800078e0004 */
[----:B------:R-:W-:Y:S02]  /*38d0*/  IMAD.MOV R5, RZ, RZ, -R3 ;  /* 0x000000ffff057224 */ /* 0x000fe400078e0a03 */
[----:B------:R-:W-:Y:S02]  /*38e0*/  IMAD.MOV.U32 R27, RZ, RZ, R20 ;  /* 0x000000ffff1b7224 */ /* 0x000fe400078e0014 */
[----:B------:R-:W-:Y:S02]  /*38f0*/  IMAD R5, R5, R36, RZ ;  /* 0x0000002405057224 */ /* 0x000fe400078e02ff */
[----:B------:R-:W-:Y:S02]  /*3900*/  IMAD.MOV.U32 R2, RZ, RZ, RZ ;  /* 0x000000ffff027224 */ /* 0x000fe400078e00ff */
[----:B------:R-:W-:Y:S02]  /*3910*/  IMAD.MOV.U32 R35, RZ, RZ, R28 ;  /* 0x000000ffff237224 */ /* 0x000fe400078e001c */
[----:B------:R-:W-:-:S02]  /*3920*/  IMAD.MOV.U32 R28, RZ, RZ, R27 ;  /* 0x000000ffff1c7224 */ /* 0x000fc400078e001b */
[----:B------:R-:W-:-:S04]  /*3930*/  IMAD.HI.U32 R2, R3, R5, R2 ;  /* 0x0000000503027227 */ /* 0x000fc800078e0002 */
[----:B------:R-:W-:Y:S02]  /*3940*/  IMAD.MOV.U32 R17, RZ, RZ, R8 ;  /* 0x000000ffff117224 */ /* 0x000fe400078e0008 */
[----:B------:R-:W-:Y:S02]  /*3950*/  IMAD.MOV.U32 R8, RZ, RZ, R9 ;  /* 0x000000ffff087224 */ /* 0x000fe400078e0009 */
[----:B------:R-:W4:Y:S01]  /*3960*/  LDL R9, [R1+0x111c] ;  /* 0x00111c0001097983 */ /* 0x000f220000100800 */
[----:B------:R-:W-:Y:S02]  /*3970*/  IMAD.MOV.U32 R32, RZ, RZ, R28 ;  /* 0x000000ffff207224 */ /* 0x000fe400078e001c */
[----:B---3--:R-:W-:Y:S02]  /*3980*/  IMAD.MOV.U32 R27, RZ, RZ, R11 ;  /* 0x000000ffff1b7224 */ /* 0x008fe400078e000b */
[----:B------:R-:W-:Y:S02]  /*3990*/  IMAD.MOV.U32 R11, RZ, RZ, R6 ;  /* 0x000000ffff0b7224 */ /* 0x000fe400078e0006 */
[----:B------:R-:W-:-:S02]  /*39a0*/  IMAD.MOV.U32 R6, RZ, RZ, R7 ;  /* 0x000000ffff067224 */ /* 0x000fc400078e0007 */
[----:B------:R-:W-:Y:S01]  /*39b0*/  IMAD.MOV.U32 R20, RZ, RZ, R8 ;  /* 0x000000ffff147224 */ /* 0x000fe200078e0008 */
[----:B------:R-:W-:Y:S01]  /*39c0*/  IABS R13, R13 ;  /* 0x0000000d000d7213 */ /* 0x000fe20000000000 */
[----:B------:R-:W-:Y:S01]  /*39d0*/  IMAD.MOV.U32 R34, RZ, RZ, R6 ;  /* 0x000000ffff227224 */ /* 0x000fe200078e0006 */
[----:B------:R-:W3:Y:S01]  /*39e0*/  LDL R8, [R1+0x10cc] ;  /* 0x0010cc0001087983 */ /* 0x000ee20000100800 */
[----:B------:R-:W-:-:S03]  /*39f0*/  IMAD.HI.U32 R6, R2, R10, RZ ;  /* 0x0000000a02067227 */ /* 0x000fc600078e00ff */
[----:B------:R-:W5:Y:S01]  /*3a00*/  LDL R7, [R1+0x10a0] ;  /* 0x0010a00001077983 */ /* 0x000f620000100800 */
[----:B------:R-:W-:-:S04]  /*3a10*/  IMAD.MOV R6, RZ, RZ, -R6 ;  /* 0x000000ffff067224 */ /* 0x000fc800078e0a06 */
[----:B------:R-:W-:Y:S01]  /*3a20*/  IMAD R10, R36, R6, R10 ;  /* 0x00000006240a7224 */ /* 0x000fe200078e020a */
[----:B------:R-:W-:Y:S02]  /*3a30*/  IABS R6, R32 ;  /* 0x0000002000067213 */ /* 0x000fe40000000000 */
[----:B------:R-:W2:Y:S01]  /*3a40*/  LDL R32, [R1+0x1098] ;  /* 0x0010980001207983 */ /* 0x000ea20000100800 */
[----:B----4-:R-:W-:-:S05]  /*3a50*/  IABS R9, R9 ;  /* 0x0000000900097213 */ /* 0x010fca0000000000 */
[----:B------:R-:W-:-:S04]  /*3a60*/  IMAD.HI.U32 R5, R2, R9, RZ ;  /* 0x0000000902057227 */ /* 0x000fc800078e00ff */
[----:B------:R-:W-:-:S04]  /*3a70*/  IMAD.MOV R5, RZ, RZ, -R5 ;  /* 0x000000ffff057224 */ /* 0x000fc800078e0a05 */
[----:B------:R-:W-:Y:S01]  /*3a80*/  IMAD R9, R36, R5, R9 ;  /* 0x0000000524097224 */ /* 0x000fe200078e0209 */
[----:B--2---:R-:W-:Y:S02]  /*3a90*/  IABS R5, R32 ;  /* 0x0000002000057213 */ /* 0x004fe40000000000 */
[----:B------:R-:W2:Y:S01]  /*3aa0*/  LDL R32, [R1+0x1088] ;  /* 0x0010880001207983 */ /* 0x000ea20000100800 */
[----:B------:R-:W-:Y:S01]  /*3ab0*/  IMAD.HI.U32 R4, R60, R0, RZ ;  /* 0x000000003c047227 */ /* 0x000fe200078e00ff */
[----:B---3--:R-:W-:-:S03]  /*3ac0*/  IABS R8, R8 ;  /* 0x0000000800087213 */ /* 0x008fc60000000000 */
[----:B------:R-:W-:-:S04]  /*3ad0*/  IMAD.MOV R4, RZ, RZ, -R4 ;  /* 0x000000ffff047224 */ /* 0x000fc800078e0a04 */
[----:B------:R-:W-:Y:S02]  /*3ae0*/  IMAD R3, R61, R4, R0 ;  /* 0x000000043d037224 */ /* 0x000fe400078e0200 */
[----:B------:R-:W-:-:S04]  /*3af0*/  IMAD.HI.U32 R4, R2, R8, RZ ;  /* 0x0000000802047227 */ /* 0x000fc800078e00ff */
[----:B------:R-:W-:-:S04]  /*3b00*/  IMAD.MOV R4, RZ, RZ, -R4 ;  /* 0x000000ffff047224 */ /* 0x000fc800078e0a04 */
[----:B------:R-:W-:Y:S01]  /*3b10*/  IMAD R8, R36, R4, R8 ;  /* 0x0000000424087224 */ /* 0x000fe200078e0208 */
[----:B--2---:R-:W-:Y:S02]  /*3b20*/  IABS R4, R32 ;  /* 0x0000002000047213 */ /* 0x004fe40000000000 */
[----:B------:R-:W2:Y:S01]  /*3b30*/  LDL R32, [R1+0x2160] ;  /* 0x0021600001207983 */ /* 0x000ea20000100800 */
[----:B------:R-:W-:Y:S02]  /*3b40*/  IMAD.MOV.U32 R28, RZ, RZ, R11 ;  /* 0x000000ffff1c7224 */ /* 0x000fe400078e000b */
[----:B------:R-:W-:-:S04]  /*3b50*/  IMAD.HI.U32 R11, R2, R13, RZ ;  /* 0x0000000d020b7227 */ /* 0x000fc800078e00ff */
[----:B------:R-:W-:-:S04]  /*3b60*/  IMAD.MOV R11, RZ, RZ, -R11 ;  /* 0x000000ffff0b7224 */ /* 0x000fc800078e0a0b */
[----:B------:R-:W-:Y:S01]  /*3b70*/  IMAD R13, R36, R11, R13 ;  /* 0x0000000b240d7224 */ /* 0x000fe200078e020d */
[----:B-----5:R-:W-:Y:S02]  /*3b80*/  IABS R7, R7 ;  /* 0x0000000700077213 */ /* 0x020fe40000000000 */
[----:B--2---:R-:W-:Y:S02]  /*3b90*/  IABS R11, R32 ;  /* 0x00000020000b7213 */ /* 0x004fe40000000000 */
[----:B------:R-:W2:Y:S01]  /*3ba0*/  LDL R32, [R1+0x215c] ;  /* 0x00215c0001207983 */ /* 0x000ea20000100800 */
[----:B------:R-:W-:-:S04]  /*3bb0*/  IMAD.HI.U32 R0, R2, R7, RZ ;  /* 0x0000000702007227 */ /* 0x000fc800078e00ff */
[----:B------:R-:W-:-:S04]  /*3bc0*/  IMAD.MOV R0, RZ, RZ, -R0 ;  /* 0x000000ffff007224 */ /* 0x000fc800078e0a00 */
[----:B------:R-:W-:Y:S02]  /*3bd0*/  IMAD R7, R36, R0, R7 ;  /* 0x0000000024077224 */ /* 0x000fe400078e0207 */
[----:B------:R-:W-:Y:S02]  /*3be0*/  IMAD.MOV.U32 R38, RZ, RZ, R12 ;  /* 0x000000ffff267224 */ /* 0x000fe400078e000c */
[----:B------:R-:W-:Y:S02]  /*3bf0*/  IMAD.MOV.U32 R37, RZ, RZ, R14 ;  /* 0x000000ffff257224 */ /* 0x000fe400078e000e */
[----:B------:R-:W-:Y:S02]  /*3c00*/  IMAD.MOV.U32 R39, RZ, RZ, R15 ;  /* 0x000000ffff277224 */ /* 0x000fe400078e000f */
[----:B------:R-:W-:-:S04]  /*3c10*/  IMAD.HI.U32 R15, R2, R5, RZ ;  /* 0x00000005020f7227 */ /* 0x000fc800078e00ff */
[----:B------:R-:W-:-:S04]  /*3c20*/  IMAD.HI.U32 R14, R2, R4, RZ ;  /* 0x00000004020e7227 */ /* 0x000fc800078e00ff */
[----:B------:R-:W-:-:S04]  /*3c30*/  IMAD.HI.U32 R12, R60, R11, RZ ;  /* 0x0000000b3c0c7227 */ /* 0x000fc800078e00ff */
[----:B------:R-:W-:Y:S02]  /*3c40*/  IMAD.MOV R12, RZ, RZ, -R12 ;  /* 0x000000ffff0c7224 */ /* 0x000fe400078e0a0c */
[----:B------:R-:W-:Y:S02]  /*3c50*/  IMAD.MOV.U32 R33, RZ, RZ, R35 ;  /* 0x000000ffff217224 */ /* 0x000fe400078e0023 */
[----:B------:R-:W-:Y:S02]  /*3c60*/  IMAD R11, R61, R12, R11 ;  /* 0x0000000c3d0b7224 */ /* 0x000fe400078e020b */
[----:B------:R-:W-:Y:S02]  /*3c70*/  IMAD.MOV.U32 R35, RZ, RZ, R50 ;  /* 0x000000ffff237224 */ /* 0x000fe400078e0032 */
[----:B------:R-:W3:Y:S04]  /*3c80*/  LDL R50, [R1+0x20c0] ;  /* 0x0020c00001327983 */ /* 0x000ee80000100800 */
[----:B------:R0:W-:Y:S01]  /*3c90*/  STL [R1+0x12c], R11 ;  /* 0x00012c0b01007387 */ /* 0x0001e20000100800 */
[----:B--2---:R-:W-:Y:S01]  /*3ca0*/  IABS R0, R32 ;  /* 0x0000002000007213 */ /* 0x004fe20000000000 */
[----:B------:R-:W-:-:S02]  /*3cb0*/  IMAD.MOV.U32 R32, RZ, RZ, R29 ;  /* 0x000000ffff207224 */ /* 0x000fc400078e001d */
[----:B------:R-:W-:Y:S02]  /*3cc0*/  IMAD.MOV.U32 R29, RZ, RZ, R30 ;  /* 0x000000ffff1d7224 */ /* 0x000fe400078e001e */
[----:B------:R-:W-:Y:S02]  /*3cd0*/  IMAD.MOV.U32 R30, RZ, RZ, R31 ;  /* 0x000000ffff1e7224 */ /* 0x000fe400078e001f */
[----:B------:R-:W-:Y:S02]  /*3ce0*/  IMAD.MOV.U32 R31, RZ, RZ, R24 ;  /* 0x000000ffff1f7224 */ /* 0x000fe400078e0018 */
[----:B------:R-:W-:Y:S02]  /*3cf0*/  IMAD.MOV.U32 R24, RZ, RZ, R25 ;  /* 0x000000ffff187224 */ /* 0x000fe400078e0019 */
[----:B------:R-:W-:Y:S02]  /*3d00*/  IMAD.MOV.U32 R25, RZ, RZ, R26 ;  /* 0x000000ffff197224 */ /* 0x000fe400078e001a */
[----:B------:R-:W-:-:S02]  /*3d10*/  IMAD.MOV.U32 R26, RZ, RZ, R16 ;  /* 0x000000ffff1a7224 */ /* 0x000fc400078e0010 */
[----:B------:R-:W-:-:S04]  /*3d20*/  IMAD.HI.U32 R16, R2, R6, RZ ;  /* 0x0000000602107227 */ /* 0x000fc800078e00ff */
[----:B------:R-:W-:-:S04]  /*3d30*/  IMAD.HI.U32 R2, R60, R0, RZ ;  /* 0x000000003c027227 */ /* 0x000fc800078e00ff */
[----:B------:R-:W-:-:S04]  /*3d40*/  IMAD.MOV R2, RZ, RZ, -R2 ;  /* 0x000000ffff027224 */ /* 0x000fc800078e0a02 */
[----:B------:R-:W-:-:S05]  /*3d50*/  IMAD R0, R61, R2, R0 ;  /* 0x000000023d007224 */ /* 0x000fca00078e0200 */
[----:B------:R1:W-:Y:S04]  /*3d60*/  STL [R1+0x128], R0 ;  /* 0x0001280001007387 */ /* 0x0003e80000100800 */
[----:B------:R-:W2:Y:S01]  /*3d70*/  LDL R43, [R1+0x2158] ;  /* 0x00215800012b7983 */ /* 0x000ea20000100800 */
[----:B------:R-:W-:-:S04]  /*3d80*/  IMAD.MOV R16, RZ, RZ, -R16 ;  /* 0x000000ffff107224 */ /* 0x000fc800078e0a10 */
[----:B------:R-:W-:Y:S01]  /*3d90*/  IMAD R6, R36, R16, R6 ;  /* 0x0000001024067224 */ /* 0x000fe200078e0206 */
[----:B--2---:R-:W-:Y:S02]  /*3da0*/  IABS R16, R43 ;  /* 0x0000002b00107213 */ /* 0x004fe40000000000 */
[----:B------:R-:W2:Y:S01]  /*3db0*/  LDL R43, [R1+0x2150] ;  /* 0x00215000012b7983 */ /* 0x000ea20000100800 */
[----:B------:R-:W-:-:S04]  /*3dc0*/  IMAD.MOV R14, RZ, RZ, -R14 ;  /* 0x000000ffff0e7224 */ /* 0x000fc800078e0a0e */
[C---:B------:R-:W-:Y:S02]  /*3dd0*/  IMAD R4, R36.reuse, R14, R4 ;  /* 0x0000000e24047224 */ /* 0x040fe400078e0204 */
[----:B------:R-:W-:Y:S01]  /*3de0*/  IMAD.MOV R15, RZ, RZ, -R15 ;  /* 0x000000ffff0f7224 */ /* 0x000fe200078e0a0f */
[----:B--2---:R-:W-:Y:S02]  /*3df0*/  IABS R14, R43 ;  /* 0x0000002b000e7213 */ /* 0x004fe40000000000 */
[----:B------:R-:W0:Y:S01]  /*3e00*/  LDL R43, [R1+0x214c] ;  /* 0x00214c00012b7983 */ /* 0x000e220000100800 */
[----:B------:R-:W-:Y:S02]  /*3e10*/  IMAD R5, R36, R15, R5 ;  /* 0x0000000f24057224 */ /* 0x000fe400078e0205 */
[----:B------:R-:W-:Y:S02]  /*3e20*/  IMAD.MOV.U32 R36, RZ, RZ, R39 ;  /* 0x000000ffff247224 */ /* 0x000fe400078e0027 */
[----:B------:R-:W-:-:S02]  /*3e30*/  IMAD.MOV.U32 R39, RZ, RZ, R32 ;  /* 0x000000ffff277224 */ /* 0x000fc400078e0020 */
[----:B------:R-:W-:Y:S02]  /*3e40*/  IMAD.MOV.U32 R32, RZ, RZ, R33 ;  /* 0x000000ffff207224 */ /* 0x000fe400078e0021 */
[----:B------:R-:W-:Y:S02]  /*3e50*/  IMAD.MOV.U32 R33, RZ, RZ, R28 ;  /* 0x000000ffff217224 */ /* 0x000fe400078e001c */
[----:B------:R-:W-:Y:S02]  /*3e60*/  IMAD.MOV.U32 R28, RZ, RZ, R27 ;  /* 0x000000ffff1c7224 */ /* 0x000fe400078e001b */
[----:B------:R-:W-:Y:S02]  /*3e70*/  IMAD.MOV.U32 R27, RZ, RZ, R20 ;  /* 0x000000ffff1b7224 */ /* 0x000fe400078e0014 */
[----:B------:R-:W-:Y:S02]  /*3e80*/  IMAD.MOV.U32 R20, RZ, RZ, R17 ;  /* 0x000000ffff147224 */ /* 0x000fe400078e0011 */
[----:B------:R-:W-:-:S02]  /*3e90*/  IMAD.MOV.U32 R17, RZ, RZ, R18 ;  /* 0x000000ffff117224 */ /* 0x000fc400078e0012 */
[----:B------:R-:W2:Y:S01]  /*3ea0*/  LDL R18, [R1+0x2154] ;  /* 0x0021540001127983 */ /* 0x000ea20000100800 */
[----:B0-----:R-:W-:-:S03]  /*3eb0*/  IABS R11, R43 ;  /* 0x0000002b000b7213 */ /* 0x001fc60000000000 */
[----:B------:R-:W1:Y:S01]  /*3ec0*/  LDL R43, [R1+0x2148] ;  /* 0x00214800012b7983 */ /* 0x000e620000100800 */
[----:B------:R-:W-:Y:S02]  /*3ed0*/  IMAD.MOV.U32 R42, RZ, RZ, R32 ;  /* 0x000000ffff2a7224 */ /* 0x000fe400078e0020 */
[----:B------:R-:W-:Y:S02]  /*3ee0*/  IMAD.MOV.U32 R32, RZ, RZ, R28 ;  /* 0x000000ffff207224 */ /* 0x000fe400078e001c */
[----:B------:R-:W-:Y:S02]  /*3ef0*/  IMAD.MOV.U32 R28, RZ, RZ, R19 ;  /* 0x000000ffff1c7224 */ /* 0x000fe400078e0013 */
[----:B------:R-:W-:Y:S01]  /*3f00*/  IMAD.HI.U32 R15, R60, R14, RZ ;  /* 0x0000000e3c0f7227 */ /* 0x000fe200078e00ff */
[----:B--2---:R-:W-:-:S03]  /*3f10*/  IABS R18, R18 ;  /* 0x0000001200127213 */ /* 0x004fc60000000000 */
[----:B------:R-:W-:-:S04]  /*3f20*/  IMAD.HI.U32 R12, R60, R11, RZ ;  /* 0x0000000b3c0c7227 */ /* 0x000fc800078e00ff */
[----:B------:R-:W-:-:S04]  /*3f30*/  IMAD.HI.U32 R19, R60, R18, RZ ;  /* 0x000000123c137227 */ /* 0x000fc800078e00ff */
[----:B------:R-:W-:Y:S02]  /*3f40*/  IMAD.MOV R19, RZ, RZ, -R19 ;  /* 0x000000ffff137224 */ /* 0x000fe400078e0a13 */
[----:B------:R-:W-:Y:S02]  /*3f50*/  IMAD.MOV R15, RZ, RZ, -R15 ;  /* 0x000000ffff0f7224 */ /* 0x000fe400078e0a0f */
[----:B------:R-:W-:Y:S02]  /*3f60*/  IMAD.MOV R12, RZ, RZ, -R12 ;  /* 0x000000ffff0c7224 */ /* 0x000fe400078e0a0c */
[C---:B------:R-:W-:Y:S02]  /*3f70*/  IMAD R18, R61.reuse, R19, R18 ;  /* 0x000000133d127224 */ /* 0x040fe400078e0212 */
[C---:B------:R-:W-:Y:S02]  /*3f80*/  IMAD R14, R61.reuse, R15, R14 ;  /* 0x0000000f3d0e7224 */ /* 0x040fe400078e020e */
[----:B------:R-:W-:Y:S01]  /*3f90*/  IMAD R11, R61, R12, R11 ;  /* 0x0000000c3d0b7224 */ /* 0x000fe200078e020b */
[----:B------:R0:W-:Y:S01]  /*3fa0*/  STL [R1+0x124], R18 ;  /* 0x0001241201007387 */ /* 0x0001e20000100800 */
[----:B-1----:R-:W-:Y:S01]  /*3fb0*/  IABS R0, R43 ;  /* 0x0000002b00007213 */ /* 0x002fe20000000000 */
[----:B------:R-:W-:-:S02]  /*3fc0*/  IMAD.MOV.U32 R43, RZ, RZ, R39 ;  /* 0x000000ffff2b7224 */ /* 0x000fc400078e0027 */
[----:B------:R-:W-:Y:S02]  /*3fd0*/  IMAD.MOV.U32 R39, RZ, RZ, R27 ;  /* 0x000000ffff277224 */ /* 0x000fe400078e001b */
[----:B------:R-:W-:Y:S02]  /*3fe0*/  IMAD.MOV.U32 R27, RZ, RZ, R17 ;  /* 0x000000ffff1b7224 */ /* 0x000fe400078e0011 */
[----:B------:R-:W-:-:S04]  /*3ff0*/  IMAD.HI.U32 R17, R60, R16, RZ ;  /* 0x000000103c117227 */ /* 0x000fc800078e00ff */
[----:B------:R-:W-:-:S04]  /*4000*/  IMAD.HI.U32 R2, R60, R0, RZ ;  /* 0x000000003c027227 */ /* 0x000fc800078e00ff */
[----:B------:R-:W-:Y:S02]  /*4010*/  IMAD.MOV R17, RZ, RZ, -R17 ;  /* 0x000000ffff117224 */ /* 0x000fe400078e0a11 */
[----:B------:R-:W-:Y:S02]  /*4020*/  IMAD.MOV R2, RZ, RZ, -R2 ;  /* 0x000000ffff027224 */ /* 0x000fe400078e0a02 */
[C---:B------:R-:W-:Y:S02]  /*4030*/  IMAD R16, R61.reuse, R17, R16 ;  /* 0x000000113d107224 */ /* 0x040fe400078e0210 */
[----:B------:R-:W-:-:S03]  /*4040*/  IMAD R0, R61, R2, R0 ;  /* 0x000000023d007224 */ /* 0x000fc600078e0200 */
[----:B------:R1:W-:Y:S04]  /*4050*/  STL [R1+0x120], R16 ;  /* 0x0001201001007387 */ /* 0x0003e80000100800 */
[----:B------:R2:W-:Y:S04]  /*4060*/  STL [R1+0x11c], R14 ;  /* 0x00011c0e01007387 */ /* 0x0005e80000100800 */
[----:B------:R4:W-:Y:S04]  /*4070*/  STL [R1+0x118], R11 ;  /* 0x0001180b01007387 */ /* 0x0009e80000100800 */
[----:B------:R-:W-:Y:S04]  /*4080*/  STL [R1+0x114], R0 ;  /* 0x0001140001007387 */ /* 0x000fe80000100800 */
[----:B------:R-:W0:Y:S02]  /*4090*/  LDL R41, [R1+0x2144] ;  /* 0x0021440001297983 */ /* 0x000e240000100800 */
[----:B0-----:R-:W-:-:S02]  /*40a0*/  IABS R18, R41 ;  /* 0x0000002900127213 */ /* 0x001fc40000000000 */
[----:B------:R-:W1:Y:S02]  /*40b0*/  LDL R41, [R1+0x2140] ;  /* 0x0021400001297983 */ /* 0x000e640000100800 */
[----:B-1----:R-:W-:Y:S02]  /*40c0*/  IABS R16, R41 ;  /* 0x0000002900107213 */ /* 0x002fe40000000000 */
[----:B------:R-:W2:Y:S02]  /*40d0*/  LDL R41, [R1+0x213c] ;  /* 0x00213c0001297983 */ /* 0x000ea40000100800 */
[----:B--2---:R-:W-:Y:S02]  /*40e0*/  IABS R14, R41 ;  /* 0x00000029000e7213 */ /* 0x004fe40000000000 */
[----:B------:R-:W4:Y:S02]  /*40f0*/  LDL R41, [R1+0x2138] ;  /* 0x0021380001297983 */ /* 0x000f240000100800 */
[----:B----4-:R-:W-:-:S02]  /*4100*/  IABS R11, R41 ;  /* 0x00000029000b7213 */ /* 0x010fc40000000000 */
[----:B------:R-:W2:Y:S01]  /*4110*/  LDL R41, [R1+0x2134] ;  /* 0x0021340001297983 */ /* 0x000ea20000100800 */
[----:B------:R-:W-:-:S04]  /*4120*/  IMAD.HI.U32 R19, R60, R18, RZ ;  /* 0x000000123c137227 */ /* 0x000fc800078e00ff */
[----:B------:R-:W-:-:S04]  /*4130*/  IMAD.HI.U32 R17, R60, R16, RZ ;  /* 0x000000103c117227 */ /* 0x000fc800078e00ff */
[----:B------:R-:W-:-:S04]  /*4140*/  IMAD.HI.U32 R15, R60, R14, RZ ;  /* 0x0000000e3c0f7227 */ /* 0x000fc800078e00ff */
[----:B------:R-:W-:-:S04]  /*4150*/  IMAD.HI.U32 R12, R60, R11, RZ ;  /* 0x0000000b3c0c7227 */ /* 0x000fc800078e00ff */
[----:B------:R-:W-:Y:S02]  /*4160*/  IMAD.MOV R19, RZ, RZ, -R19 ;  /* 0x000000ffff137224 */ /* 0x000fe400078e0a13 */
[----:B------:R-:W-:Y:S02]  /*4170*/  IMAD.MOV R17, RZ, RZ, -R17 ;  /* 0x000000ffff117224 */ /* 0x000fe400078e0a11 */
[----:B------:R-:W-:Y:S02]  /*4180*/  IMAD.MOV R15, RZ, RZ, -R15 ;  /* 0x000000ffff0f7224 */ /* 0x000fe400078e0a0f */
[----:B------:R-:W-:Y:S02]  /*4190*/  IMAD.MOV R12, RZ, RZ, -R12 ;  /* 0x000000ffff0c7224 */ /* 0x000fe400078e0a0c */
[C---:B------:R-:W-:Y:S02]  /*41a0*/  IMAD R18, R61.reuse, R19, R18 ;  /* 0x000000133d127224 */ /* 0x040fe400078e0212 */
[----:B------:R-:W-:-:S02]  /*41b0*/  IMAD R16, R61, R17, R16 ;  /* 0x000000113d107224 */ /* 0x000fc400078e0210 */
[C---:B------:R-:W-:Y:S01]  /*41c0*/  IMAD R14, R61.reuse, R15, R14 ;  /* 0x0000000f3d0e7224 */ /* 0x040fe200078e020e */
[----:B------:R0:W-:Y:S01]  /*41d0*/  STL [R1+0x110], R18 ;  /* 0x0001101201007387 */ /* 0x0001e20000100800 */
[----:B------:R-:W-:-:S03]  /*41e0*/  IMAD R11, R61, R12, R11 ;  /* 0x0000000c3d0b7224 */ /* 0x000fc600078e020b */
[----:B------:R1:W-:Y:S04]  /*41f0*/  STL [R1+0x10c], R16 ;  /* 0x00010c1001007387 */ /* 0x0003e80000100800 */
[----:B------:R4:W-:Y:S01]  /*4200*/  STL [R1+0x108], R14 ;  /* 0x0001080e01007387 */ /* 0x0009e20000100800 */
[----:B0-----:R-:W-:-:S03]  /*4210*/  IABS R18, R42 ;  /* 0x0000002a00127213 */ /* 0x001fc60000000000 */
[----:B------:R0:W-:Y:S01]  /*4220*/  STL [R1+0x104], R11 ;  /* 0x0001040b01007387 */ /* 0x0001e20000100800 */
[----:B-1----:R-:W-:Y:S01]  /*4230*/  IABS R16, R43 ;  /* 0x0000002b00107213 */ /* 0x002fe20000000000 */
[----:B------:R-:W-:Y:S01]  /*4240*/  IMAD.HI.U32 R19, R60, R18, RZ ;  /* 0x000000123c137227 */ /* 0x000fe200078e00ff */
[----:B----4-:R-:W-:-:S03]  /*4250*/  IABS R14, R36 ;  /* 0x00000024000e7213 */ /* 0x010fc60000000000 */
[----:B------:R-:W-:Y:S01]  /*4260*/  IMAD.HI.U32 R17, R60, R16, RZ ;  /* 0x000000103c117227 */ /* 0x000fe200078e00ff */
[----:B0-----:R-:W-:-:S03]  /*4270*/  IABS R11, R37 ;  /* 0x00000025000b7213 */ /* 0x001fc60000000000 */
        /* <DEDUP_REMOVED lines=8> */
[C---:B------:R-:W-:Y:S02]  /*4300*/  IMAD R14, R61.reuse, R15, R14 ;  /* 0x0000000f3d0e7224 */ /* 0x040fe400078e020e */
[----:B------:R-:W-:Y:S01]  /*4310*/  IMAD R11, R61, R12, R11 ;  /* 0x0000000c3d0b7224 */ /* 0x000fe200078e020b */
[----:B--2---:R-:W-:-:S05]  /*4320*/  IABS R0, R41 ;  /* 0x0000002900007213 */ /* 0x004fca0000000000 */
[----:B------:R-:W-:-:S04]  /*4330*/  IMAD.HI.U32 R2, R60, R0, RZ ;  /* 0x000000003c027227 */ /* 0x000fc800078e00ff */
[----:B------:R-:W-:-:S04]  /*4340*/  IMAD.MOV R2, RZ, RZ, -R2 ;  /* 0x000000ffff027224 */ /* 0x000fc800078e0a02 */
[----:B------:R-:W-:-:S05]  /*4350*/  IMAD R0, R61, R2, R0 ;  /* 0x000000023d007224 */ /* 0x000fca00078e0200 */
[----:B------:R0:W-:Y:S02]  /*4360*/  STL [R1+0x100], R0 ;  /* 0x0001000001007387 */ /* 0x0001e40000100800 */
[----:B0-----:R-:W-:-:S05]  /*4370*/  IABS R0, R38 ;  /* 0x0000002600007213 */ /* 0x001fca0000000000 */
[----:B------:R-:W-:-:S04]  /*4380*/  IMAD.HI.U32 R2, R60, R0, RZ ;  /* 0x000000003c027227 */ /* 0x000fc800078e00ff */
[----:B------:R-:W-:Y:S01]  /*4390*/  IMAD.MOV R2, RZ, RZ, -R2 ;  /* 0x000000ffff027224 */ /* 0x000fe200078e0a02 */
[----:B------:R0:W-:Y:S03]  /*43a0*/  STL [R1+0xfc], R18 ;  /* 0x0000fc1201007387 */ /* 0x0001e60000100800 */
[----:B------:R-:W-:Y:S01]  /*43b0*/  IMAD R0, R61, R2, R0 ;  /* 0x000000023d007224 */ /* 0x000fe200078e0200 */
[----:B------:R1:W-:Y:S04]  /*43c0*/  STL [R1+0xf8], R16 ;  /* 0x0000f81001007387 */ /* 0x0003e80000100800 */
[----:B------:R2:W-:Y:S01]  /*43d0*/  STL [R1+0xf4], R14 ;  /* 0x0000f40e01007387 */ /* 0x0005e20000100800 */
[----:B0-----:R-:W-:-:S03]  /*43e0*/  IABS R18, R39 ;  /* 0x0000002700127213 */ /* 0x001fc60000000000 */
[----:B------:R0:W-:Y:S01]  /*43f0*/  STL [R1+0xf0], R11 ;  /* 0x0000f00b01007387 */ /* 0x0001e20000100800 */
[----:B-1----:R-:W-:Y:S01]  /*4400*/  IABS R16, R32 ;  /* 0x0000002000107213 */ /* 0x002fe20000000000 */
[C---:B------:R-:W-:Y:S02]  /*4410*/  IMAD.HI.U32 R19, R60.reuse, R18, RZ ;  /* 0x000000123c137227 */ /* 0x040fe400078e00ff */
[----:B------:R1:W-:Y:S01]  /*4420*/  STL [R1+0xec], R0 ;  /* 0x0000ec0001007387 */ /* 0x0003e20000100800 */
[----:B--2---:R-:W-:Y:S01]  /*4430*/  IABS R14, R33 ;  /* 0x00000021000e7213 */ /* 0x004fe20000000000 */
[----:B------:R-:W-:Y:S01]  /*4440*/  IMAD.HI.U32 R17, R60, R16, RZ ;  /* 0x000000103c117227 */ /* 0x000fe200078e00ff */
[----:B0-----:R-:W-:-:S03]  /*4450*/  IABS R11, R34 ;  /* 0x00000022000b7213 */ /* 0x001fc60000000000 */
[----:B------:R-:W-:Y:S01]  /*4460*/  IMAD.HI.U32 R15, R60, R14, RZ ;  /* 0x0000000e3c0f7227 */ /* 0x000fe200078e00ff */
[----:B-1----:R-:W-:-:S03]  /*4470*/  IABS R0, R35 ;  /* 0x0000002300007213 */ /* 0x002fc60000000000 */
[----:B------:R-:W-:-:S04]  /*4480*/  IMAD.HI.U32 R12, R60, R11, RZ ;  /* 0x0000000b3c0c7227 */ /* 0x000fc800078e00ff */
[----:B------:R-:W-:Y:S02]  /*4490*/  IMAD.MOV R19, RZ, RZ, -R19 ;  /* 0x000000ffff137224 */ /* 0x000fe400078e0a13 */
[----:B------:R-:W-:-:S04]  /*44a0*/  IMAD.HI.U32 R2, R60, R0, RZ ;  /* 0x000000003c027227 */ /* 0x000fc800078e00ff */
[----:B------:R-:W-:Y:S02]  /*44b0*/  IMAD.MOV R17, RZ, RZ, -R17 ;  /* 0x000000ffff117224 */ /* 0x000fe400078e0a11 */
[----:B------:R-:W-:Y:S02]  /*44c0*/  IMAD.MOV R15, RZ, RZ, -R15 ;  /* 0x000000ffff0f7224 */ /* 0x000fe400078e0a0f */
[----:B------:R-:W-:Y:S02]  /*44d0*/  IMAD.MOV R12, RZ, RZ, -R12 ;  /* 0x000000ffff0c7224 */ /* 0x000fe400078e0a0c */
[C---:B------:R-:W-:Y:S02]  /*44e0*/  IMAD R18, R61.reuse, R19, R18 ;  /* 0x000000133d127224 */ /* 0x040fe400078e0212 */
[----:B------:R-:W-:Y:S02]  /*44f0*/  IMAD.MOV R2, RZ, RZ, -R2 ;  /* 0x000000ffff027224 */ /* 0x000fe400078e0a02 */
[----:B------:R-:W-:-:S02]  /*4500*/  IMAD R16, R61, R17, R16 ;  /* 0x000000113d107224 */ /* 0x000fc400078e0210 */
[C---:B------:R-:W-:Y:S01]  /*4510*/  IMAD R14, R61.reuse, R15, R14 ;  /* 0x0000000f3d0e7224 */ /* 0x040fe200078e020e */
[----:B------:R0:W-:Y:S01]  /*4520*/  STL [R1+0xe8], R18 ;  /* 0x0000e81201007387 */ /* 0x0001e20000100800 */
[C---:B------:R-:W-:Y:S02]  /*4530*/  IMAD R11, R61.reuse, R12, R11 ;  /* 0x0000000c3d0b7224 */ /* 0x040fe400078e020b */
        /* <DEDUP_REMOVED lines=51> */
[----:B------:R1:W-:Y:S01]  /*4870*/  STL [R1+0xbc], R16 ;  /* 0x0000bc1001007387 */ /* 0x0003e20000100800 */
[----:B------:R-:W-:Y:S02]  /*4880*/  IABS R15, R23 ;  /* 0x00000017000f7213 */ /* 0x000fe40000000000 */
[----:B------:R-:W-:Y:S01]  /*4890*/  IABS R12, R48 ;  /* 0x00000030000c7213 */ /* 0x000fe20000000000 */
[----:B------:R2:W-:Y:S01]  /*48a0*/  STL [R1+0xb8], R14 ;  /* 0x0000b80e01007387 */ /* 0x0005e20000100800 */
[----:B0-----:R-:W-:-:S03]  /*48b0*/  IABS R18, R22 ;  /* 0x0000001600127213 */ /* 0x001fc60000000000 */
[----:B------:R-:W-:Y:S01]  /*48c0*/  STL [R1+0xb4], R11 ;  /* 0x0000b40b01007387 */ /* 0x000fe20000100800 */
[----:B------:R-:W-:Y:S01]  /*48d0*/  IABS R2, R49 ;  /* 0x0000003100027213 */ /* 0x000fe20000000000 */
[C---:B-1----:R-:W-:Y:S02]  /*48e0*/  IMAD.HI.U32 R16, R60.reuse, R15, RZ ;  /* 0x0000000f3c107227 */ /* 0x042fe400078e00ff */
[----:B------:R0:W-:Y:S02]  /*48f0*/  STL [R1+0xb0], R0 ;  /* 0x0000b00001007387 */ /* 0x0001e40000100800 */
[----:B------:R-:W-:-:S04]  /*4900*/  IMAD.HI.U32 R17, R60, R18, RZ ;  /* 0x000000123c117227 */ /* 0x000fc800078e00ff */
[----:B--2---:R-:W-:Y:S01]  /*4910*/  IMAD.HI.U32 R14, R60, R12, RZ ;  /* 0x0000000c3c0e7227 */ /* 0x004fe200078e00ff */
[----:B0-----:R-:W-:-:S03]  /*4920*/  IABS R0, R56 ;  /* 0x0000003800007213 */ /* 0x001fc60000000000 */
        /* <DEDUP_REMOVED lines=10> */
[----:B------:R-:W-:Y:S01]  /*49d0*/  STL [R1+0xac], R17 ;  /* 0x0000ac1101007387 */ /* 0x000fe20000100800 */
[C---:B------:R-:W-:Y:S02]  /*49e0*/  IMAD R2, R61.reuse, R11, R2 ;  /* 0x0000000b3d027224 */ /* 0x040fe400078e0202 */
[----:B------:R-:W-:Y:S01]  /*49f0*/  IMAD R0, R61, R19, R0 ;  /* 0x000000133d007224 */ /* 0x000fe200078e0200 */
[----:B------:R-:W-:Y:S01]  /*4a00*/  STL [R1+0xa8], R15 ;  /* 0x0000a80f01007387 */ /* 0x000fe20000100800 */
[----:B------:R-:W-:-:S03]  /*4a10*/  IABS R14, R57 ;  /* 0x00000039000e7213 */ /* 0x000fc60000000000 */
[----:B------:R0:W-:Y:S04]  /*4a20*/  STL [R1+0xa4], R12 ;  /* 0x0000a40c01007387 */ /* 0x0001e80000100800 */
[----:B------:R-:W2:Y:S01]  /*4a30*/  LDL R56, [R1+0x20b8] ;  /* 0x0020b80001387983 */ /* 0x000ea20000100800 */
[----:B------:R-:W-:-:S03]  /*4a40*/  IABS R11, R59 ;  /* 0x0000003b000b7213 */ /* 0x000fc60000000000 */
[----:B------:R3:W-:Y:S01]  /*4a50*/  STL [R1+0xa0], R2 ;  /* 0x0000a00201007387 */ /* 0x0007e20000100800 */
[----:B0-----:R-:W-:-:S03]  /*4a60*/  IABS R12, R51 ;  /* 0x00000033000c7213 */ /* 0x001fc60000000000 */
[----:B------:R0:W-:Y:S04]  /*4a70*/  STL [R1+0x9c], R0 ;  /* 0x00009c0001007387 */ /* 0x0001e80000100800 */
[----:B------:R-:W4:Y:S01]  /*4a80*/  LDL R57, [R1+0x20b4] ;  /* 0x0020b40001397983 */ /* 0x000f220000100800 */
[----:B---3--:R-:W-:-:S03]  /*4a90*/  IABS R2, R50 ;  /* 0x0000003200027213 */ /* 0x008fc60000000000 */
[----:B------:R-:W3:Y:S04]  /*4aa0*/  LDL R51, [R1+0x20b0] ;  /* 0x0020b00001337983 */ /* 0x000ee80000100800 */
[----:B------:R-:W5:Y:S01]  /*4ab0*/  LDL R59, [R1+0x20ac] ;  /* 0x0020ac00013b7983 */ /* 0x000f620000100800 */
[----:B------:R-:W-:-:S03]  /*4ac0*/  IMAD.HI.U32 R15, R60, R14, RZ ;  /* 0x0000000e3c0f7227 */ /* 0x000fc600078e00ff */
[----:B------:R-:W5:Y:S01]  /*4ad0*/  LDL R50, [R1+0x20a8] ;  /* 0x0020a80001327983 */ /* 0x000f620000100800 */
[----:B------:R-:W-:-:S04]  /*4ae0*/  IMAD.HI.U32 R16, R60, R12, RZ ;  /* 0x0000000c3c107227 */ /* 0x000fc800078e00ff */
[----:B------:R-:W-:Y:S02]  /*4af0*/  IMAD.MOV R15, RZ, RZ, -R15 ;  /* 0x000000ffff0f7224 */ /* 0x000fe400078e0a0f */
[----:B------:R-:W-:Y:S02]  /*4b00*/  IMAD.MOV R16, RZ, RZ, -R16 ;  /* 0x000000ffff107224 */ /* 0x000fe400078e0a10 */
[C---:B------:R-:W-:Y:S02]  /*4b10*/  IMAD R14, R61.reuse, R15, R14 ;  /* 0x0000000f3d0e7224 */ /* 0x040fe400078e020e */
[----:B------:R-:W-:Y:S01]  /*4b20*/  IMAD R12, R61, R16, R12 ;  /* 0x000000103d0c7224 */ /* 0x000fe200078e020c */
[----:B0-----:R-:W-:Y:S02]  /*4b30*/  IABS R0, R58 ;  /* 0x0000003a00007213 */ /* 0x001fe40000000000 */
[----:B------:R2:W-:Y:S04]  /*4b40*/  STL [R1+0x98], R14 ;  /* 0x0000980e01007387 */ /* 0x0005e80000100800 */
[----:B------:R4:W-:Y:S04]  /*4b50*/  STL [R1+0x94], R12 ;  /* 0x0000940c01007387 */ /* 0x0009e80000100800 */
[----:B------:R-:W5:Y:S01]  /*4b60*/  LDL R58, [R1+0x20a4] ;  /* 0x0020a400013a7983 */ /* 0x000f620000100800 */
[----:B------:R-:W-:-:S04]  /*4b70*/  IMAD.HI.U32 R17, R60, R11, RZ ;  /* 0x0000000b3c117227 */ /* 0x000fc800078e00ff */
        /* <DEDUP_REMOVED lines=8> */
[----:B------:R3:W-:Y:S04]  /*4c00*/  STL [R1+0x90], R11 ;  /* 0x0000900b01007387 */ /* 0x0007e80000100800 */
[----:B------:R5:W-:Y:S01]  /*4c10*/  STL [R1+0x8c], R2 ;  /* 0x00008c0201007387 */ /* 0x000be20000100800 */
[----:B--2---:R-:W-:-:S03]  /*4c20*/  IABS R14, R56 ;  /* 0x00000038000e7213 */ /* 0x004fc60000000000 */
[----:B------:R-:W2:Y:S04]  /*4c30*/  LDL R56, [R1+0x20a0] ;  /* 0x0020a00001387983 */ /* 0x000ea80000100800 */
[----:B------:R0:W-:Y:S01]  /*4c40*/  STL [R1+0x88], R0 ;  /* 0x0000880001007387 */ /* 0x0001e20000100800 */
[C---:B------:R-:W-:Y:S01]  /*4c50*/  IMAD.HI.U32 R15, R60.reuse, R14, RZ ;  /* 0x0000000e3c0f7227 */ /* 0x040fe200078e00ff */
[----:B----4-:R-:W-:Y:S02]  /*4c60*/  IABS R12, R57 ;  /* 0x00000039000c7213 */ /* 0x010fe40000000000 */
[----:B------:R-:W4:Y:S01]  /*4c70*/  LDL R57, [R1+0x209c] ;  /* 0x00209c0001397983 */ /* 0x000f220000100800 */
[----:B---3--:R-:W-:Y:S02]  /*4c80*/  IABS R11, R51 ;  /* 0x00000033000b7213 */ /* 0x008fe40000000000 */
[----:B------:R-:W-:Y:S01]  /*4c90*/  IMAD.HI.U32 R16, R60, R12, RZ ;  /* 0x0000000c3c107227 */ /* 0x000fe200078e00ff */
[----:B------:R-:W3:Y:S01]  /*4ca0*/  LDL R51, [R1+0x2098] ;  /* 0x0020980001337983 */ /* 0x000ee20000100800 */
[----:B-----5:R-:W-:-:S02]  /*4cb0*/  IABS R2, R59 ;  /* 0x0000003b00027213 */ /* 0x020fc40000000000 */
[C---:B------:R-:W-:Y:S01]  /*4cc0*/  IMAD.HI.U32 R17, R60.reuse, R11, RZ ;  /* 0x0000000b3c117227 */ /* 0x040fe200078e00ff */
[----:B------:R-:W5:Y:S01]  /*4cd0*/  LDL R59, [R1+0x2090] ;  /* 0x00209000013b7983 */ /* 0x000f620000100800 */
[----:B0-----:R-:W-:Y:S02]  /*4ce0*/  IABS R0, R50 ;  /* 0x0000003200007213 */ /* 0x001fe40000000000 */
        /* <DEDUP_REMOVED lines=9> */
[C---:B------:R-:W-:Y:S02]  /*4d80*/  IMAD R11, R61.reuse, R17, R11 ;  /* 0x000000113d0b7224 */ /* 0x040fe400078e020b */
[C---:B------:R-:W-:Y:S01]  /*4d90*/  IMAD R2, R61.reuse, R18, R2 ;  /* 0x000000123d027224 */ /* 0x040fe200078e0202 */
[----:B------:R-:W-:Y:S01]  /*4da0*/  STL [R1+0x84], R14 ;  /* 0x0000840e01007387 */ /* 0x000fe20000100800 */
[----:B------:R-:W-:-:S03]  /*4db0*/  IMAD R0, R61, R19, R0 ;  /* 0x000000133d007224 */ /* 0x000fc600078e0200 */
[----:B------:R-:W-:Y:S04]  /*4dc0*/  STL [R1+0x80], R12 ;  /* 0x0000800c01007387 */ /* 0x000fe80000100800 */
[----:B------:R0:W-:Y:S04]  /*4dd0*/  STL [R1+0x7c], R11 ;  /* 0x00007c0b01007387 */ /* 0x0001e80000100800 */
[----:B------:R2:W-:Y:S04]  /*4de0*/  STL [R1+0x78], R2 ;  /* 0x0000780201007387 */ /* 0x0005e80000100800 */
[----:B------:R-:W5:Y:S01]  /*4df0*/  LDL R49, [R1+0x2094] ;  /* 0x0020940001317983 */ /* 0x000f620000100800 */
[----:B0-----:R-:W-:-:S03]  /*4e00*/  IABS R11, R58 ;  /* 0x0000003a000b7213 */ /* 0x001fc60000000000 */
[----:B------:R4:W-:Y:S04]  /*4e10*/  STL [R1+0x74], R0 ;  /* 0x0000740001007387 */ /* 0x0009e80000100800 */
[----:B------:R-:W5:Y:S01]  /*4e20*/  LDL R58, [R1+0x208c] ;  /* 0x00208c00013a7983 */ /* 0x000f620000100800 */
[----:B------:R-:W-:-:S03]  /*4e30*/  IMAD.HI.U32 R15, R60, R11, RZ ;  /* 0x0000000b3c0f7227 */ /* 0x000fc600078e00ff */
[----:B------:R-:W5:Y:S01]  /*4e40*/  LDL R50, [R1+0x2084] ;  /* 0x0020840001327983 */ /* 0x000f620000100800 */
[----:B------:R-:W-:-:S04]  /*4e50*/  IMAD.MOV R15, RZ, RZ, -R15 ;  /* 0x000000ffff0f7224 */ /* 0x000fc800078e0a0f */
[----:B------:R-:W-:Y:S01]  /*4e60*/  IMAD R15, R61, R15, R11 ;  /* 0x0000000f3d0f7224 */ /* 0x000fe200078e020b */
[----:B--2---:R-:W-:Y:S02]  /*4e70*/  IABS R2, R56 ;  /* 0x0000003800027213 */ /* 0x004fe40000000000 */
[----:B------:R-:W2:Y:S03]  /*4e80*/  LDL R56, [R1+0x2088] ;  /* 0x0020880001387983 */ /* 0x000ea60000100800 */
[----:B------:R-:W-:Y:S01]  /*4e90*/  IMAD.HI.U32 R16, R60, R2, RZ ;  /* 0x000000023c107227 */ /* 0x000fe200078e00ff */
[----:B----4-:R-:W-:Y:S02]  /*4ea0*/  IABS R0, R57 ;  /* 0x0000003900007213 */ /* 0x010fe40000000000 */
[----:B------:R-:W4:Y:S01]  /*4eb0*/  LDL R57, [R1+0x2078] ;  /* 0x0020780001397983 */ /* 0x000f220000100800 */
[----:B---3--:R-:W-:-:S02]  /*4ec0*/  IABS R12, R51 ;  /* 0x00000033000c7213 */ /* 0x008fc40000000000 */
[----:B------:R-:W-:Y:S01]  /*4ed0*/  IMAD.HI.U32 R17, R60, R0, RZ ;  /* 0x000000003c117227 */ /* 0x000fe200078e00ff */
[----:B-----5:R-:W-:-:S03]  /*4ee0*/  IABS R14, R59 ;  /* 0x0000003b000e7213 */ /* 0x020fc60000000000 */
[----:B------:R-:W-:Y:S02]  /*4ef0*/  IMAD.MOV R16, RZ, RZ, -R16 ;  /* 0x000000ffff107224 */ /* 0x000fe400078e0a10 */
[----:B------:R-:W-:-:S04]  /*4f00*/  IMAD.HI.U32 R18, R60, R12, RZ ;  /* 0x0000000c3c127227 */ /* 0x000fc800078e00ff */
[----:B------:R-:W-:-:S04]  /*4f10*/  IMAD.HI.U32 R19, R60, R14, RZ ;  /* 0x0000000e3c137227 */ /* 0x000fc800078e00ff */
[----:B------:R-:W-:Y:S02]  /*4f20*/  IMAD.MOV R17, RZ, RZ, -R17 ;  /* 0x000000ffff117224 */ /* 0x000fe400078e0a11 */
[C---:B------:R-:W-:Y:S02]  /*4f30*/  IMAD R11, R61.reuse, R16, R2 ;  /* 0x000000103d0b7224 */ /* 0x040fe400078e0202 */
[----:B------:R-:W-:Y:S02]  /*4f40*/  IMAD.MOV R18, RZ, RZ, -R18 ;  /* 0x000000ffff127224 */ /* 0x000fe400078e0a12 */
[----:B------:R-:W-:Y:S01]  /*4f50*/  IMAD.MOV R19, RZ, RZ, -R19 ;  /* 0x000000ffff137224 */ /* 0x000fe200078e0a13 */
[----:B------:R-:W-:Y:S01]  /*4f60*/  STL [R1+0x70], R15 ;  /* 0x0000700f01007387 */ /* 0x000fe20000100800 */
[C---:B------:R-:W-:Y:S02]  /*4f70*/  IMAD R2, R61.reuse, R17, R0 ;  /* 0x000000113d027224 */ /* 0x040fe400078e0200 */
[C---:B------:R-:W-:Y:S01]  /*4f80*/  IMAD R0, R61.reuse, R18, R12 ;  /* 0x000000123d007224 */ /* 0x040fe200078e020c */
[----:B------:R0:W-:Y:S04]  /*4f90*/  STL [R1+0x6c], R11 ;  /* 0x00006c0b01007387 */ /* 0x0001e80000100800 */
[----:B------:R-:W3:Y:S04]  /*4fa0*/  LDL R51, [R1+0x2080] ;  /* 0x0020800001337983 */ /* 0x000ee80000100800 */
[----:B------:R1:W-:Y:S01]  /*4fb0*/  STL [R1+0x68], R2 ;  /* 0x0000680201007387 */ /* 0x0003e20000100800 */
[----:B0-----:R-:W-:-:S03]  /*4fc0*/  IMAD R11, R61, R19, R14 ;  /* 0x000000133d0b7224 */ /* 0x001fc600078e020e */
[----:B------:R-:W5:Y:S04]  /*4fd0*/  LDL R59, [R1+0x207c] ;  /* 0x00207c00013b7983 */ /* 0x000f680000100800 */
[----:B------:R0:W-:Y:S04]  /*4fe0*/  STL [R1+0x64], R0 ;  /* 0x0000640001007387 */ /* 0x0001e80000100800 */
[----:B------:R2:W-:Y:S01]  /*4ff0*/  STL [R1+0x60], R11 ;  /* 0x0000600b01007387 */ /* 0x0005e20000100800 */
[----:B-1----:R-:W-:-:S03]  /*5000*/  IABS R2, R58 ;  /* 0x0000003a00027213 */ /* 0x002fc60000000000 */
[----:B------:R-:W3:Y:S01]  /*5010*/  LDL R58, [R1+0x2070] ;  /* 0x00207000013a7983 */ /* 0x000ee20000100800 */
[----:B0-----:R-:W-:Y:S02]  /*5020*/  IABS R0, R49 ;  /* 0x0000003100007213 */ /* 0x001fe40000000000 */
[----:B------:R-:W-:Y:S01]  /*5030*/  IABS R14, R50 ;  /* 0x00000032000e7213 */ /* 0x000fe20000000000 */
[----:B------:R-:W-:-:S04]  /*5040*/  IMAD.HI.U32 R16, R60, R2, RZ ;  /* 0x000000023c107227 */ /* 0x000fc800078e00ff */
[----:B------:R-:W-:-:S04]  /*5050*/  IMAD.HI.U32 R15, R60, R0, RZ ;  /* 0x000000003c0f7227 */ /* 0x000fc800078e00ff */
[----:B------:R-:W-:-:S04]  /*5060*/  IMAD.HI.U32 R19, R60, R14, RZ ;  /* 0x0000000e3c137227 */ /* 0x000fc800078e00ff */
[----:B------:R-:W-:Y:S02]  /*5070*/  IMAD.MOV R15, RZ, RZ, -R15 ;  /* 0x000000ffff0f7224 */ /* 0x000fe400078e0a0f */
[----:B------:R-:W-:Y:S02]  /*5080*/  IMAD.MOV R16, RZ, RZ, -R16 ;  /* 0x000000ffff107224 */ /* 0x000fe400078e0a10 */
[----:B------:R-:W-:Y:S02]  /*5090*/  IMAD.MOV R19, RZ, RZ, -R19 ;  /* 0x000000ffff137224 */ /* 0x000fe400078e0a13 */
[C---:B------:R-:W-:Y:S02]  /*50a0*/  IMAD R20, R61.reuse, R15, R0 ;  /* 0x0000000f3d147224 */ /* 0x040fe400078e0200 */
[----:B------:R-:W-:Y:S01]  /*50b0*/  IMAD R15, R61, R16, R2 ;  /* 0x000000103d0f7224 */ /* 0x000fe200078e0202 */
[----:B--2---:R-:W-:Y:S02]  /*50c0*/  IABS R11, R56 ;  /* 0x00000038000b7213 */ /* 0x004fe40000000000 */
[----:B------:R-:W2:Y:S03]  /*50d0*/  LDL R56, [R1+0x2074] ;  /* 0x0020740001387983 */ /* 0x000ea60000100800 */
[----:B------:R-:W-:Y:S01]  /*50e0*/  IMAD.HI.U32 R17, R60, R11, RZ ;  /* 0x0000000b3c117227 */ /* 0x000fe200078e00ff */
[----:B----4-:R-:W-:-:S02]  /*50f0*/  IABS R12, R57 ;  /* 0x00000039000c7213 */ /* 0x010fc40000000000 */
[----:B------:R-:W4:Y:S03]  /*5100*/  LDL R57, [R1+0x206c] ;  /* 0x00206c0001397983 */ /* 0x000f260000100800 */
[----:B------:R-:W-:-:S04]  /*5110*/  IMAD.HI.U32 R18, R60, R12, RZ ;  /* 0x0000000c3c127227 */ /* 0x000fc800078e00ff */
[----:B------:R-:W-:Y:S02]  /*5120*/  IMAD.MOV R17, RZ, RZ, -R17 ;  /* 0x000000ffff117224 */ /* 0x000fe400078e0a11 */
[----:B------:R-:W-:Y:S02]  /*5130*/  IMAD.MOV R18, RZ, RZ, -R18 ;  /* 0x000000ffff127224 */ /* 0x000fe400078e0a12 */
[C---:B------:R-:W-:Y:S02]  /*5140*/  IMAD R0, R61.reuse, R17, R11 ;  /* 0x000000113d007224 */ /* 0x040fe400078e020b */
[C---:B------:R-:W-:Y:S01]  /*5150*/  IMAD R2, R61.reuse, R18, R12 ;  /* 0x000000123d027224 */ /* 0x040fe200078e020c */
[----:B------:R-:W-:Y:S01]  /*5160*/  STL [R1+0x5c], R20 ;  /* 0x00005c1401007387 */ /* 0x000fe20000100800 */
[----:B------:R-:W-:-:S03]  /*5170*/  IMAD R11, R61, R19, R14 ;  /* 0x000000133d0b7224 */ /* 0x000fc600078e020e */
[----:B------:R-:W-:Y:S04]  /*5180*/  STL [R1+0x58], R15 ;  /* 0x0000580f01007387 */ /* 0x000fe80000100800 */
[----:B------:R-:W-:Y:S04]  /*5190*/  STL [R1+0x54], R0 ;  /* 0x0000540001007387 */ /* 0x000fe80000100800 */
[----:B------:R5:W-:Y:S04]  /*51a0*/  STL [R1+0x50], R2 ;  /* 0x0000500201007387 */ /* 0x000be80000100800 */
[----:B------:R3:W-:Y:S04]  /*51b0*/  STL [R1+0x4c], R11 ;  /* 0x00004c0b01007387 */ /* 0x0007e80000100800 */
[----:B------:R-:W4:Y:S01]  /*51c0*/  LDL R48, [R1+0x2068] ;  /* 0x0020680001307983 */ /* 0x000f220000100800 */
[----:B-----5:R-:W-:-:S03]  /*51d0*/  IABS R2, R59 ;  /* 0x0000003b00027213 */ /* 0x020fc60000000000 */
[----:B------:R-:W5:Y:S04]  /*51e0*/  LDL R49, [R1+0x2058] ;  /* 0x0020580001317983 */ /* 0x000f680000100800 */
[----:B------:R-:W5:Y:S04]  /*51f0*/  LDL R59, [R1+0x2064] ;  /* 0x00206400013b7983 */ /* 0x000f680000100800 */
[----:B------:R-:W5:Y:S01]  /*5200*/  LDL R50, [R1+0x2060] ;  /* 0x0020600001327983 */ /* 0x000f620000100800 */
[----:B---3--:R-:W-:-:S03]  /*5210*/  IABS R11, R58 ;  /* 0x0000003a000b7213 */ /* 0x008fc60000000000 */
[----:B------:R-:W3:Y:S01]  /*5220*/  LDL R58, [R1+0x205c] ;  /* 0x00205c00013a7983 */ /* 0x000ee20000100800 */
        /* <DEDUP_REMOVED lines=11> */
[----:B------:R-:W-:Y:S04]  /*52e0*/  STL [R1+0x44], R15 ;  /* 0x0000440f01007387 */ /* 0x000fe80000100800 */
[----:B------:R-:W3:Y:S04]  /*52f0*/  LDL R51, [R1+0x2044] ;  /* 0x0020440001337983 */ /* 0x000ee80000100800 */
[----:B------:R-:W-:Y:S01]  /*5300*/  STL [R1+0x40], R2 ;  /* 0x0000400201007387 */ /* 0x000fe20000100800 */
[----:B--2---:R-:W-:-:S03]  /*5310*/  IABS R12, R56 ;  /* 0x00000038000c7213 */ /* 0x004fc60000000000 */
[----:B------:R-:W2:Y:S02]  /*5320*/  LDL R56, [R1+0x2054] ;  /* 0x0020540001387983 */ /* 0x000ea40000100800 */
[----:B------:R-:W-:Y:S01]  /*5330*/  IMAD.HI.U32 R18, R60, R12, RZ ;  /* 0x0000000c3c127227 */ /* 0x000fe200078e00ff */
[----:B----4-:R-:W-:-:S03]  /*5340*/  IABS R14, R57 ;  /* 0x00000039000e7213 */ /* 0x010fc60000000000 */
[----:B------:R-:W-:Y:S02]  /*5350*/  IMAD.MOV R18, RZ, RZ, -R18 ;  /* 0x000000ffff127224 */ /* 0x000fe400078e0a12 */
[----:B------:R-:W-:-:S04]  /*5360*/  IMAD.HI.U32 R19, R60, R14, RZ ;  /* 0x0000000e3c137227 */ /* 0x000fc800078e00ff */
[----:B------:R-:W-:Y:S02]  /*5370*/  IMAD.MOV R19, RZ, RZ, -R19 ;  /* 0x000000ffff137224 */ /* 0x000fe400078e0a13 */
[C---:B0-----:R-:W-:Y:S02]  /*5380*/  IMAD R0, R61.reuse, R18, R12 ;  /* 0x000000123d007224 */ /* 0x041fe400078e020c */
[----:B------:R-:W-:-:S03]  /*5390*/  IMAD R11, R61, R19, R14 ;  /* 0x000000133d0b7224 */ /* 0x000fc600078e020e */
[----:B------:R0:W-:Y:S04]  /*53a0*/  STL [R1+0x3c], R0 ;  /* 0x00003c0001007387 */ /* 0x0001e80000100800 */
[----:B------:R-:W4:Y:S04]  /*53b0*/  LDL R57, [R1+0x204c] ;  /* 0x00204c0001397983 */ /* 0x000f280000100800 */
[----:B------:R1:W-:Y:S01]  /*53c0*/  STL [R1+0x38], R11 ;  /* 0x0000380b01007387 */ /* 0x0003e20000100800 */
[----:B0-----:R-:W-:Y:S02]  /*53d0*/  IABS R0, R48 ;  /* 0x0000003000007213 */ /* 0x001fe40000000000 */
[----:B-----5:R-:W-:-:S02]  /*53e0*/  IABS R2, R49 ;  /* 0x0000003100027213 */ /* 0x020fc40000000000 */
[----:B-1----:R-:W-:Y:S02]  /*53f0*/  IABS R11, R59 ;  /* 0x0000003b000b7213 */ /* 0x002fe40000000000 */
[----:B------:R-:W5:Y:S01]  /*5400*/  LDL R59, [R1+0x2050] ;  /* 0x00205000013b7983 */ /* 0x000f620000100800 */
[----:B------:R-:W-:Y:S01]  /*5410*/  IMAD.HI.U32 R15, R60, R0, RZ ;  /* 0x000000003c0f7227 */ /* 0x000fe200078e00ff */
[----:B------:R-:W-:-:S03]  /*5420*/  IABS R14, R50 ;  /* 0x00000032000e7213 */ /* 0x000fc60000000000 */
[----:B------:R-:W-:-:S04]  /*5430*/  IMAD.HI.U32 R16, R60, R2, RZ ;  /* 0x000000023c107227 */ /* 0x000fc800078e00ff */
[C---:B------:R-:W-:Y:S01]  /*5440*/  IMAD.HI.U32 R17, R60.reuse, R11, RZ ;  /* 0x0000000b3c117227 */ /* 0x040fe200078e00ff */
[----:B---3--:R-:W-:Y:S02]  /*5450*/  IABS R12, R58 ;  /* 0x0000003a000c7213 */ /* 0x008fe40000000000 */
[----:B------:R-:W3:Y:S01]  /*5460*/  LDL R58, [R1+0x2048] ;  /* 0x00204800013a7983 */ /* 0x000ee20000100800 */
[----:B------:R-:W-:-:S04]  /*5470*/  IMAD.HI.U32 R19, R60, R14, RZ ;  /* 0x0000000e3c137227 */ /* 0x000fc800078e00ff */
[----:B------:R-:W-:-:S04]  /*5480*/  IMAD.HI.U32 R18, R60, R12, RZ ;  /* 0x0000000c3c127227 */ /* 0x000fc800078e00ff */
[----:B------:R-:W-:Y:S02]  /*5490*/  IMAD.MOV R15, RZ, RZ, -R15 ;  /* 0x000000ffff0f7224 */ /* 0x000fe400078e0a0f */
[----:B------:R-:W-:Y:S02]  /*54a0*/  IMAD.MOV R16, RZ, RZ, -R16 ;  /* 0x000000ffff107224 */ /* 0x000fe400078e0a10 */
[----:B------:R-:W-:Y:S02]  /*54b0*/  IMAD.MOV R17, RZ, RZ, -R17 ;  /* 0x000000ffff117224 */ /* 0x000fe400078e0a11 */
[----:B------:R-:W-:Y:S02]  /*54c0*/  IMAD.MOV R18, RZ, RZ, -R18 ;  /* 0x000000ffff127224 */ /* 0x000fe400078e0a12 */
[----:B------:R-:W-:Y:S02]  /*54d0*/  IMAD.MOV R19, RZ, RZ, -R19 ;  /* 0x000000ffff137224 */ /* 0x000fe400078e0a13 */
[----:B------:R-:W-:-:S02]  /*54e0*/  IMAD R20, R61, R15, R0 ;  /* 0x0000000f3d147224 */ /* 0x000fc400078e0200 */
[C---:B------:R-:W-:Y:S02]  /*54f0*/  IMAD R15, R61.reuse, R16, R2 ;  /* 0x000000103d0f7224 */ /* 0x040fe400078e0202 */
[C---:B------:R-:W-:Y:S02]  /*5500*/  IMAD R0, R61.reuse, R17, R11 ;  /* 0x000000113d007224 */ /* 0x040fe400078e020b */
[C---:B------:R-:W-:Y:S01]  /*5510*/  IMAD R2, R61.reuse, R18, R12 ;  /* 0x000000123d027224 */ /* 0x040fe200078e020c */
[----:B------:R-:W-:Y:S01]  /*5520*/  STL [R1+0x34], R20 ;  /* 0x0000341401007387 */ /* 0x000fe20000100800 */
[----:B------:R-:W-:-:S03]  /*5530*/  IMAD R11, R61, R19, R14 ;  /* 0x000000133d0b7224 */ /* 0x000fc600078e020e */
[----:B------:R-:W-:Y:S04]  /*5540*/  STL [R1+0x30], R15 ;  /* 0x0000300f01007387 */ /* 0x000fe80000100800 */
[----:B------:R0:W-:Y:S04]  /*5550*/  STL [R1+0x2c], R0 ;  /* 0x00002c0001007387 */ /* 0x0001e80000100800 */
[----:B------:R2:W-:Y:S04]  /*5560*/  STL [R1+0x28], R2 ;  /* 0x0000280201007387 */ /* 0x0005e80000100800 */
[----:B------:R4:W-:Y:S04]  /*5570*/  STL [R1+0x24], R11 ;  /* 0x0000240b01007387 */ /* 0x0009e80000100800 */
[----:B------:R-:W3:Y:S01]  /*5580*/  LDL R49, [R1+0x203c] ;  /* 0x00203c0001317983 */ /* 0x000ee20000100800 */
[----:B0-----:R-:W-:-:S03]  /*5590*/  IABS R0, R51 ;  /* 0x0000003300007213 */ /* 0x001fc60000000000 */
[----:B------:R-:W3:Y:S02]  /*55a0*/  LDL R23, [R1+0x2040] ;  /* 0x0020400001177983 */ /* 0x000ee40000100800 */
[----:B------:R-:W-:Y:S02]  /*55b0*/  IMAD.HI.U32 R15, R60, R0, RZ ;  /* 0x000000003c0f7227 */ /* 0x000fe400078e00ff */
[----:B------:R-:W3:Y:S04]  /*55c0*/  LDL R48, [R1+0x2038] ;  /* 0x0020380001307983 */ /* 0x000ee80000100800 */
[----:B------:R-:W3:Y:S01]  /*55d0*/  LDL R50, [R1+0x2028] ;  /* 0x0020280001327983 */ /* 0x000ee20000100800 */
[----:B------:R-:W-:-:S04]  /*55e0*/  IMAD.MOV R15, RZ, RZ, -R15 ;  /* 0x000000ffff0f7224 */ /* 0x000fc800078e0a0f */
[----:B------:R-:W-:Y:S01]  /*55f0*/  IMAD R15, R61, R15, R0 ;  /* 0x0000000f3d0f7224 */ /* 0x000fe200078e0200 */
[----:B--2---:R-:W-:-:S05]  /*5600*/  IABS R2, R56 ;  /* 0x0000003800027213 */ /* 0x004fca0000000000 */
[----:B------:R-:W-:-:S04]  /*5610*/  IMAD.HI.U32 R16, R60, R2, RZ ;  /* 0x000000023c107227 */ /* 0x000fc800078e00ff */
[----:B------:R-:W-:-:S04]  /*5620*/  IMAD.MOV R16, RZ, RZ, -R16 ;  /* 0x000000ffff107224 */ /* 0x000fc800078e0a10 */
[----:B------:R-:W-:Y:S01]  /*5630*/  IMAD R0, R61, R16, R2 ;  /* 0x000000103d007224 */ /* 0x000fe200078e0202 */
[----:B----4-:R-:W-:-:S05]  /*5640*/  IABS R11, R57 ;  /* 0x00000039000b7213 */ /* 0x010fca0000000000 */
[----:B------:R-:W-:-:S04]  /*5650*/  IMAD.HI.U32 R17, R60, R11, RZ ;  /* 0x0000000b3c117227 */ /* 0x000fc800078e00ff */
[----:B------:R-:W-:-:S04]  /*5660*/  IMAD.MOV R17, RZ, RZ, -R17 ;  /* 0x000000ffff117224 */ /* 0x000fc800078e0a11 */
[----:B------:R-:W-:Y:S01]  /*5670*/  IMAD R11, R61, R17, R11 ;  /* 0x000000113d0b7224 */ /* 0x000fe200078e020b */
[----:B-----5:R-:W-:Y:S02]  /*5680*/  IABS R12, R59 ;  /* 0x0000003b000c7213 */ /* 0x020fe40000000000 */
[----:B------:R-:W2:Y:S03]  /*5690*/  LDL R59, [R1+0x2034] ;  /* 0x00203400013b7983 */ /* 0x000ea60000100800 */
[----:B------:R-:W-:-:S04]  /*56a0*/  IMAD.HI.U32 R18, R60, R12, RZ ;  /* 0x0000000c3c127227 */ /* 0x000fc800078e00ff */
[----:B------:R-:W-:Y:S01]  /*56b0*/  IMAD.MOV R18, RZ, RZ, -R18 ;  /* 0x000000ffff127224 */ /* 0x000fe200078e0a12 */
[----:B---3--:R-:W-:-:S05]  /*56c0*/  IABS R14, R58 ;  /* 0x0000003a000e7213 */ /* 0x008fca0000000000 */
[----:B------:R-:W-:Y:S01]  /*56d0*/  IMAD.HI.U32 R19, R60, R14, RZ ;  /* 0x0000000e3c137227 */ /* 0x000fe200078e00ff */
[----:B------:R-:W-:Y:S03]  /*56e0*/  STL [R1+0x20], R15 ;  /* 0x0000200f01007387 */ /* 0x000fe60000100800 */
[----:B------:R-:W-:Y:S01]  /*56f0*/  IMAD.MOV R19, RZ, RZ, -R19 ;  /* 0x000000ffff137224 */ /* 0x000fe200078e0a13 */
[----:B------:R0:W-:Y:S01]  /*5700*/  STL [R1+0x1c], R0 ;  /* 0x00001c0001007387 */ /* 0x0001e20000100800 */
[----:B------:R-:W-:-:S03]  /*5710*/  IMAD R2, R61, R18, R12 ;  /* 0x000000123d027224 */ /* 0x000fc600078e020c */
[----:B------:R1:W-:Y:S04]  /*5720*/  STL [R1+0x18], R11 ;  /* 0x0000180b01007387 */ /* 0x0003e80000100800 */
[----:B------:R-:W3:Y:S01]  /*5730*/  LDL R58, [R1+0x2030] ;  /* 0x00203000013a7983 */ /* 0x000ee20000100800 */
[----:B0-----:R-:W-:-:S03]  /*5740*/  IMAD R0, R61, R19, R14 ;  /* 0x000000133d007224 */ /* 0x001fc600078e020e */
[----:B------:R-:W-:Y:S04]  /*5750*/  STL [R1+0x14], R2 ;  /* 0x0000140201007387 */ /* 0x000fe80000100800 */
[----:B------:R-:W4:Y:S04]  /*5760*/  LDL R57, [R1+0x202c] ;  /* 0x00202c0001397983 */ /* 0x000f280000100800 */
[----:B------:R0:W-:Y:S04]  /*5770*/  STL [R1+0x10], R0 ;  /* 0x0000100001007387 */ /* 0x0001e80000100800 */
[----:B------:R-:W5:Y:S04]  /*5780*/  LDL R56, [R1+0x2020] ;  /* 0x0020200001387983 */ /* 0x000f680000100800 */
[----:B------:R-:W5:Y:S01]  /*5790*/  LDL R51, [R1+0x2024] ;  /* 0x0020240001337983 */ /* 0x000f620000100800 */
[----:B-1----:R-:W-:-:S03]  /*57a0*/  IABS R11, R49 ;  /* 0x00000031000b7213 */ /* 0x002fc60000000000 */
[----:B------:R-:W5:Y:S01]  /*57b0*/  LDL R49, [R1+0x201c] ;  /* 0x00201c0001317983 */ /* 0x000f620000100800 */
[----:B0-----:R-:W-:Y:S02]  /*57c0*/  IABS R0, R23 ;  /* 0x0000001700007213 */ /* 0x001fe40000000000 */
[----:B------:R-:W-:-:S03]  /*57d0*/  IABS R2, R48 ;  /* 0x0000003000027213 */ /* 0x000fc60000000000 */
[----:B------:R-:W-:Y:S01]  /*57e0*/  IMAD.HI.U32 R14, R60, R0, RZ ;  /* 0x000000003c0e7227 */ /* 0x000fe200078e00ff */
[----:B------:R-:W-:-:S03]  /*57f0*/  IABS R12, R50 ;  /* 0x00000032000c7213 */ /* 0x000fc60000000000 */
[----:B------:R-:W-:-:S04]  /*5800*/  IMAD.HI.U32 R15, R60, R2, RZ ;  /* 0x000000023c0f7227 */ /* 0x000fc800078e00ff */
[----:B------:R-:W-:-:S04]  /*5810*/  IMAD.HI.U32 R16, R60, R11, RZ ;  /* 0x0000000b3c107227 */ /* 0x000fc800078e00ff */
[----:B------:R-:W-:Y:S02]  /*5820*/  IMAD.MOV R14, RZ, RZ, -R14 ;  /* 0x000000ffff0e7224 */ /* 0x000fe400078e0a0e */
[----:B------:R-:W-:-:S04]  /*5830*/  IMAD.HI.U32 R17, R60, R12, RZ ;  /* 0x0000000c3c117227 */ /* 0x000fc800078e00ff */
[----:B------:R-:W-:Y:S02]  /*5840*/  IMAD.MOV R15, RZ, RZ, -R15 ;  /* 0x000000ffff0f7224 */ /* 0x000fe400078e0a0f */
[----:B------:R-:W-:Y:S02]  /*5850*/  IMAD.MOV R16, RZ, RZ, -R16 ;  /* 0x000000ffff107224 */ /* 0x000fe400078e0a10 */
[C---:B------:R-:W-:Y:S02]  /*5860*/  IMAD R0, R61.reuse, R14, R0 ;  /* 0x0000000e3d007224 */ /* 0x040fe400078e0200 */
[----:B------:R-:W-:Y:S02]  /*5870*/  IMAD.MOV R17, RZ, RZ, -R17 ;  /* 0x000000ffff117224 */ /* 0x000fe400078e0a11 */
[C---:B------:R-:W-:Y:S01]  /*5880*/  IMAD R14, R61.reuse, R15, R2 ;  /* 0x0000000f3d0e7224 */ /* 0x040fe200078e0202 */
[----:B------:R0:W-:Y:S01]  /*5890*/  STL [R1+0xc], R0 ;  /* 0x00000c0001007387 */ /* 0x0001e20000100800 */
[----:B------:R-:W-:-:S03]  /*58a0*/  IMAD R2, R61, R16, R11 ;  /* 0x000000103d027224 */ /* 0x000fc600078e020b */
[----:B------:R-:W-:Y:S01]  /*58b0*/  STL [R1+0x8], R14 ;  /* 0x0000080e01007387 */ /* 0x000fe20000100800 */
[----:B0-----:R-:W-:-:S03]  /*58c0*/  IMAD R0, R61, R17, R12 ;  /* 0x000000113d007224 */ /* 0x001fc600078e020c */
[----:B------:R-:W-:Y:S01]  /*58d0*/  STL [R1+0x4], R2 ;  /* 0x0000040201007387 */ /* 0x000fe20000100800 */
[----:B--2---:R-:W-:-:S05]  /*58e0*/  IABS R59, R59 ;  /* 0x0000003b003b7213 */ /* 0x004fca0000000000 */
[----:B------:R-:W-:-:S04]  /*58f0*/  IMAD.HI.U32 R18, R60, R59, RZ ;  /* 0x0000003b3c127227 */ /* 0x000fc800078e00ff */
[----:B------:R-:W-:-:S04]  /*5900*/  IMAD.MOV R18, RZ, RZ, -R18 ;  /* 0x000000ffff127224 */ /* 0x000fc800078e0a12 */
[----:B------:R-:W-:-:S05]  /*5910*/  IMAD R59, R61, R18, R59 ;  /* 0x000000123d3b7224 */ /* 0x000fca00078e023b */
[----:B------:R-:W-:Y:S04]  /*5920*/  STL [R1+0x22a8], R59 ;  /* 0x0022a83b01007387 */ /* 0x000fe80000100800 */
[----:B------:R0:W-:Y:S04]  /*5930*/  STL [R1], R0 ;  /* 0x0000000001007387 */ /* 0x0001e80000100800 */
[----:B------:R-:W2:Y:S04]  /*5940*/  LDL R23, [R1+0x2018] ;  /* 0x0020180001177983 */ /* 0x000ea80000100800 */
[----:B------:R-:W2:Y:S01]  /*5950*/  LDL R48, [R1+0x2008] ;  /* 0x0020080001307983 */ /* 0x000ea20000100800 */
[----:B---3--:R-:W-:-:S03]  /*5960*/  IABS R58, R58 ;  /* 0x0000003a003a7213 */ /* 0x008fc60000000000 */
[----:B------:R-:W3:Y:S01]  /*5970*/  LDL R50, [R1+0x2010] ;  /* 0x0020100001327983 */ /* 0x000ee20000100800 */
[----:B----4-:R-:W-:Y:S01]  /*5980*/  IABS R57, R57 ;  /* 0x0000003900397213 */ /* 0x010fe20000000000 */
[C---:B0-----:R-:W-:Y:S01]  /*5990*/  IMAD.HI.U32 R0, R60.reuse, R58, RZ ;  /* 0x0000003a3c007227 */ /* 0x041fe200078e00ff */
[----:B-----5:R-:W-:Y:S02]  /*59a0*/  IABS R56, R56 ;  /* 0x0000003800387213 */ /* 0x020fe40000000000 */
[----:B------:R-:W-:Y:S02]  /*59b0*/  IABS R55, R51 ;  /* 0x0000003300377213 */ /* 0x000fe40000000000 */
[----:B------:R-:W4:Y:S01]  /*59c0*/  LDL R51, [R1+0x2014] ;  /* 0x0020140001337983 */ /* 0x000f220000100800 */
[----:B------:R-:W-:-:S04]  /*59d0*/  IMAD.HI.U32 R2, R60, R57, RZ ;  /* 0x000000393c027227 */ /* 0x000fc800078e00ff */
[C---:B------:R-:W-:Y:S01]  /*59e0*/  IMAD.HI.U32 R11, R60.reuse, R56, RZ ;  /* 0x000000383c0b7227 */ /* 0x040fe200078e00ff */
[----:B------:R-:W-:Y:S02]  /*59f0*/  IABS R54, R49 ;  /* 0x0000003100367213 */ /* 0x000fe40000000000 */
[----:B------:R-:W5:Y:S01]  /*5a00*/  LDL R49, [R1+0x200c] ;  /* 0x00200c0001317983 */ /* 0x000f620000100800 */
        /* <DEDUP_REMOVED lines=11> */
[----:B------:R0:W-:Y:S01]  /*5ac0*/  STL [R1+0x22ac], R58 ;  /* 0x0022ac3a01007387 */ /* 0x0001e20000100800 */
[----:B------:R-:W-:-:S03]  /*5ad0*/  IMAD R54, R61, R14, R54 ;  /* 0x0000000e3d367224 */ /* 0x000fc600078e0236 */
[----:B------:R1:W-:Y:S04]  /*5ae0*/  STL [R1+0x22b0], R57 ;  /* 0x0022b03901007387 */ /* 0x0003e80000100800 */
[----:B------:R-:W-:Y:S04]  /*5af0*/  STL [R1+0x22b4], R56 ;  /* 0x0022b43801007387 */ /* 0x000fe80000100800 */
[----:B------:R-:W-:Y:S04]  /*5b00*/  STL [R1+0x22b8], R55 ;  /* 0x0022b83701007387 */ /* 0x000fe80000100800 */
[----:B------:R-:W-:Y:S04]  /*5b10*/  STL [R1+0x22bc], R54 ;  /* 0x0022bc3601007387 */ /* 0x000fe80000100800 */
[----:B------:R-:W5:Y:S04]  /*5b20*/  LDL R21, [R1+0x1ffc] ;  /* 0x001ffc0001157983 */ /* 0x000f680000100800 */
[----:B------:R-:W5:Y:S04]  /*5b30*/  LDL R20, [R1+0x2004] ;  /* 0x0020040001147983 */ /* 0x000f680000100800 */
[----:B------:R-:W5:Y:S01]  /*5b40*/  LDL R22, [R1+0x1fe8] ;  /* 0x001fe80001167983 */ /* 0x000f620000100800 */
[----:B--2---:R-:W-:-:S03]  /*5b50*/  IABS R53, R23 ;  /* 0x0000001700357213 */ /* 0x004fc60000000000 */
[----:B------:R-:W2:Y:S01]  /*5b60*/  LDL R23, [R1+0x1ff8] ;  /* 0x001ff80001177983 */ /* 0x000ea20000100800 */
[----:B------:R-:W-:Y:S01]  /*5b70*/  IABS R52, R48 ;  /* 0x0000003000347213 */ /* 0x000fe20000000000 */
[C---:B------:R-:W-:Y:S02]  /*5b80*/  IMAD.HI.U32 R0, R60.reuse, R53, RZ ;  /* 0x000000353c007227 */ /* 0x040fe400078e00ff */
[----:B------:R-:W2:Y:S01]  /*5b90*/  LDL R48, [R1+0x2000] ;  /* 0x0020000001307983 */ /* 0x000ea20000100800 */
[----:B---3--:R-:W-:Y:S01]  /*5ba0*/  IABS R50, R50 ;  /* 0x0000003200327213 */ /* 0x008fe20000000000 */
[----:B------:R-:W-:-:S04]  /*5bb0*/  IMAD.HI.U32 R2, R60, R52, RZ ;  /* 0x000000343c027227 */ /* 0x000fc800078e00ff */
[----:B------:R-:W-:-:S04]  /*5bc0*/  IMAD.HI.U32 R12, R60, R50, RZ ;  /* 0x000000323c0c7227 */ /* 0x000fc800078e00ff */
[----:B------:R-:W-:Y:S02]  /*5bd0*/  IMAD.MOV R0, RZ, RZ, -R0 ;  /* 0x000000ffff007224 */ /* 0x000fe400078e0a00 */
[----:B------:R-:W-:Y:S01]  /*5be0*/  IMAD.MOV R2, RZ, RZ, -R2 ;  /* 0x000000ffff027224 */ /* 0x000fe200078e0a02 */
[----:B----4-:R-:W-:-:S05]  /*5bf0*/  IABS R51, R51 ;  /* 0x0000003300337213 */ /* 0x010fca0000000000 */
[----:B------:R-:W-:Y:S01]  /*5c00*/  IMAD.HI.U32 R11, R60, R51, RZ ;  /* 0x000000333c0b7227 */ /* 0x000fe200078e00ff */
[----:B-----5:R-:W-:-:S03]  /*5c10*/  IABS R49, R49 ;  /* 0x0000003100317213 */ /* 0x020fc60000000000 */
[----:B------:R-:W-:Y:S02]  /*5c20*/  IMAD.MOV R11, RZ, RZ, -R11 ;  /* 0x000000ffff0b7224 */ /* 0x000fe400078e0a0b */
[----:B------:R-:W-:-:S04]  /*5c30*/  IMAD.HI.U32 R14, R60, R49, RZ ;  /* 0x000000313c0e7227 */ /* 0x000fc800078e00ff */
[----:B------:R-:W-:Y:S02]  /*5c40*/  IMAD.MOV R12, RZ, RZ, -R12 ;  /* 0x000000ffff0c7224 */ /* 0x000fe400078e0a0c */
[----:B------:R-:W-:Y:S02]  /*5c50*/  IMAD.MOV R14, RZ, RZ, -R14 ;  /* 0x000000ffff0e7224 */ /* 0x000fe400078e0a0e */
[C---:B------:R-:W-:Y:S02]  /*5c60*/  IMAD R53, R61.reuse, R0, R53 ;  /* 0x000000003d357224 */ /* 0x040fe400078e0235 */
[C---:B------:R-:W-:Y:S02]  /*5c70*/  IMAD R52, R61.reuse, R2, R52 ;  /* 0x000000023d347224 */ /* 0x040fe400078e0234 */
[C---:B------:R-:W-:Y:S02]  /*5c80*/  IMAD R51, R61.reuse, R11, R51 ;  /* 0x0000000b3d337224 */ /* 0x040fe400078e0233 */
[C---:B------:R-:W-:Y:S01]  /*5c90*/  IMAD R50, R61.reuse, R12, R50 ;  /* 0x0000000c3d327224 */ /* 0x040fe200078e0232 */
[----:B------:R-:W-:Y:S01]  /*5ca0*/  STL [R1+0x22c0], R53 ;  /* 0x0022c03501007387 */ /* 0x000fe20000100800 */
[----:B------:R-:W-:-:S03]  /*5cb0*/  IMAD R49, R61, R14, R49 ;  /* 0x0000000e3d317224 */ /* 0x000fc600078e0231 */
[----:B------:R-:W-:Y:S04]  /*5cc0*/  STL [R1+0x22c4], R52 ;  /* 0x0022c43401007387 */ /* 0x000fe80000100800 */
[----:B------:R-:W-:Y:S04]  /*5cd0*/  STL [R1+0x22c8], R51 ;  /* 0x0022c83301007387 */ /* 0x000fe80000100800 */
[----:B------:R-:W-:Y:S04]  /*5ce0*/  STL [R1+0x22cc], R50 ;  /* 0x0022cc3201007387 */ /* 0x000fe80000100800 */
[----:B------:R3:W-:Y:S04]  /*5cf0*/  STL [R1+0x22d0], R49 ;  /* 0x0022d03101007387 */ /* 0x0007e80000100800 */
[----:B------:R-:W4:Y:S04]  /*5d00*/  LDL R25, [R1+0x1ff4] ;  /* 0x001ff40001197983 */ /* 0x000f280000100800 */
[----:B------:R-:W5:Y:S01]  /*5d10*/  LDL R26, [R1+0x1fe4] ;  /* 0x001fe400011a7983 */ /* 0x000f620000100800 */
[----:B------:R-:W-:-:S03]  /*5d20*/  IABS R46, R21 ;  /* 0x00000015002e7213 */ /* 0x000fc60000000000 */
[----:B------:R-:W3:Y:S01]  /*5d30*/  LDL R21, [R1+0x1ff0] ;  /* 0x001ff00001157983 */ /* 0x000ee20000100800 */
[----:B------:R-:W-:-:S03]  /*5d40*/  IABS R47, R20 ;  /* 0x00000014002f7213 */ /* 0x000fc60000000000 */
[----:B------:R-:W5:Y:S02]  /*5d50*/  LDL R20, [R1+0x1fe0] ;  /* 0x001fe00001147983 */ /* 0x000f640000100800 */
[----:B------:R-:W-:Y:S01]  /*5d60*/  IMAD.HI.U32 R2, R60, R47, RZ ;  /* 0x0000002f3c027227 */ /* 0x000fe200078e00ff */
[----:B------:R-:W-:Y:S01]  /*5d70*/  IABS R44, R22 ;  /* 0x00000016002c7213 */ /* 0x000fe20000000000 */
[----:B------:R-:W5:Y:S02]  /*5d80*/  LDL R27, [R1+0x1fdc] ;  /* 0x001fdc00011b7983 */ /* 0x000f640000100800 */
[----:B------:R-:W-:Y:S02]  /*5d90*/  IMAD.MOV R2, RZ, RZ, -R2 ;  /* 0x000000ffff027224 */ /* 0x000fe400078e0a02 */
[----:B------:R-:W5:Y:S02]  /*5da0*/  LDL R22, [R1+0x1fd8] ;  /* 0x001fd80001167983 */ /* 0x000f640000100800 */
[----:B------:R-:W-:Y:S01]  /*5db0*/  IMAD R47, R61, R2, R47 ;  /* 0x000000023d2f7224 */ /* 0x000fe200078e022f */
[----:B--2---:R-:W-:-:S05]  /*5dc0*/  IABS R48, R48 ;  /* 0x0000003000307213 */ /* 0x004fca0000000000 */
[----:B------:R-:W-:Y:S01]  /*5dd0*/  IMAD.HI.U32 R0, R60, R48, RZ ;  /* 0x000000303c007227 */ /* 0x000fe200078e00ff */
[----:B------:R-:W-:Y:S02]  /*5de0*/  IABS R45, R23 ;  /* 0x00000017002d7213 */ /* 0x000fe40000000000 */
[----:B------:R-:W2:Y:S01]  /*5df0*/  LDL R23, [R1+0x1fec] ;  /* 0x001fec0001177983 */ /* 0x000ea20000100800 */
[----:B------:R-:W-:-:S04]  /*5e00*/  IMAD.MOV R0, RZ, RZ, -R0 ;  /* 0x000000ffff007224 */ /* 0x000fc800078e0a00 */
[----:B------:R-:W-:-:S05]  /*5e10*/  IMAD R48, R61, R0, R48 ;  /* 0x000000003d307224 */ /* 0x000fca00078e0230 */
[----:B------:R-:W-:Y:S04]  /*5e20*/  STL [R1+0x22d4], R48 ;  /* 0x0022d43001007387 */ /* 0x000fe80000100800 */
[----:B------:R-:W-:Y:S04]  /*5e30*/  STL [R1+0x22d8], R47 ;  /* 0x0022d82f01007387 */ /* 0x000fe80000100800 */
[----:B------:R-:W2:Y:S04]  /*5e40*/  LDL R24, [R1+0x1fd0] ;  /* 0x001fd00001187983 */ /* 0x000ea80000100800 */
[----:B------:R-:W2:Y:S04]  /*5e50*/  LDL R15, [R1+0x1f80] ;  /* 0x001f8000010f7983 */ /* 0x000ea80000100800 */
[----:B------:R-:W2:Y:S04]  /*5e60*/  LDL R19, [R1+0x1f94] ;  /* 0x001f940001137983 */ /* 0x000ea80000100800 */
[----:B------:R-:W2:Y:S04]  /*5e70*/  LDL R16, [R1+0x1f84] ;  /* 0x001f840001107983 */ /* 0x000ea80000100800 */
[----:B0-----:R-:W2:Y:S04]  /*5e80*/  LDL R58, [R1+0x1f78] ;  /* 0x001f7800013a7983 */ /* 0x001ea80000100800 */
[----:B-1----:R-:W2:Y:S04]  /*5e90*/  LDL R57, [R1+0x1f7c] ;  /* 0x001f7c0001397983 */ /* 0x002ea80000100800 */
[----:B------:R-:W2:Y:S01]  /*5ea0*/  LDL R59, [R1+0x1f74] ;  /* 0x001f7400013b7983 */ /* 0x000ea20000100800 */
[----:B---3--:R-:W-:-:S02]  /*5eb0*/  IABS R42, R21 ;  /* 0x00000015002a7213 */ /* 0x008fc40000000000 */
[----:B----4-:R-:W-:Y:S01]  /*5ec0*/  IABS R43, R25 ;  /* 0x00000019002b7213 */ /* 0x010fe20000000000 */
[----:B------:R-:W3:Y:S04]  /*5ed0*/  LDL R21, [R1+0x1fc4] ;  /* 0x001fc40001157983 */ /* 0x000ee80000100800 */
[----:B------:R-:W4:Y:S01]  /*5ee0*/  LDL R25, [R1+0x1fc8] ;  /* 0x001fc80001197983 */ /* 0x000f220000100800 */
[----:B-----5:R-:W-:-:S03]  /*5ef0*/  IABS R37, R20 ;  /* 0x0000001400257213 */ /* 0x020fc60000000000 */
[----:B------:R-:W5:Y:S01]  /*5f00*/  LDL R20, [R1+0x1fa8] ;  /* 0x001fa80001147983 */ /* 0x000f620000100800 */
[----:B------:R-:W-:-:S03]  /*5f10*/  IABS R40, R22 ;  /* 0x0000001600287213 */ /* 0x000fc60000000000 */
[----:B------:R-:W5:Y:S01]  /*5f20*/  LDL R22, [R1+0x1fcc] ;  /* 0x001fcc0001167983 */ /* 0x000f620000100800 */
[----:B------:R-:W-:-:S03]  /*5f30*/  IABS R38, R27 ;  /* 0x0000001b00267213 */ /* 0x000fc60000000000 */
[----:B------:R-:W5:Y:S01]  /*5f40*/  LDL R27, [R1+0x1fb8] ;  /* 0x001fb800011b7983 */ /* 0x000f620000100800 */
[----:B------:R-:W-:-:S03]  /*5f50*/  IABS R39, R26 ;  /* 0x0000001a00277213 */ /* 0x000fc60000000000 */
[----:B------:R-:W5:Y:S01]  /*5f60*/  LDL R26, [R1+0x1fc0] ;  /* 0x001fc000011a7983 */ /* 0x000f620000100800 */
[C---:B------:R-:W-:Y:S01]  /*5f70*/  IMAD.HI.U32 R12, R60.reuse, R45, RZ ;  /* 0x0000002d3c0c7227 */ /* 0x040fe200078e00ff */
[----:B------:R-:W-:Y:S02]  /*5f80*/  IABS R49, c[0x0][0x178] ;  /* 0x00005e0000317a13 */ /* 0x000fe40000000000 */
[----:B------:R-:W5:Y:S01]  /*5f90*/  LDL R18, [R1+0x1f90] ;  /* 0x001f900001127983 */ /* 0x000f620000100800 */
[----:B------:R-:W-:-:S03]  /*5fa0*/  IMAD.HI.U32 R11, R60, R46, RZ ;  /* 0x0000002e3c0b7227 */ /* 0x000fc600078e00ff */
[----:B------:R-:W5:Y:S01]  /*5fb0*/  LDL R17, [R1+0x1f88] ;  /* 0x001f880001117983 */ /* 0x000f620000100800 */
[----:B--2---:R-:W-:-:S03]  /*5fc0*/  IABS R41, R23 ;  /* 0x0000001700297213 */ /* 0x004fc60000000000 */
[----:B------:R-:W2:Y:S01]  /*5fd0*/  LDL R23, [R1+0x1fd4] ;  /* 0x001fd40001177983 */ /* 0x000ea20000100800 */
[----:B---3--:R-:W-:-:S03]  /*5fe0*/  IABS R36, R21 ;  /* 0x0000001500247213 */ /* 0x008fc60000000000 */
[----:B------:R-:W3:Y:S01]  /*5ff0*/  LDL R21, [R1+0x1fb4] ;  /* 0x001fb40001157983 */ /* 0x000ee20000100800 */
[----:B----4-:R-:W-:-:S03]  /*6000*/  IABS R32, R25 ;  /* 0x0000001900207213 */ /* 0x010fc60000000000 */
[----:B------:R-:W4:Y:S01]  /*6010*/  LDL R25, [R1+0x1fac] ;  /* 0x001fac0001197983 */ /* 0x000f220000100800 */
[----:B-----5:R-:W-:-:S03]  /*6020*/  IABS R28, R20 ;  /* 0x00000014001c7213 */ /* 0x020fc60000000000 */
[----:B------:R-:W5:Y:S01]  /*6030*/  LDL R20, [R1+0x1f8c] ;  /* 0x001f8c0001147983 */ /* 0x000f620000100800 */
[----:B------:R-:W-:-:S03]  /*6040*/  IABS R34, R22 ;  /* 0x0000001600227213 */ /* 0x000fc60000000000 */
[----:B------:R-:W4:Y:S01]  /*6050*/  LDL R22, [R1+0x1fb0] ;  /* 0x001fb00001167983 */ /* 0x000f220000100800 */
[----:B------:R-:W-:Y:S02]  /*6060*/  IABS R33, R24 ;  /* 0x0000001800217213 */ /* 0x000fe40000000000 */
[----:B------:R-:W-:Y:S01]  /*6070*/  IABS R30, R27 ;  /* 0x0000001b001e7213 */ /* 0x000fe20000000000 */
[----:B------:R-:W4:Y:S01]  /*6080*/  LDL R24, [R1+0x1fa0] ;  /* 0x001fa00001187983 */ /* 0x000f220000100800 */
[----:B--2---:R-:W-:-:S03]  /*6090*/  IABS R35, R23 ;  /* 0x0000001700237213 */ /* 0x004fc60000000000 */
[----:B------:R-:W2:Y:S01]  /*60a0*/  LDL R23, [R1+0x1fbc] ;  /* 0x001fbc0001177983 */ /* 0x000ea20000100800 */
[----:B---3--:R-:W-:-:S03]  /*60b0*/  IABS R27, R21 ;  /* 0x00000015001b7213 */ /* 0x008fc60000000000 */
[----:B------:R-:W3:Y:S01]  /*60c0*/  LDL R21, [R1+0x1f98] ;  /* 0x001f980001157983 */ /* 0x000ee20000100800 */
[----:B------:R-:W-:-:S04]  /*60d0*/  IMAD.MOV R12, RZ, RZ, -R12 ;  /* 0x000000ffff0c7224 */ /* 0x000fc800078e0a0c */
[----:B------:R-:W-:Y:S02]  /*60e0*/  IMAD R45, R61, R12, R45 ;  /* 0x0000000c3d2d7224 */ /* 0x000fe400078e022d */
[----:B------:R-:W-:-:S04]  /*60f0*/  IMAD.HI.U32 R12, R60, R40, RZ ;  /* 0x000000283c0c7227 */ /* 0x000fc800078e00ff */
[----:B------:R-:W-:Y:S02]  /*6100*/  IMAD.MOV R11, RZ, RZ, -R11 ;  /* 0x000000ffff0b7224 */ /* 0x000fe400078e0a0b */
[----:B------:R-:W-:Y:S02]  /*6110*/  IMAD.MOV R12, RZ, RZ, -R12 ;  /* 0x000000ffff0c7224 */ /* 0x000fe400078e0a0c */
[----:B------:R-:W-:-:S04]  /*6120*/  IMAD.HI.U32 R14, R60, R44, RZ ;  /* 0x0000002c3c0e7227 */ /* 0x000fc800078e00ff */
[C---:B------:R-:W-:Y:S02]  /*6130*/  IMAD R46, R61.reuse, R11, R46 ;  /* 0x0000000b3d2e7224 */ /* 0x040fe400078e022e */
[----:B------:R-:W-:Y:S02]  /*6140*/  IMAD R40, R61, R12, R40 ;  /* 0x0000000c3d287224 */ /* 0x000fe400078e0228 */
[----:B------:R-:W-:-:S04]  /*6150*/  IMAD.HI.U32 R11, R60, R41, RZ ;  /* 0x000000293c0b7227 */ /* 0x000fc800078e00ff */
[----:B------:R-:W-:-:S04]  /*6160*/  IMAD.HI.U32 R12, R60, R35, RZ ;  /* 0x000000233c0c7227 */ /* 0x000fc800078e00ff */
[----:B------:R-:W-:Y:S02]  /*6170*/  IMAD.MOV R14, RZ, RZ, -R14 ;  /* 0x000000ffff0e7224 */ /* 0x000fe400078e0a0e */
[----:B------:R-:W-:Y:S02]  /*6180*/  IMAD.MOV R11, RZ, RZ, -R11 ;  /* 0x000000ffff0b7224 */ /* 0x000fe400078e0a0b */
[----:B------:R-:W-:Y:S02]  /*6190*/  IMAD.MOV R12, RZ, RZ, -R12 ;  /* 0x000000ffff0c7224 */ /* 0x000fe400078e0a0c */
[----:B------:R-:W-:Y:S02]  /*61a0*/  IMAD R44, R61, R14, R44 ;  /* 0x0000000e3d2c7224 */ /* 0x000fe400078e022c */
[----:B------:R-:W-:-:S04]  /*61b0*/  IMAD.HI.U32 R14, R60, R39, RZ ;  /* 0x000000273c0e7227 */ /* 0x000fc800078e00ff */
[C---:B------:R-:W-:Y:S02]  /*61c0*/  IMAD R41, R61.reuse, R11, R41 ;  /* 0x0000000b3d297224 */ /* 0x040fe400078e0229 */
[----:B------:R-:W-:Y:S02]  /*61d0*/  IMAD R35, R61, R12, R35 ;  /* 0x0000000c3d237224 */ /* 0x000fe400078e0223 */
[----:B------:R-:W-:-:S04]  /*61e0*/  IMAD.HI.U32 R11, R60, R36, RZ ;  /* 0x000000243c0b7227 */ /* 0x000fc800078e00ff */
[----:B------:R-:W-:Y:S01]  /*61f0*/  IMAD.HI.U32 R12, R60, R30, RZ ;  /* 0x0000001e3c0c7227 */ /* 0x000fe200078e00ff */
[----:B------:R-:W-:Y:S02]  /*6200*/  IABS R31, R26 ;  /* 0x0000001a001f7213 */ /* 0x000fe40000000000 */
[----:B----4-:R-:W-:Y:S01]  /*6210*/  IABS R25, R25 ;  /* 0x0000001900197213 */ /* 0x010fe20000000000 */
[----:B------:R-:W-:Y:S01]  /*6220*/  IMAD.MOV R14, RZ, RZ, -R14 ;  /* 0x000000ffff0e7224 */ /* 0x000fe200078e0a0e */
[----:B------:R-:W-:Y:S01]  /*6230*/  ISETP.GT.U32.AND P2, PT, R49, R13, PT ;  /* 0x0000000d3100720c */ /* 0x000fe20003f44070 */
[----:B------:R-:W-:Y:S02]  /*6240*/  IMAD.MOV R11, RZ, RZ, -R11 ;  /* 0x000000ffff0b7224 */ /* 0x000fe400078e0a0b */
[----:B------:R-:W-:Y:S02]  /*6250*/  IMAD.MOV R12, RZ, RZ, -R12 ;  /* 0x000000ffff0c7224 */ /* 0x000fe400078e0a0c */
[----:B------:R-:W-:-:S02]  /*6260*/  IMAD R39, R61, R14, R39 ;  /* 0x0000000e3d277224 */ /* 0x000fc400078e0227 */
[----:B------:R-:W-:-:S04]  /*6270*/  IMAD.HI.U32 R14, R60, R34, RZ ;  /* 0x000000223c0e7227 */ /* 0x000fc800078e00ff */
[C---:B------:R-:W-:Y:S02]  /*6280*/  IMAD R36, R61.reuse, R11, R36 ;  /* 0x0000000b3d247224 */ /* 0x040fe400078e0224 */
[----:B------:R-:W-:Y:S02]  /*6290*/  IMAD R30, R61, R12, R30 ;  /* 0x0000000c3d1e7224 */ /* 0x000fe400078e021e */
[----:B------:R-:W-:Y:S01]  /*62a0*/  IMAD.HI.U32 R11, R60, R31, RZ ;  /* 0x0000001f3c0b7227 */ /* 0x000fe200078e00ff */
[----:B------:R-:W-:-:S03]  /*62b0*/  ISETP.GT.U32.AND P4, PT, R49, R10, PT ;  /* 0x0000000a3100720c */ /* 0x000fc60003f84070 */
[C---:B------:R-:W-:Y:S01]  /*62c0*/  IMAD.HI.U32 R12, R60.reuse, R25, RZ ;  /* 0x000000193c0c7227 */ /* 0x040fe200078e00ff */
[----:B------:R-:W-:Y:S02]  /*62d0*/  IABS R26, R22 ;  /* 0x00000016001a7213 */ /* 0x000fe40000000000 */
[----:B-----5:R-:W-:Y:S01]  /*62e0*/  IABS R20, R20 ;  /* 0x0000001400147213 */ /* 0x020fe20000000000 */
[----:B------:R-:W-:Y:S01]  /*62f0*/  IMAD.MOV R14, RZ, RZ, -R14 ;  /* 0x000000ffff0e7224 */ /* 0x000fe200078e0a0e */
[C---:B------:R-:W-:Y:S01]  /*6300*/  ISETP.GT.U32.AND P1, PT, R49.reuse, R9, PT ;  /* 0x000000093100720c */ /* 0x040fe20003f24070 */
[----:B------:R-:W-:Y:S01]  /*6310*/  IMAD.MOV R11, RZ, RZ, -R11 ;  /* 0x000000ffff0b7224 */ /* 0x000fe200078e0a0b */
[C---:B------:R-:W-:Y:S01]  /*6320*/  ISETP.GT.U32.AND P5, PT, R49.reuse, R8, PT ;  /* 0x000000083100720c */ /* 0x040fe20003fa4070 */
[----:B------:R-:W-:Y:S01]  /*6330*/  IMAD.MOV R12, RZ, RZ, -R12 ;  /* 0x000000ffff0c7224 */ /* 0x000fe200078e0a0c */
[----:B------:R-:W-:Y:S01]  /*6340*/  ISETP.GT.U32.AND P6, PT, R49, R7, PT ;  /* 0x000000073100720c */ /* 0x000fe20003fc4070 */
[----:B------:R-:W-:Y:S01]  /*6350*/  IMAD R34, R61, R14, R34 ;  /* 0x0000000e3d227224 */ /* 0x000fe200078e0222 */
[----:B------:R-:W-:Y:S01]  /*6360*/  ISETP.GT.U32.AND P0, PT, R49, R6, PT ;  /* 0x000000063100720c */ /* 0x000fe20003f04070 */
[C---:B------:R-:W-:Y:S01]  /*6370*/  IMAD R31, R61.reuse, R11, R31 ;  /* 0x0000000b3d1f7224 */ /* 0x040fe200078e021f */
[----:B------:R-:W-:Y:S01]  /*6380*/  IABS R24, R24 ;  /* 0x0000001800187213 */ /* 0x000fe20000000000 */
[----:B------:R-:W-:Y:S01]  /*6390*/  IMAD R25, R61, R12, R25 ;  /* 0x0000000c3d197224 */ /* 0x000fe200078e0219 */
[----:B------:R-:W-:Y:S01]  /*63a0*/  IABS R15, R15 ;  /* 0x0000000f000f7213 */ /* 0x000fe20000000000 */
[C---:B------:R-:W-:Y:S01]  /*63b0*/  IMAD.HI.U32 R11, R60.reuse, R26, RZ ;  /* 0x0000001a3c0b7227 */ /* 0x040fe200078e00ff */
[----:B------:R-:W-:Y:S01]  /*63c0*/  IABS R19, R19 ;  /* 0x0000001300137213 */ /* 0x000fe20000000000 */
[----:B------:R-:W4:Y:S02]  /*63d0*/  LDL R22, [R1+0x1f9c] ;  /* 0x001f9c0001167983 */ /* 0x000f240000100800 */
[----:B------:R-:W-:-:S04]  /*63e0*/  IMAD.HI.U32 R12, R60, R20, RZ ;  /* 0x000000143c0c7227 */ /* 0x000fc800078e00ff */
[----:B------:R-:W-:Y:S01]  /*63f0*/  @!P2 IMAD.IADD R13, R13, 0x1, -R49 ;  /* 0x000000010d0da824 */ /* 0x000fe200078e0a31 */
[----:B------:R-:W-:Y:S01]  /*6400*/  ISETP.GT.U32.AND P2, PT, R49, R4, PT ;  /* 0x000000043100720c */ /* 0x000fe20003f44070 */
[----:B------:R-:W-:Y:S02]  /*6410*/  IMAD.MOV R11, RZ, RZ, -R11 ;  /* 0x000000ffff0b7224 */ /* 0x000fe400078e0a0b */
[----:B------:R-:W-:Y:S02]  /*6420*/  IMAD.MOV R12, RZ, RZ, -R12 ;  /* 0x000000ffff0c7224 */ /* 0x000fe400078e0a0c */
[----:B------:R-:W-:Y:S02]  /*6430*/  @!P4 IMAD.IADD R10, R10, 0x1, -R49 ;  /* 0x000000010a0ac824 */ /* 0x000fe400078e0a31 */
[C---:B------:R-:W-:Y:S02]  /*6440*/  IMAD R26, R61.reuse, R11, R26 ;  /* 0x0000000b3d1a7224 */ /* 0x040fe400078e021a */
[----:B------:R-:W-:-:S02]  /*6450*/  IMAD R20, R61, R12, R20 ;  /* 0x0000000c3d147224 */ /* 0x000fc400078e0214 */
[----:B------:R-:W-:Y:S02]  /*6460*/  @!P1 IMAD.IADD R9, R9, 0x1, -R49 ;  /* 0x0000000109099824 */ /* 0x000fe400078e0a31 */
[----:B------:R-:W-:Y:S01]  /*6470*/  IMAD.HI.U32 R12, R60, R15, RZ ;  /* 0x0000000f3c0c7227 */ /* 0x000fe200078e00ff */
[----:B------:R-:W-:-:S03]  /*6480*/  ISETP.GT.U32.AND P4, PT, R49, R13, PT ;  /* 0x0000000d3100720c */ /* 0x000fc60003f84070 */
[--C-:B------:R-:W-:Y:S02]  /*6490*/  @!P5 IMAD.IADD R8, R8, 0x1, -R49.reuse ;  /* 0x000000010808d824 */ /* 0x100fe400078e0a31 */
[--C-:B------:R-:W-:Y:S01]  /*64a0*/  @!P6 IMAD.IADD R7, R7, 0x1, -R49.reuse ;  /* 0x000000010707e824 */ /* 0x100fe200078e0a31 */
[C---:B------:R-:W-:Y:S01]  /*64b0*/  ISETP.GT.U32.AND P1, PT, R49.reuse, R10, PT ;  /* 0x0000000a3100720c */ /* 0x040fe20003f24070 */
[--C-:B------:R-:W-:Y:S01]  /*64c0*/  @!P0 IMAD.IADD R6, R6, 0x1, -R49.reuse ;  /* 0x0000000106068824 */ /* 0x100fe200078e0a31 */
[----:B------:R-:W-:Y:S01]  /*64d0*/  IABS R16, R16 ;  /* 0x0000001000107213 */ /* 0x000fe20000000000 */
[----:B------:R-:W-:Y:S01]  /*64e0*/  IMAD.MOV R12, RZ, RZ, -R12 ;  /* 0x000000ffff0c7224 */ /* 0x000fe200078e0a0c */
[C---:B------:R-:W-:Y:S01]  /*64f0*/  ISETP.GT.U32.AND P0, PT, R49.reuse, R9, PT ;  /* 0x000000093100720c */ /* 0x040fe20003f04070 */
[----:B------:R-:W-:Y:S01]  /*6500*/  @!P2 IMAD.IADD R4, R4, 0x1, -R49 ;  /* 0x000000010404a824 */ /* 0x000fe200078e0a31 */
[C---:B------:R-:W-:Y:S02]  /*6510*/  ISETP.GT.U32.AND P6, PT, R49.reuse, R8, PT ;  /* 0x000000083100720c */ /* 0x040fe40003fc4070 */
[----:B------:R-:W-:Y:S01]  /*6520*/  ISETP.GT.U32.AND P2, PT, R49, R7, PT ;  /* 0x000000073100720c */ /* 0x000fe20003f44070 */
[----:B------:R-:W-:Y:S01]  /*6530*/  IMAD R15, R61, R12, R15 ;  /* 0x0000000c3d0f7224 */ /* 0x000fe200078e020f */
[----:B------:R-:W-:-:S02]  /*6540*/  IABS R12, R58 ;  /* 0x0000003a000c7213 */ /* 0x000fc40000000000 */
[----:B------:R-:W5:Y:S01]  /*6550*/  LDL R58, [R1+0x1f70] ;  /* 0x001f7000013a7983 */ /* 0x000f620000100800 */
[--C-:B------:R-:W-:Y:S02]  /*6560*/  @!P4 IMAD.IADD R13, R13, 0x1, -R49.reuse ;  /* 0x000000010d0dc824 */ /* 0x100fe400078e0a31 */
[--C-:B------:R-:W-:Y:S02]  /*6570*/  @!P1 IMAD.IADD R10, R10, 0x1, -R49.reuse ;  /* 0x000000010a0a9824 */ /* 0x100fe400078e0a31 */
[--C-:B------:R-:W-:Y:S02]  /*6580*/  @!P0 IMAD.IADD R9, R9, 0x1, -R49.reuse ;  /* 0x0000000109098824 */ /* 0x100fe400078e0a31 */
[--C-:B------:R-:W-:Y:S02]  /*6590*/  @!P6 IMAD.IADD R8, R8, 0x1, -R49.reuse ;  /* 0x000000010808e824 */ /* 0x100fe400078e0a31 */
[----:B------:R-:W-:Y:S01]  /*65a0*/  @!P2 IMAD.IADD R7, R7, 0x1, -R49 ;  /* 0x000000010707a824 */ /* 0x000fe200078e0a31 */
[----:B--2---:R-:W-:-:S02]  /*65b0*/  IABS R29, R23 ;  /* 0x00000017001d7213 */ /* 0x004fc40000000000 */
[----:B------:R-:W2:Y:S03]  /*65c0*/  LDL R23, [R1+0x1fa4] ;  /* 0x001fa40001177983 */ /* 0x000ea60000100800 */
[C---:B------:R-:W-:Y:S01]  /*65d0*/  IMAD.HI.U32 R14, R60.reuse, R29, RZ ;  /* 0x0000001d3c0e7227 */ /* 0x040fe200078e00ff */
[----:B------:R-:W2:Y:S03]  /*65e0*/  LDL.LU R50, [R1+0x12c] ;  /* 0x00012c0001327983 */ /* 0x000ea60000300800 */
[----:B------:R-:W-:Y:S01]  /*65f0*/  IMAD.MOV R14, RZ, RZ, -R14 ;  /* 0x000000ffff0e7224 */ /* 0x000fe200078e0a0e */
[----:B------:R-:W2:Y:S03]  /*6600*/  LDL.LU R51, [R1+0x128] ;  /* 0x0001280001337983 */ /* 0x000ea60000300800 */
[----:B------:R-:W-:Y:S01]  /*6610*/  IMAD R29, R61, R14, R29 ;  /* 0x0000000e3d1d7224 */ /* 0x000fe200078e021d */
[----:B------:R-:W2:Y:S01]  /*6620*/  LDL.LU R52, [R1+0x124] ;  /* 0x0001240001347983 */ /* 0x000ea20000300800 */
[----:B------:R-:W-:-:S03]  /*6630*/  IMAD.HI.U32 R14, R60, R24, RZ ;  /* 0x000000183c0e7227 */ /* 0x000fc600078e00ff */
[----:B------:R-:W2:Y:S01]  /*6640*/  LDL.LU R53, [R1+0x11c] ;  /* 0x00011c0001357983 */ /* 0x000ea20000300800 */
[----:B------:R-:W-:-:S03]  /*6650*/  IMAD.MOV R14, RZ, RZ, -R14 ;  /* 0x000000ffff0e7224 */ /* 0x000fc600078e0a0e */
[----:B------:R-:W2:Y:S01]  /*6660*/  LDL.LU R54, [R1+0x118] ;  /* 0x0001180001367983 */ /* 0x000ea20000300800 */
[C---:B------:R-:W-:Y:S02]  /*6670*/  IMAD R24, R61.reuse, R14, R24 ;  /* 0x0000000e3d187224 */ /* 0x040fe400078e0218 */
[----:B------:R-:W-:Y:S01]  /*6680*/  IMAD.HI.U32 R14, R60, R19, RZ ;  /* 0x000000133c0e7227 */ /* 0x000fe200078e00ff */
[----:B------:R-:W2:Y:S03]  /*6690*/  LDL.LU R55, [R1+0x114] ;  /* 0x0001140001377983 */ /* 0x000ea60000300800 */
[----:B------:R-:W-:Y:S01]  /*66a0*/  IMAD.MOV R14, RZ, RZ, -R14 ;  /* 0x000000ffff0e7224 */ /* 0x000fe200078e0a0e */
[----:B------:R-:W2:Y:S03]  /*66b0*/  LDL.LU R56, [R1+0x110] ;  /* 0x0001100001387983 */ /* 0x000ea60000300800 */
[----:B------:R-:W-:Y:S01]  /*66c0*/  IMAD R19, R61, R14, R19 ;  /* 0x0000000e3d137224 */ /* 0x000fe200078e0213 */
[----:B------:R-:W-:-:S02]  /*66d0*/  IABS R14, R57 ;  /* 0x00000039000e7213 */ /* 0x000fc40000000000 */
[----:B------:R-:W2:Y:S01]  /*66e0*/  LDL.LU R57, [R1+0x10c] ;  /* 0x00010c0001397983 */ /* 0x000ea20000300800 */
[----:B---3--:R-:W-:-:S05]  /*66f0*/  IABS R21, R21 ;  /* 0x0000001500157213 */ /* 0x008fca0000000000 */
[----:B------:R-:W-:-:S04]  /*6700*/  IMAD.HI.U32 R11, R60, R21, RZ ;  /* 0x000000153c0b7227 */ /* 0x000fc800078e00ff */
[----:B------:R-:W-:-:S04]  /*6710*/  IMAD.MOV R11, RZ, RZ, -R11 ;  /* 0x000000ffff0b7224 */ /* 0x000fc800078e0a0b */
[----:B------:R-:W-:Y:S02]  /*6720*/  IMAD R21, R61, R11, R21 ;  /* 0x0000000b3d157224 */ /* 0x000fe400078e0215 */
[----:B------:R-:W-:-:S04]  /*6730*/  IMAD.HI.U32 R11, R60, R16, RZ ;  /* 0x000000103c0b7227 */ /* 0x000fc800078e00ff */
[----:B------:R-:W-:-:S04]  /*6740*/  IMAD.MOV R11, RZ, RZ, -R11 ;  /* 0x000000ffff0b7224 */ /* 0x000fc800078e0a0b */
[----:B------:R-:W-:Y:S01]  /*6750*/  IMAD R16, R61, R11, R16 ;  /* 0x0000000b3d107224 */ /* 0x000fe200078e0210 */
[----:B------:R-:W-:Y:S02]  /*6760*/  IABS R11, R59 ;  /* 0x0000003b000b7213 */ /* 0x000fe40000000000 */
[----:B------:R-:W3:Y:S04]  /*6770*/  LDL.LU R59, [R1+0x108] ;  /* 0x00010800013b7983 */ /* 0x000ee80000300800 */
[----:B------:R-:W-:Y:S04]  /*6780*/  STL [R1+0x2294], R13 ;  /* 0x0022940d01007387 */ /* 0x000fe80000100800 */
[----:B------:R-:W-:Y:S04]  /*6790*/  STL [R1+0x228c], R10 ;  /* 0x00228c0a01007387 */ /* 0x000fe80000100800 */
[----:B------:R-:W-:Y:S04]  /*67a0*/  STL [R1+0x2288], R9 ;  /* 0x0022880901007387 */ /* 0x000fe80000100800 */
[----:B------:R-:W-:Y:S04]  /*67b0*/  STL [R1+0x2284], R8 ;  /* 0x0022840801007387 */ /* 0x000fe80000100800 */
[----:B------:R0:W-:Y:S04]  /*67c0*/  STL [R1+0x2290], R7 ;  /* 0x0022900701007387 */ /* 0x0001e80000100800 */
[----:B0-----:R-:W3:Y:S01]  /*67d0*/  LDL.LU R7, [R1+0x120] ;  /* 0x0001200001077983 */ /* 0x001ee20000300800 */
[----:B------:R-:W-:-:S04]  /*67e0*/  IMAD.HI.U32 R2, R60, R42, RZ ;  /* 0x0000002a3c027227 */ /* 0x000fc800078e00ff */
[----:B------:R-:W-:-:S04]  /*67f0*/  IMAD.MOV R2, RZ, RZ, -R2 ;  /* 0x000000ffff027224 */ /* 0x000fc800078e0a02 */
[----:B------:R-:W-:Y:S02]  /*6800*/  IMAD R42, R61, R2, R42 ;  /* 0x000000023d2a7224 */ /* 0x000fe400078e022a */
[----:B------:R-:W-:Y:S01]  /*6810*/  IMAD.HI.U32 R2, R60, R37, RZ ;  /* 0x000000253c027227 */ /* 0x000fe200078e00ff */
[----:B------:R-:W-:-:S03]  /*6820*/  ISETP.GT.U32.AND P3, PT, R49, R5, PT ;  /* 0x000000053100720c */ /* 0x000fc60003f64070 */
[----:B------:R-:W-:Y:S02]  /*6830*/  IMAD.MOV R2, RZ, RZ, -R2 ;  /* 0x000000ffff027224 */ /* 0x000fe400078e0a02 */
[----:B------:R-:W-:-:S04]  /*6840*/  IMAD.HI.U32 R0, R60, R43, RZ ;  /* 0x0000002b3c007227 */ /* 0x000fc800078e00ff */
[----:B------:R-:W-:Y:S02]  /*6850*/  IMAD R37, R61, R2, R37 ;  /* 0x000000023d257224 */ /* 0x000fe400078e0225 */
[----:B------:R-:W-:-:S04]  /*6860*/  IMAD.HI.U32 R2, R60, R32, RZ ;  /* 0x000000203c027227 */ /* 0x000fc800078e00ff */
[----:B------:R-:W-:Y:S02]  /*6870*/  IMAD.MOV R0, RZ, RZ, -R0 ;  /* 0x000000ffff007224 */ /* 0x000fe400078e0a00 */
[----:B------:R-:W-:Y:S02]  /*6880*/  IMAD.MOV R2, RZ, RZ, -R2 ;  /* 0x000000ffff027224 */ /* 0x000fe400078e0a02 */
[----:B------:R-:W-:Y:S02]  /*6890*/  IMAD R43, R61, R0, R43 ;  /* 0x000000003d2b7224 */ /* 0x000fe400078e022b */
[----:B------:R-:W-:-:S04]  /*68a0*/  IMAD.HI.U32 R0, R60, R38, RZ ;  /* 0x000000263c007227 */ /* 0x000fc800078e00ff */
[----:B------:R-:W-:Y:S02]  /*68b0*/  IMAD R32, R61, R2, R32 ;  /* 0x000000023d207224 */ /* 0x000fe400078e0220 */
[----:B------:R-:W-:-:S04]  /*68c0*/  IMAD.HI.U32 R2, R60, R27, RZ ;  /* 0x0000001b3c027227 */ /* 0x000fc800078e00ff */
[----:B------:R-:W-:Y:S01]  /*68d0*/  @!P3 IMAD.IADD R5, R5, 0x1, -R49 ;  /* 0x000000010505b824 */ /* 0x000fe200078e0a31 */
[----:B------:R-:W-:Y:S01]  /*68e0*/  ISETP.GT.U32.AND P3, PT, R49, R6, PT ;  /* 0x000000063100720c */ /* 0x000fe20003f64070 */
[----:B------:R-:W-:Y:S01]  /*68f0*/  IMAD.MOV R0, RZ, RZ, -R0 ;  /* 0x000000ffff007224 */ /* 0x000fe200078e0a00 */
[----:B----4-:R-:W-:Y:S01]  /*6900*/  IABS R22, R22 ;  /* 0x0000001600167213 */ /* 0x010fe20000000000 */
[----:B------:R-:W-:Y:S02]  /*6910*/  IMAD.MOV R2, RZ, RZ, -R2 ;  /* 0x000000ffff027224 */ /* 0x000fe400078e0a02 */
[----:B------:R-:W-:Y:S01]  /*6920*/  IMAD R38, R61, R0, R38 ;  /* 0x000000003d267224 */ /* 0x000fe200078e0226 */
[----:B------:R-:W-:Y:S01]  /*6930*/  ISETP.GT.U32.AND P4, PT, R49, R5, PT ;  /* 0x000000053100720c */ /* 0x000fe20003f84070 */
[----:B------:R-:W-:Y:S01]  /*6940*/  IMAD.HI.U32 R0, R60, R33, RZ ;  /* 0x000000213c007227 */ /* 0x000fe200078e00ff */
[----:B------:R-:W-:-:S03]  /*6950*/  ISETP.GT.U32.AND P1, PT, R61, R3, PT ;  /* 0x000000033d00720c */ /* 0x000fc60003f24070 */
[----:B------:R-:W-:Y:S02]  /*6960*/  IMAD R27, R61, R2, R27 ;  /* 0x000000023d1b7224 */ /* 0x000fe400078e021b */
[----:B------:R-:W-:Y:S01]  /*6970*/  IMAD.HI.U32 R2, R60, R22, RZ ;  /* 0x000000163c027227 */ /* 0x000fe200078e00ff */
[----:B------:R-:W-:-:S03]  /*6980*/  IABS R17, R17 ;  /* 0x0000001100117213 */ /* 0x000fc60000000000 */
[----:B------:R-:W-:Y:S02]  /*6990*/  IMAD.MOV R0, RZ, RZ, -R0 ;  /* 0x000000ffff007224 */ /* 0x000fe400078e0a00 */
[----:B------:R-:W-:Y:S02]  /*69a0*/  IMAD.MOV R2, RZ, RZ, -R2 ;  /* 0x000000ffff027224 */ /* 0x000fe400078e0a02 */
[----:B------:R-:W-:Y:S02]  /*69b0*/  @!P3 IMAD.IADD R6, R6, 0x1, -R49 ;  /* 0x000000010606b824 */ /* 0x000fe400078e0a31 */
[----:B------:R-:W-:Y:S01]  /*69c0*/  IMAD R33, R61, R0, R33 ;  /* 0x000000003d217224 */ /* 0x000fe200078e0221 */
[----:B------:R-:W-:Y:S01]  /*69d0*/  ISETP.GT.U32.AND P5, PT, R49, R4, PT ;  /* 0x000000043100720c */ /* 0x000fe20003fa4070 */
[----:B------:R-:W-:-:S04]  /*69e0*/  IMAD.HI.U32 R0, R60, R28, RZ ;  /* 0x0000001c3c007227 */ /* 0x000fc800078e00ff */
[----:B------:R-:W-:Y:S02]  /*69f0*/  IMAD R22, R61, R2, R22 ;  /* 0x000000023d167224 */ /* 0x000fe400078e0216 */
[----:B------:R-:W-:-:S04]  /*6a00*/  IMAD.HI.U32 R2, R60, R17, RZ ;  /* 0x000000113c027227 */ /* 0x000fc800078e00ff */
[----:B------:R-:W-:Y:S02]  /*6a10*/  IMAD.MOV R0, RZ, RZ, -R0 ;  /* 0x000000ffff007224 */ /* 0x000fe400078e0a00 */
[----:B------:R-:W-:Y:S02]  /*6a20*/  IMAD.MOV R2, RZ, RZ, -R2 ;  /* 0x000000ffff027224 */ /* 0x000fe400078e0a02 */
[----:B------:R-:W-:Y:S02]  /*6a30*/  @!P4 IMAD.IADD R5, R5, 0x1, -R49 ;  /* 0x000000010505c824 */ /* 0x000fe400078e0a31 */
[----:B------:R-:W-:Y:S02]  /*6a40*/  @!P1 IMAD.IADD R3, R3, 0x1, -R61 ;  /* 0x0000000103039824 */ /* 0x000fe400078e0a3d */
[C---:B------:R-:W-:Y:S02]  /*6a50*/  IMAD R28, R61.reuse, R0, R28 ;  /* 0x000000003d1c7224 */ /* 0x040fe400078e021c */
[----:B------:R-:W-:-:S02]  /*6a60*/  IMAD R17, R61, R2, R17 ;  /* 0x000000023d117224 */ /* 0x000fc400078e0211 */
[----:B------:R-:W-:Y:S01]  /*6a70*/  IMAD.HI.U32 R2, R60, R11, RZ ;  /* 0x0000000b3c027227 */ /* 0x000fe200078e00ff */
[----:B------:R-:W-:-:S03]  /*6a80*/  IABS R18, R18 ;  /* 0x0000001200127213 */ /* 0x000fc60000000000 */
[----:B------:R-:W-:Y:S02]  /*6a90*/  IMAD.MOV R2, RZ, RZ, -R2 ;  /* 0x000000ffff027224 */ /* 0x000fe400078e0a02 */
[----:B------:R-:W-:Y:S01]  /*6aa0*/  @!P5 IMAD.IADD R4, R4, 0x1, -R49 ;  /* 0x000000010404d824 */ /* 0x000fe200078e0a31 */
[----:B------:R-:W-:Y:S01]  /*6ab0*/  STL [R1+0x227c], R6 ;  /* 0x00227c0601007387 */ /* 0x000fe20000100800 */
[----:B------:R-:W-:Y:S01]  /*6ac0*/  IMAD R11, R61, R2, R11 ;  /* 0x000000023d0b7224 */ /* 0x000fe200078e020b */
[----:B-----5:R-:W-:Y:S02]  /*6ad0*/  IABS R2, R58 ;  /* 0x0000003a00027213 */ /* 0x020fe40000000000 */
[----:B------:R0:W-:Y:S01]  /*6ae0*/  STL [R1+0x2280], R5 ;  /* 0x0022800501007387 */ /* 0x0001e20000100800 */
[----:B------:R-:W-:-:S03]  /*6af0*/  IMAD.HI.U32 R47, R60, R14, RZ ;  /* 0x0000000e3c2f7227 */ /* 0x000fc600078e00ff */
[----:B------:R-:W-:Y:S04]  /*6b00*/  STL [R1+0x2298], R4 ;  /* 0x0022980401007387 */ /* 0x000fe80000100800 */
[----:B------:R-:W4:Y:S04]  /*6b10*/  LDL.LU R58, [R1+0x104] ;  /* 0x00010400013a7983 */ /* 0x000f280000300800 */
[----:B------:R-:W5:Y:S04]  /*6b20*/  LDL.LU R8, [R1+0x100] ;  /* 0x0001000001087983 */ /* 0x000f680000300800 */
[----:B------:R-:W5:Y:S04]  /*6b30*/  LDL.LU R9, [R1+0xfc] ;  /* 0x0000fc0001097983 */ /* 0x000f680000300800 */
[----:B------:R-:W5:Y:S01]  /*6b40*/  LDL.LU R10, [R1+0xf8] ;  /* 0x0000f800010a7983 */ /* 0x000f620000300800 */
[----:B--2---:R-:W-:-:S02]  /*6b50*/  IABS R23, R23 ;  /* 0x0000001700177213 */ /* 0x004fc40000000000 */
[----:B------:R-:W-:-:S03]  /*6b60*/  ISETP.GT.U32.AND P0, PT, R61, R50, PT ;  /* 0x000000323d00720c */ /* 0x000fc60003f04070 */
[----:B------:R-:W-:Y:S01]  /*6b70*/  IMAD.HI.U32 R0, R60, R23, RZ ;  /* 0x000000173c007227 */ /* 0x000fe200078e00ff */
[----:B------:R-:W-:-:S03]  /*6b80*/  ISETP.GT.U32.AND P6, PT, R61, R51, PT ;  /* 0x000000333d00720c */ /* 0x000fc60003fc4070 */
[----:B------:R-:W-:Y:S01]  /*6b90*/  IMAD.MOV R0, RZ, RZ, -R0 ;  /* 0x000000ffff007224 */ /* 0x000fe200078e0a00 */
[----:B------:R-:W-:-:S05]  /*6ba0*/  ISETP.GT.U32.AND P4, PT, R61, R53, PT ;  /* 0x000000353d00720c */ /* 0x000fca0003f84070 */
[----:B------:R-:W-:Y:S02]  /*6bb0*/  @!P0 IMAD.IADD R50, R50, 0x1, -R61 ;  /* 0x0000000132328824 */ /* 0x000fe400078e0a3d */
[C---:B------:R-:W-:Y:S01]  /*6bc0*/  IMAD R23, R61.reuse, R0, R23 ;  /* 0x000000003d177224 */ /* 0x040fe200078e0217 */
[----:B------:R-:W-:Y:S01]  /*6bd0*/  ISETP.GT.U32.AND P5, PT, R61, R54, PT ;  /* 0x000000363d00720c */ /* 0x000fe20003fa4070 */
[----:B------:R-:W-:-:S04]  /*6be0*/  IMAD.HI.U32 R0, R60, R18, RZ ;  /* 0x000000123c007227 */ /* 0x000fc800078e00ff */
[----:B------:R-:W-:Y:S02]  /*6bf0*/  IMAD.MOV R0, RZ, RZ, -R0 ;  /* 0x000000ffff007224 */ /* 0x000fe400078e0a00 */
[--C-:B------:R-:W-:Y:S01]  /*6c00*/  @!P4 IMAD.IADD R53, R53, 0x1, -R61.reuse ;  /* 0x000000013535c824 */ /* 0x100fe200078e0a3d */
[C---:B------:R-:W-:Y:S01]  /*6c10*/  ISETP.GT.U32.AND P4, PT, R61.reuse, R50, PT ;  /* 0x000000323d00720c */ /* 0x040fe20003f84070 */
[----:B------:R-:W-:Y:S02]  /*6c20*/  IMAD R18, R61, R0, R18 ;  /* 0x000000003d127224 */ /* 0x000fe400078e0212 */
[----:B------:R-:W-:Y:S02]  /*6c30*/  @!P6 IMAD.IADD R51, R51, 0x1, -R61 ;  /* 0x000000013333e824 */ /* 0x000fe400078e0a3d */
[----:B------:R-:W-:Y:S02]  /*6c40*/  IMAD.MOV R0, RZ, RZ, -R47 ;  /* 0x000000ffff007224 */ /* 0x000fe400078e0a2f */
[----:B------:R-:W2:Y:S01]  /*6c50*/  LDL.LU R47, [R1+0xf4] ;  /* 0x0000f400012f7983 */ /* 0x000ea20000300800 */
[----:B------:R-:W-:Y:S01]  /*6c60*/  @!P5 IMAD.IADD R54, R54, 0x1, -R61 ;  /* 0x000000013636d824 */ /* 0x000fe200078e0a3d */
[----:B------:R-:W-:-:S02]  /*6c70*/  ISETP.GT.U32.AND P5, PT, R61, R51, PT ;  /* 0x000000333d00720c */ /* 0x000fc40003fa4070 */
[----:B------:R-:W2:Y:S02]  /*6c80*/  LDL.LU R48, [R1+0xf0] ;  /* 0x0000f00001307983 */ /* 0x000ea40000300800 */
[----:B------:R-:W-:-:S09]  /*6c90*/  @!P4 IMAD.IADD R50, R50, 0x1, -R61 ;  /* 0x000000013232c824 */ /* 0x000fd200078e0a3d */
[----:B------:R-:W-:Y:S01]  /*6ca0*/  @!P5 IMAD.IADD R51, R51, 0x1, -R61 ;  /* 0x000000013333d824 */ /* 0x000fe200078e0a3d */
[----:B---3--:R-:W-:-:S13]  /*6cb0*/  ISETP.GT.U32.AND P3, PT, R61, R7, PT ;  /* 0x000000073d00720c */ /* 0x008fda0003f64070 */
[----:B------:R-:W-:Y:S01]  /*6cc0*/  @!P3 IMAD.IADD R7, R7, 0x1, -R61 ;  /* 0x000000010707b824 */ /* 0x000fe200078e0a3d */
[----:B------:R-:W-:-:S13]  /*6cd0*/  ISETP.GT.U32.AND P3, PT, R61, R3, PT ;  /* 0x000000033d00720c */ /* 0x000fda0003f64070 */
[----:B------:R-:W-:-:S05]  /*6ce0*/  @!P3 IMAD.IADD R3, R3, 0x1, -R61 ;  /* 0x000000010303b824 */ /* 0x000fca00078e0a3d */
[----:B------:R-:W-:Y:S04]  /*6cf0*/  STL [R1+0x229c], R3 ;  /* 0x00229c0301007387 */ /* 0x000fe80000100800 */
[----:B0-----:R-:W3:Y:S04]  /*6d00*/  LDL.LU R5, [R1+0xec] ;  /* 0x0000ec0001057983 */ /* 0x001ee80000300800 */
[----:B------:R-:W3:Y:S04]  /*6d10*/  LDL.LU R6, [R1+0xe8] ;  /* 0x0000e80001067983 */ /* 0x000ee80000300800 */
[----:B------:R0:W-:Y:S04]  /*6d20*/  STL [R1+0x12c], R50 ;  /* 0x00012c3201007387 */ /* 0x0001e80000100800 */
[----:B------:R-:W3:Y:S04]  /*6d30*/  LDL.LU R13, [R1+0xe4] ;  /* 0x0000e400010d7983 */ /* 0x000ee80000300800 */
[----:B------:R-:W3:Y:S04]  /*6d40*/  LDL.LU R49, [R1+0xe0] ;  /* 0x0000e00001317983 */ /* 0x000ee80000300800 */
[----:B------:R1:W-:Y:S04]  /*6d50*/  STL [R1+0x128], R51 ;  /* 0x0001283301007387 */ /* 0x0003e80000100800 */
[----:B0-----:R-:W3:Y:S04]  /*6d60*/  LDL.LU R50, [R1+0xdc] ;  /* 0x0000dc0001327983 */ /* 0x001ee80000300800 */
[----:B-1----:R-:W3:Y:S01]  /*6d70*/  LDL.LU R51, [R1+0xd8] ;  /* 0x0000d80001337983 */ /* 0x002ee20000300800 */
[----:B------:R-:W-:-:S02]  /*6d80*/  ISETP.GT.U32.AND P2, PT, R61, R52, PT ;  /* 0x000000343d00720c */ /* 0x000fc40003f44070 */
[C---:B------:R-:W-:Y:S02]  /*6d90*/  ISETP.GT.U32.AND P0, PT, R61.reuse, R56, PT ;  /* 0x000000383d00720c */ /* 0x040fe40003f04070 */
[C---:B------:R-:W-:Y:S02]  /*6da0*/  ISETP.GT.U32.AND P1, PT, R61.reuse, R55, PT ;  /* 0x000000373d00720c */ /* 0x040fe40003f24070 */
[----:B------:R-:W-:-:S07]  /*6db0*/  ISETP.GT.U32.AND P6, PT, R61, R57, PT ;  /* 0x000000393d00720c */ /* 0x000fce0003fc4070 */
[--C-:B------:R-:W-:Y:S01]  /*6dc0*/  @!P2 IMAD.IADD R52, R52, 0x1, -R61.reuse ;  /* 0x000000013434a824 */ /* 0x100fe200078e0a3d */
[C---:B------:R-:W-:Y:S01]  /*6dd0*/  ISETP.GT.U32.AND P2, PT, R61.reuse, R59, PT ;  /* 0x0000003b3d00720c */ /* 0x040fe20003f44070 */
[--C-:B------:R-:W-:Y:S01]  /*6de0*/  @!P0 IMAD.IADD R56, R56, 0x1, -R61.reuse ;  /* 0x0000000138388824 */ /* 0x100fe200078e0a3d */
[----:B------:R-:W-:Y:S01]  /*6df0*/  ISETP.GT.U32.AND P0, PT, R61, R7, PT ;  /* 0x000000073d00720c */ /* 0x000fe20003f04070 */
[--C-:B------:R-:W-:Y:S01]  /*6e00*/  @!P1 IMAD.IADD R55, R55, 0x1, -R61.reuse ;  /* 0x0000000137379824 */ /* 0x100fe200078e0a3d */
[----:B------:R-:W-:Y:S01]  /*6e10*/  ISETP.GT.U32.AND P1, PT, R61, R52, PT ;  /* 0x000000343d00720c */ /* 0x000fe20003f24070 */
[----:B------:R-:W-:Y:S01]  /*6e20*/  @!P6 IMAD.IADD R57, R57, 0x1, -R61 ;  /* 0x000000013939e824 */ /* 0x000fe200078e0a3d */
[----:B------:R-:W-:-:S07]  /*6e30*/  ISETP.GT.U32.AND P3, PT, R61, R54, PT ;  /* 0x000000363d00720c */ /* 0x000fce0003f64070 */
[--C-:B------:R-:W-:Y:S01]  /*6e40*/  @!P2 IMAD.IADD R59, R59, 0x1, -R61.reuse ;  /* 0x000000013b3ba824 */ /* 0x100fe200078e0a3d */
[----:B------:R-:W-:Y:S01]  /*6e50*/  ISETP.GT.U32.AND P2, PT, R61, R53, PT ;  /* 0x000000353d00720c */ /* 0x000fe20003f44070 */
[----:B------:R-:W-:-:S03]  /*6e60*/  @!P0 IMAD.IADD R7, R7, 0x1, -R61 ;  /* 0x0000000107078824 */ /* 0x000fc600078e0a3d */
[C---:B------:R-:W-:Y:S02]  /*6e70*/  ISETP.GT.U32.AND P6, PT, R61.reuse, R59, PT ;  /* 0x0000003b3d00720c */ /* 0x040fe40003fc4070 */
[C---:B------:R-:W-:Y:S01]  /*6e80*/  ISETP.GT.U32.AND P4, PT, R61.reuse, R55, PT ;  /* 0x000000373d00720c */ /* 0x040fe20003f84070 */
[----:B------:R-:W-:Y:S01]  /*6e90*/  @!P1 IMAD.IADD R52, R52, 0x1, -R61 ;  /* 0x0000000134349824 */ /* 0x000fe200078e0a3d */
[----:B----4-:R-:W-:-:S05]  /*6ea0*/  ISETP.GT.U32.AND P0, PT, R61, R58, PT ;  /* 0x0000003a3d00720c */ /* 0x010fca0003f04070 */
[--C-:B------:R-:W-:Y:S01]  /*6eb0*/  @!P2 IMAD.IADD R53, R53, 0x1, -R61.reuse ;  /* 0x000000013535a824 */ /* 0x100fe200078e0a3d */
[----:B-----5:R-:W-:Y:S01]  /*6ec0*/  ISETP.GT.U32.AND P2, PT, R61, R8, PT ;  /* 0x000000083d00720c */ /* 0x020fe20003f44070 */
[--C-:B------:R-:W-:Y:S01]  /*6ed0*/  @!P3 IMAD.IADD R54, R54, 0x1, -R61.reuse ;  /* 0x000000013636b824 */ /* 0x100fe200078e0a3d */
[----:B------:R0:W-:Y:S01]  /*6ee0*/  STL [R1+0x124], R52 ;  /* 0x0001243401007387 */ /* 0x0001e20000100800 */
[--C-:B------:R-:W-:Y:S01]  /*6ef0*/  @!P6 IMAD.IADD R59, R59, 0x1, -R61.reuse ;  /* 0x000000013b3be824 */ /* 0x100fe200078e0a3d */
[C---:B------:R-:W-:Y:S02]  /*6f00*/  ISETP.GT.U32.AND P3, PT, R61.reuse, R9, PT ;  /* 0x000000093d00720c */ /* 0x040fe40003f64070 */
[----:B------:R-:W-:Y:S01]  /*6f10*/  ISETP.GT.U32.AND P5, PT, R61, R56, PT ;  /* 0x000000383d00720c */ /* 0x000fe20003fa4070 */
[--C-:B------:R-:W-:Y:S02]  /*6f20*/  @!P4 IMAD.IADD R55, R55, 0x1, -R61.reuse ;  /* 0x000000013737c824 */ /* 0x100fe400078e0a3d */
[----:B------:R-:W-:Y:S01]  /*6f30*/  @!P0 IMAD.IADD R58, R58, 0x1, -R61 ;  /* 0x000000013a3a8824 */ /* 0x000fe200078e0a3d */
[----:B0-----:R-:W4:Y:S01]  /*6f40*/  LDL.LU R52, [R1+0xd4] ;  /* 0x0000d40001347983 */ /* 0x001f220000300800 */
[----:B------:R-:W-:-:S02]  /*6f50*/  ISETP.GT.U32.AND P4, PT, R61, R10, PT ;  /* 0x0000000a3d00720c */ /* 0x000fc40003f84070 */
[----:B------:R-:W-:Y:S01]  /*6f60*/  @!P2 IMAD.IADD R8, R8, 0x1, -R61 ;  /* 0x000000010808a824 */ /* 0x000fe200078e0a3d */
[----:B------:R-:W-:-:S03]  /*6f70*/  ISETP.GT.U32.AND P1, PT, R61, R57, PT ;  /* 0x000000393d00720c */ /* 0x000fc60003f24070 */
[--C-:B------:R-:W-:Y:S02]  /*6f80*/  @!P3 IMAD.IADD R9, R9, 0x1, -R61.reuse ;  /* 0x000000010909b824 */ /* 0x100fe400078e0a3d */
[--C-:B------:R-:W-:Y:S01]  /*6f90*/  @!P5 IMAD.IADD R56, R56, 0x1, -R61.reuse ;  /* 0x000000013838d824 */ /* 0x100fe200078e0a3d */
[----:B------:R-:W-:Y:S04]  /*6fa0*/  STL [R1+0x120], R7 ;  /* 0x0001200701007387 */ /* 0x000fe80000100800 */
[----:B------:R-:W-:Y:S01]  /*6fb0*/  STL [R1+0x11c], R53 ;  /* 0x00011c3501007387 */ /* 0x000fe20000100800 */
[--C-:B------:R-:W-:Y:S02]  /*6fc0*/  @!P4 IMAD.IADD R10, R10, 0x1, -R61.reuse ;  /* 0x000000010a0ac824 */ /* 0x100fe400078e0a3d */
[----:B------:R-:W-:Y:S01]  /*6fd0*/  @!P1 IMAD.IADD R57, R57, 0x1, -R61 ;  /* 0x0000000139399824 */ /* 0x000fe200078e0a3d */
[----:B------:R-:W-:Y:S04]  /*6fe0*/  STL [R1+0x118], R54 ;  /* 0x0001183601007387 */ /* 0x000fe80000100800 */
[----:B------:R-:W-:Y:S04]  /*6ff0*/  STL [R1+0x114], R55 ;  /* 0x0001143701007387 */ /* 0x000fe80000100800 */
[----:B------:R-:W-:Y:S04]  /*7000*/  STL [R1+0x110], R56 ;  /* 0x0001103801007387 */ /* 0x000fe80000100800 */
[----:B------:R0:W-:Y:S04]  /*7010*/  STL [R1+0x108], R59 ;  /* 0x0001083b01007387 */ /* 0x0001e80000100800 */
[----:B------:R-:W-:Y:S04]  /*7020*/  STL [R1+0x10c], R57 ;  /* 0x00010c3901007387 */ /* 0x000fe80000100800 */
[----:B0-----:R-:W5:Y:S04]  /*7030*/  LDL R59, [R1+0x1f6c] ;  /* 0x001f6c00013b7983 */ /* 0x001f680000100800 */
[----:B------:R-:W5:Y:S04]  /*7040*/  LDL.LU R53, [R1+0xd0] ;  /* 0x0000d00001357983 */ /* 0x000f680000300800 */
[----:B------:R-:W5:Y:S04]  /*7050*/  LDL.LU R54, [R1+0xcc] ;  /* 0x0000cc0001367983 */ /* 0x000f680000300800 */
[----:B------:R-:W5:Y:S04]  /*7060*/  LDL.LU R55, [R1+0xc8] ;  /* 0x0000c80001377983 */ /* 0x000f680000300800 */
[----:B------:R-:W5:Y:S01]  /*7070*/  LDL.LU R56, [R1+0xc4] ;  /* 0x0000c40001387983 */ /* 0x000f620000300800 */
[----:B--2---:R-:W-:-:S02]  /*7080*/  ISETP.GT.U32.AND P5, PT, R61, R47, PT ;  /* 0x0000002f3d00720c */ /* 0x004fc40003fa4070 */
[----:B------:R-:W-:-:S11]  /*7090*/  ISETP.GT.U32.AND P1, PT, R61, R48, PT ;  /* 0x000000303d00720c */ /* 0x000fd60003f24070 */
[--C-:B------:R-:W-:Y:S02]  /*70a0*/  @!P5 IMAD.IADD R47, R47, 0x1, -R61.reuse ;  /* 0x000000012f2fd824 */ /* 0x100fe400078e0a3d */
[----:B------:R-:W-:Y:S01]  /*70b0*/  @!P1 IMAD.IADD R48, R48, 0x1, -R61 ;  /* 0x0000000130309824 */ /* 0x000fe200078e0a3d */
[C---:B---3--:R-:W-:Y:S02]  /*70c0*/  ISETP.GT.U32.AND P6, PT, R61.reuse, R5, PT ;  /* 0x000000053d00720c */ /* 0x048fe40003fc4070 */
[C---:B------:R-:W-:Y:S02]  /*70d0*/  ISETP.GT.U32.AND P0, PT, R61.reuse, R6, PT ;  /* 0x000000063d00720c */ /* 0x040fe40003f04070 */
[----:B------:R-:W-:-:S09]  /*70e0*/  ISETP.GT.U32.AND P2, PT, R61, R13, PT ;  /* 0x0000000d3d00720c */ /* 0x000fd20003f44070 */
[--C-:B------:R-:W-:Y:S01]  /*70f0*/  @!P6 IMAD.IADD R5, R5, 0x1, -R61.reuse ;  /* 0x000000010505e824 */ /* 0x100fe200078e0a3d */
[C---:B------:R-:W-:Y:S02]  /*7100*/  ISETP.GT.U32.AND P6, PT, R61.reuse, R58, PT ;  /* 0x0000003a3d00720c */ /* 0x040fe40003fc4070 */
[C---:B------:R-:W-:Y:S01]  /*7110*/  ISETP.GT.U32.AND P3, PT, R61.reuse, R49, PT ;  /* 0x000000313d00720c */ /* 0x040fe20003f64070 */
[--C-:B------:R-:W-:Y:S01]  /*7120*/  @!P0 IMAD.IADD R6, R6, 0x1, -R61.reuse ;  /* 0x0000000106068824 */ /* 0x100fe200078e0a3d */
[C---:B------:R-:W-:Y:S02]  /*7130*/  ISETP.GT.U32.AND P0, PT, R61.reuse, R8, PT ;  /* 0x000000083d00720c */ /* 0x040fe40003f04070 */
[----:B------:R-:W-:Y:S01]  /*7140*/  ISETP.GT.U32.AND P4, PT, R61, R50, PT ;  /* 0x000000323d00720c */ /* 0x000fe20003f84070 */
[----:B------:R-:W-:Y:S01]  /*7150*/  @!P2 IMAD.IADD R13, R13, 0x1, -R61 ;  /* 0x000000010d0da824 */ /* 0x000fe200078e0a3d */
[----:B------:R-:W-:-:S05]  /*7160*/  ISETP.GT.U32.AND P2, PT, R61, R9, PT ;  /* 0x000000093d00720c */ /* 0x000fca0003f44070 */
[--C-:B------:R-:W-:Y:S02]  /*7170*/  @!P6 IMAD.IADD R58, R58, 0x1, -R61.reuse ;  /* 0x000000013a3ae824 */ /* 0x100fe400078e0a3d */
[--C-:B------:R-:W-:Y:S01]  /*7180*/  @!P3 IMAD.IADD R49, R49, 0x1, -R61.reuse ;  /* 0x000000013131b824 */ /* 0x100fe200078e0a3d */
[C---:B------:R-:W-:Y:S01]  /*7190*/  ISETP.GT.U32.AND P3, PT, R61.reuse, R10, PT ;  /* 0x0000000a3d00720c */ /* 0x040fe20003f64070 */
[--C-:B------:R-:W-:Y:S01]  /*71a0*/  @!P0 IMAD.IADD R8, R8, 0x1, -R61.reuse ;  /* 0x0000000108088824 */ /* 0x100fe200078e0a3d */
[C---:B------:R-:W-:Y:S01]  /*71b0*/  ISETP.GT.U32.AND P5, PT, R61.reuse, R51, PT ;  /* 0x000000333d00720c */ /* 0x040fe20003fa4070 */
[----:B------:R0:W-:Y:S01]  /*71c0*/  STL [R1+0x104], R58 ;  /* 0x0001043a01007387 */ /* 0x0001e20000100800 */
[--C-:B------:R-:W-:Y:S01]  /*71d0*/  @!P4 IMAD.IADD R50, R50, 0x1, -R61.reuse ;  /* 0x000000013232c824 */ /* 0x100fe200078e0a3d */
[----:B------:R-:W-:Y:S01]  /*71e0*/  ISETP.GT.U32.AND P4, PT, R61, R47, PT ;  /* 0x0000002f3d00720c */ /* 0x000fe20003f84070 */
[--C-:B------:R-:W-:Y:S01]  /*71f0*/  @!P2 IMAD.IADD R9, R9, 0x1, -R61.reuse ;  /* 0x000000010909a824 */ /* 0x100fe200078e0a3d */
[----:B0-----:R-:W2:Y:S04]  /*7200*/  LDL.LU R58, [R1+0xc0] ;  /* 0x0000c000013a7983 */ /* 0x001ea80000300800 */
[----:B------:R-:W3:Y:S04]  /*7210*/  LDL.LU R57, [R1+0xbc] ;  /* 0x0000bc0001397983 */ /* 0x000ee80000300800 */
[----:B------:R0:W-:Y:S01]  /*7220*/  STL [R1+0x100], R8 ;  /* 0x0001000801007387 */ /* 0x0001e20000100800 */
[----:B------:R-:W-:-:S03]  /*7230*/  @!P3 IMAD.IADD R10, R10, 0x1, -R61 ;  /* 0x000000010a0ab824 */ /* 0x000fc600078e0a3d */
[----:B------:R-:W3:Y:S01]  /*7240*/  LDL.LU R7, [R1+0xb8] ;  /* 0x0000b80001077983 */ /* 0x000ee20000300800 */
[----:B------:R-:W-:-:S03]  /*7250*/  @!P5 IMAD.IADD R51, R51, 0x1, -R61 ;  /* 0x000000013333d824 */ /* 0x000fc600078e0a3d */
[----:B------:R1:W-:Y:S01]  /*7260*/  STL [R1+0xfc], R9 ;  /* 0x0000fc0901007387 */ /* 0x0003e20000100800 */
[----:B------:R-:W-:-:S03]  /*7270*/  ISETP.GT.U32.AND P5, PT, R61, R48, PT ;  /* 0x000000303d00720c */ /* 0x000fc60003fa4070 */
[----:B0-----:R-:W3:Y:S01]  /*7280*/  LDL.LU R8, [R1+0xb4] ;  /* 0x0000b40001087983 */ /* 0x001ee20000300800 */
[----:B------:R-:W-:-:S03]  /*7290*/  @!P4 IMAD.IADD R47, R47, 0x1, -R61 ;  /* 0x000000012f2fc824 */ /* 0x000fc600078e0a3d */
[----:B------:R0:W-:Y:S04]  /*72a0*/  STL [R1+0xf8], R10 ;  /* 0x0000f80a01007387 */ /* 0x0001e80000100800 */
[----:B-1----:R-:W3:Y:S04]  /*72b0*/  LDL.LU R9, [R1+0xb0] ;  /* 0x0000b00001097983 */ /* 0x002ee80000300800 */
[----:B0-----:R-:W3:Y:S04]  /*72c0*/  LDL.LU R10, [R1+0xac] ;  /* 0x0000ac00010a7983 */ /* 0x001ee80000300800 */
[----:B------:R0:W-:Y:S01]  /*72d0*/  STL [R1+0xf4], R47 ;  /* 0x0000f42f01007387 */ /* 0x0001e20000100800 */
[----:B------:R-:W-:-:S03]  /*72e0*/  @!P5 IMAD.IADD R48, R48, 0x1, -R61 ;  /* 0x000000013030d824 */ /* 0x000fc600078e0a3d */
[----:B0-----:R-:W3:Y:S04]  /*72f0*/  LDL.LU R47, [R1+0xa8] ;  /* 0x0000a800012f7983 */ /* 0x001ee80000300800 */
[----:B------:R0:W-:Y:S04]  /*7300*/  STL [R1+0xf0], R48 ;  /* 0x0000f03001007387 */ /* 0x0001e80000100800 */
[----:B0-----:R-:W3:Y:S01]  /*7310*/  LDL.LU R48, [R1+0xa4] ;  /* 0x0000a40001307983 */ /* 0x001ee20000300800 */
[C---:B----4-:R-:W-:Y:S01]  /*7320*/  ISETP.GT.U32.AND P1, PT, R61.reuse, R52, PT ;  /* 0x000000343d00720c */ /* 0x050fe20003f24070 */
[----:B------:R-:W-:-:S02]  /*7330*/  IMAD R14, R61, R0, R14 ;  /* 0x000000003d0e7224 */ /* 0x000fc400078e020e */
[----:B------:R-:W-:Y:S01]  /*7340*/  IMAD.HI.U32 R0, R60, R12, RZ ;  /* 0x0000000c3c007227 */ /* 0x000fe200078e00ff */
[----:B------:R-:W-:-:S03]  /*7350*/  ISETP.GT.U32.AND P0, PT, R61, R6, PT ;  /* 0x000000063d00720c */ /* 0x000fc60003f04070 */
[----:B------:R-:W-:-:S06]  /*7360*/  IMAD.MOV R0, RZ, RZ, -R0 ;  /* 0x000000ffff007224 */ /* 0x000fcc00078e0a00 */
[--C-:B------:R-:W-:Y:S01]  /*7370*/  @!P1 IMAD.IADD R52, R52, 0x1, -R61.reuse ;  /* 0x0000000134349824 */ /* 0x100fe200078e0a3d */
[C---:B------:R-:W-:Y:S01]  /*7380*/  ISETP.GT.U32.AND P1, PT, R61.reuse, R5, PT ;  /* 0x000000053d00720c */ /* 0x040fe20003f24070 */
[C---:B------:R-:W-:Y:S01]  /*7390*/  IMAD R12, R61.reuse, R0, R12 ;  /* 0x000000003d0c7224 */ /* 0x040fe200078e020c */
[C---:B------:R-:W-:Y:S01]  /*73a0*/  ISETP.GT.U32.AND P2, PT, R61.reuse, R13, PT ;  /* 0x0000000d3d00720c */ /* 0x040fe20003f44070 */
[----:B------:R-:W-:Y:S01]  /*73b0*/  IMAD.HI.U32 R0, R60, R2, RZ ;  /* 0x000000023c007227 */ /* 0x000fe200078e00ff */
[C---:B------:R-:W-:Y:S02]  /*73c0*/  ISETP.GT.U32.AND P6, PT, R61.reuse, R52, PT ;  /* 0x000000343d00720c */ /* 0x040fe40003fc4070 */
[----:B------:R-:W-:Y:S01]  /*73d0*/  ISETP.GT.U32.AND P3, PT, R61, R49, PT ;  /* 0x000000313d00720c */ /* 0x000fe20003f64070 */
[----:B------:R-:W-:Y:S02]  /*73e0*/  IMAD.MOV R0, RZ, RZ, -R0 ;  /* 0x000000ffff007224 */ /* 0x000fe400078e0a00 */
[----:B------:R-:W-:-:S04]  /*73f0*/  @!P0 IMAD.IADD R6, R6, 0x1, -R61 ;  /* 0x0000000106068824 */ /* 0x000fc800078e0a3d */
[--C-:B------:R-:W-:Y:S01]  /*7400*/  @!P1 IMAD.IADD R5, R5, 0x1, -R61.reuse ;  /* 0x0000000105059824 */ /* 0x100fe200078e0a3d */
[C---:B-----5:R-:W-:Y:S01]  /*7410*/  ISETP.GT.U32.AND P1, PT, R61.reuse, R53, PT ;  /* 0x000000353d00720c */ /* 0x060fe20003f24070 */
[C---:B------:R-:W-:Y:S01]  /*7420*/  IMAD R2, R61.reuse, R0, R2 ;  /* 0x000000003d027224 */ /* 0x040fe200078e0202 */
[----:B------:R-:W-:Y:S02]  /*7430*/  IABS R0, R59 ;  /* 0x0000003b00007213 */ /* 0x000fe40000000000 */
[C---:B------:R-:W-:Y:S01]  /*7440*/  ISETP.GT.U32.AND P0, PT, R61.reuse, R54, PT ;  /* 0x000000363d00720c */ /* 0x040fe20003f04070 */
[----:B------:R-:W4:Y:S01]  /*7450*/  LDL.LU R59, [R1+0xa0] ;  /* 0x0000a000013b7983 */ /* 0x000f220000300800 */
[----:B------:R-:W-:Y:S01]  /*7460*/  ISETP.GT.U32.AND P4, PT, R61, R50, PT ;  /* 0x000000323d00720c */ /* 0x000fe20003f84070 */
[--C-:B------:R-:W-:Y:S02]  /*7470*/  @!P6 IMAD.IADD R52, R52, 0x1, -R61.reuse ;  /* 0x000000013434e824 */ /* 0x100fe400078e0a3d */
[--C-:B------:R-:W-:Y:S01]  /*7480*/  @!P2 IMAD.IADD R13, R13, 0x1, -R61.reuse ;  /* 0x000000010d0da824 */ /* 0x100fe200078e0a3d */
[----:B------:R-:W-:Y:S01]  /*7490*/  ISETP.GT.U32.AND P2, PT, R61, R55, PT ;  /* 0x000000373d00720c */ /* 0x000fe20003f44070 */
[--C-:B------:R-:W-:Y:S01]  /*74a0*/  @!P3 IMAD.IADD R49, R49, 0x1, -R61.reuse ;  /* 0x000000013131b824 */ /* 0x100fe200078e0a3d */
[----:B------:R-:W-:Y:S01]  /*74b0*/  ISETP.GT.U32.AND P3, PT, R61, R56, PT ;  /* 0x000000383d00720c */ /* 0x000fe20003f64070 */
[----:B------:R-:W-:Y:S01]  /*74c0*/  @!P1 IMAD.IADD R53, R53, 0x1, -R61 ;  /* 0x0000000135359824 */ /* 0x000fe200078e0a3d */
[----:B------:R-:W-:-:S03]  /*74d0*/  ISETP.GT.U32.AND P5, PT, R61, R51, PT ;  /* 0x000000333d00720c */ /* 0x000fc60003fa4070 */
[--C-:B------:R-:W-:Y:S02]  /*74e0*/  @!P0 IMAD.IADD R54, R54, 0x1, -R61.reuse ;  /* 0x0000000136368824 */ /* 0x100fe400078e0a3d */
[----:B------:R-:W-:-:S04]  /*74f0*/  @!P4 IMAD.IADD R50, R50, 0x1, -R61 ;  /* 0x000000013232c824 */ /* 0x000fc800078e0a3d */
[--C-:B------:R-:W-:Y:S02]  /*7500*/  @!P2 IMAD.IADD R55, R55, 0x1, -R61.reuse ;  /* 0x000000013737a824 */ /* 0x100fe400078e0a3d */
[--C-:B------:R-:W-:Y:S01]  /*7510*/  @!P3 IMAD.IADD R56, R56, 0x1, -R61.reuse ;  /* 0x000000013838b824 */ /* 0x100fe200078e0a3d */
[----:B------:R-:W-:Y:S01]  /*7520*/  STL [R1+0xec], R5 ;  /* 0x0000ec0501007387 */ /* 0x000fe20000100800 */
[----:B------:R-:W-:-:S03]  /*7530*/  @!P5 IMAD.IADD R51, R51, 0x1, -R61 ;  /* 0x000000013333d824 */ /* 0x000fc600078e0a3d */
[----:B------:R-:W-:Y:S04]  /*7540*/  STL [R1+0xe8], R6 ;  /* 0x0000e80601007387 */ /* 0x000fe80000100800 */
[----:B------:R-:W-:Y:S04]  /*7550*/  STL [R1+0xe4], R13 ;  /* 0x0000e40d01007387 */ /* 0x000fe80000100800 */
[----:B------:R0:W-:Y:S04]  /*7560*/  STL [R1+0xe0], R49 ;  /* 0x0000e03101007387 */ /* 0x0001e80000100800 */
[----:B------:R1:W-:Y:S04]  /*7570*/  STL [R1+0xdc], R50 ;  /* 0x0000dc3201007387 */ /* 0x0003e80000100800 */
[----:B0-----:R-:W5:Y:S04]  /*7580*/  LDL.LU R49, [R1+0x9c] ;  /* 0x00009c0001317983 */ /* 0x001f680000300800 */
[----:B------:R0:W-:Y:S04]  /*7590*/  STL [R1+0xd8], R51 ;  /* 0x0000d83301007387 */ /* 0x0001e80000100800 */
[----:B-1----:R-:W5:Y:S04]  /*75a0*/  LDL.LU R50, [R1+0x98] ;  /* 0x0000980001327983 */ /* 0x002f680000300800 */
[----:B0-----:R-:W5:Y:S04]  /*75b0*/  LDL.LU R51, [R1+0x94] ;  /* 0x0000940001337983 */ /* 0x001f680000300800 */
[----:B------:R0:W-:Y:S04]  /*75c0*/  STL [R1+0xd4], R52 ;  /* 0x0000d43401007387 */ /* 0x0001e80000100800 */
[----:B0-----:R-:W5:Y:S01]  /*75d0*/  LDL.LU R52, [R1+0x90] ;  /* 0x0000900001347983 */ /* 0x001f620000300800 */
[----:B--2---:R-:W-:-:S02]  /*75e0*/  ISETP.GT.U32.AND P4, PT, R61, R58, PT ;  /* 0x0000003a3d00720c */ /* 0x004fc40003f84070 */
        /* <DEDUP_REMOVED lines=9> */
[--C-:B------:R-:W-:Y:S01]  /*7680*/  @!P0 IMAD.IADD R9, R9, 0x1, -R61.reuse ;  /* 0x0000000109098824 */ /* 0x100fe200078e0a3d */
[C---:B------:R-:W-:Y:S02]  /*7690*/  ISETP.GT.U32.AND P3, PT, R61.reuse, R47, PT ;  /* 0x0000002f3d00720c */ /* 0x040fe40003f64070 */
[----:B------:R-:W-:Y:S01]  /*76a0*/  ISETP.GT.U32.AND P0, PT, R61, R55, PT ;  /* 0x000000373d00720c */ /* 0x000fe20003f04070 */
[----:B------:R-:W-:-:S02]  /*76b0*/  @!P4 IMAD.IADD R58, R58, 0x1, -R61 ;  /* 0x000000013a3ac824 */ /* 0x000fc400078e0a3d */
[--C-:B------:R-:W-:Y:S02]  /*76c0*/  @!P6 IMAD.IADD R53, R53, 0x1, -R61.reuse ;  /* 0x000000013535e824 */ /* 0x100fe400078e0a3d */
[--C-:B------:R-:W-:Y:S01]  /*76d0*/  @!P2 IMAD.IADD R10, R10, 0x1, -R61.reuse ;  /* 0x000000010a0aa824 */ /* 0x100fe200078e0a3d */
[C---:B------:R-:W-:Y:S01]  /*76e0*/  ISETP.GT.U32.AND P2, PT, R61.reuse, R56, PT ;  /* 0x000000383d00720c */ /* 0x040fe20003f44070 */
[----:B------:R-:W-:Y:S01]  /*76f0*/  @!P1 IMAD.IADD R54, R54, 0x1, -R61 ;  /* 0x0000000136369824 */ /* 0x000fe200078e0a3d */
[----:B------:R-:W-:-:S03]  /*7700*/  ISETP.GT.U32.AND P4, PT, R61, R48, PT ;  /* 0x000000303d00720c */ /* 0x000fc60003f84070 */
[--C-:B------:R-:W-:Y:S01]  /*7710*/  @!P3 IMAD.IADD R47, R47, 0x1, -R61.reuse ;  /* 0x000000012f2fb824 */ /* 0x100fe200078e0a3d */
[----:B------:R-:W-:Y:S01]  /*7720*/  ISETP.GT.U32.AND P3, PT, R61, R58, PT ;  /* 0x0000003a3d00720c */ /* 0x000fe20003f64070 */
[----:B------:R0:W-:Y:S01]  /*7730*/  STL [R1+0xd0], R53 ;  /* 0x0000d03501007387 */ /* 0x0001e20000100800 */
[--C-:B------:R-:W-:Y:S02]  /*7740*/  @!P5 IMAD.IADD R57, R57, 0x1, -R61.reuse ;  /* 0x000000013939d824 */ /* 0x100fe400078e0a3d */
[--C-:B------:R-:W-:Y:S01]  /*7750*/  @!P0 IMAD.IADD R55, R55, 0x1, -R61.reuse ;  /* 0x0000000137378824 */ /* 0x100fe200078e0a3d */
[----:B0-----:R-:W2:Y:S04]  /*7760*/  LDL.LU R53, [R1+0x8c] ;  /* 0x00008c0001357983 */ /* 0x001ea80000300800 */
[----:B------:R-:W3:Y:S04]  /*7770*/  LDL.LU R13, [R1+0x88] ;  /* 0x00008800010d7983 */ /* 0x000ee80000300800 */
[----:B------:R-:W2:Y:S01]  /*7780*/  LDL.LU R5, [R1+0x84] ;  /* 0x0000840001057983 */ /* 0x000ea20000300800 */
[----:B------:R-:W-:-:S03]  /*7790*/  @!P4 IMAD.IADD R48, R48, 0x1, -R61 ;  /* 0x000000013030c824 */ /* 0x000fc600078e0a3d */
[----:B------:R0:W-:Y:S01]  /*77a0*/  STL [R1+0xcc], R54 ;  /* 0x0000cc3601007387 */ /* 0x0001e20000100800 */
[----:B------:R-:W-:-:S03]  /*77b0*/  ISETP.GT.U32.AND P4, PT, R61, R57, PT ;  /* 0x000000393d00720c */ /* 0x000fc60003f84070 */
[----:B------:R-:W3:Y:S01]  /*77c0*/  LDL.LU R6, [R1+0x80] ;  /* 0x0000800001067983 */ /* 0x000ee20000300800 */
[----:B------:R-:W-:-:S03]  /*77d0*/  @!P2 IMAD.IADD R56, R56, 0x1, -R61 ;  /* 0x000000013838a824 */ /* 0x000fc600078e0a3d */
[----:B------:R1:W-:Y:S01]  /*77e0*/  STL [R1+0xc8], R55 ;  /* 0x0000c83701007387 */ /* 0x0003e20000100800 */
[----:B------:R-:W-:-:S03]  /*77f0*/  @!P3 IMAD.IADD R58, R58, 0x1, -R61 ;  /* 0x000000013a3ab824 */ /* 0x000fc600078e0a3d */
[----:B0-----:R-:W3:Y:S04]  /*7800*/  LDL.LU R54, [R1+0x7c] ;  /* 0x00007c0001367983 */ /* 0x001ee80000300800 */
[----:B-1----:R-:W3:Y:S04]  /*7810*/  LDL.LU R55, [R1+0x78] ;  /* 0x0000780001377983 */ /* 0x002ee80000300800 */
[----:B------:R-:W-:Y:S04]  /*7820*/  STL [R1+0xc4], R56 ;  /* 0x0000c43801007387 */ /* 0x000fe80000100800 */
[----:B------:R0:W-:Y:S01]  /*7830*/  STL [R1+0xc0], R58 ;  /* 0x0000c03a01007387 */ /* 0x0001e20000100800 */
[----:B------:R-:W-:-:S03]  /*7840*/  @!P4 IMAD.IADD R57, R57, 0x1, -R61 ;  /* 0x000000013939c824 */ /* 0x000fc600078e0a3d */
[----:B0-----:R-:W3:Y:S04]  /*7850*/  LDL.LU R58, [R1+0x74] ;  /* 0x00007400013a7983 */ /* 0x001ee80000300800 */
[----:B------:R-:W3:Y:S04]  /*7860*/  LDL.LU R56, [R1+0x70] ;  /* 0x0000700001387983 */ /* 0x000ee80000300800 */
[----:B------:R0:W-:Y:S04]  /*7870*/  STL [R1+0xbc], R57 ;  /* 0x0000bc3901007387 */ /* 0x0001e80000100800 */
[----:B0-----:R-:W3:Y:S01]  /*7880*/  LDL.LU R57, [R1+0x6c] ;  /* 0x00006c0001397983 */ /* 0x001ee20000300800 */
[----:B----4-:R-:W-:-:S02]  /*7890*/  ISETP.GT.U32.AND P5, PT, R61, R59, PT ;  /* 0x0000003b3d00720c */ /* 0x010fc40003fa4070 */
[----:B------:R-:W-:-:S11]  /*78a0*/  ISETP.GT.U32.AND P1, PT, R61, R8, PT ;  /* 0x000000083d00720c */ /* 0x000fd60003f24070 */
[--C-:B------:R-:W-:Y:S01]  /*78b0*/  @!P5 IMAD.IADD R59, R59, 0x1, -R61.reuse ;  /* 0x000000013b3bd824 */ /* 0x100fe200078e0a3d */
[C---:B------:R-:W-:Y:S02]  /*78c0*/  ISETP.GT.U32.AND P5, PT, R61.reuse, R7, PT ;  /* 0x000000073d00720c */ /* 0x040fe40003fa4070 */
[C---:B------:R-:W-:Y:S02]  /*78d0*/  ISETP.GT.U32.AND P2, PT, R61.reuse, R10, PT ;  /* 0x0000000a3d00720c */ /* 0x040fe40003f44070 */
[C---:B------:R-:W-:Y:S02]  /*78e0*/  ISETP.GT.U32.AND P6, PT, R61.reuse, R59, PT ;  /* 0x0000003b3d00720c */ /* 0x040fe40003fc4070 */
[C---:B------:R-:W-:Y:S01]  /*78f0*/  ISETP.GT.U32.AND P0, PT, R61.reuse, R9, PT ;  /* 0x000000093d00720c */ /* 0x040fe20003f04070 */
[----:B------:R-:W-:Y:S01]  /*7900*/  @!P1 IMAD.IADD R8, R8, 0x1, -R61 ;  /* 0x0000000108089824 */ /* 0x000fe200078e0a3d */
[----:B-----5:R-:W-:-:S05]  /*7910*/  ISETP.GT.U32.AND P1, PT, R61, R50, PT ;  /* 0x000000323d00720c */ /* 0x020fca0003f24070 */
[--C-:B------:R-:W-:Y:S01]  /*7920*/  @!P5 IMAD.IADD R7, R7, 0x1, -R61.reuse ;  /* 0x000000010707d824 */ /* 0x100fe200078e0a3d */
[C---:B------:R-:W-:Y:S02]  /*7930*/  ISETP.GT.U32.AND P5, PT, R61.reuse, R49, PT ;  /* 0x000000313d00720c */ /* 0x040fe40003fa4070 */
[C---:B------:R-:W-:Y:S02]  /*7940*/  ISETP.GT.U32.AND P3, PT, R61.reuse, R47, PT ;  /* 0x0000002f3d00720c */ /* 0x040fe40003f64070 */
[C---:B------:R-:W-:Y:S01]  /*7950*/  ISETP.GT.U32.AND P4, PT, R61.reuse, R48, PT ;  /* 0x000000303d00720c */ /* 0x040fe20003f84070 */
[--C-:B------:R-:W-:Y:S01]  /*7960*/  @!P2 IMAD.IADD R10, R10, 0x1, -R61.reuse ;  /* 0x000000010a0aa824 */ /* 0x100fe200078e0a3d */
[----:B------:R-:W-:Y:S01]  /*7970*/  ISETP.GT.U32.AND P2, PT, R61, R52, PT ;  /* 0x000000343d00720c */ /* 0x000fe20003f44070 */
[--C-:B------:R-:W-:Y:S02]  /*7980*/  @!P6 IMAD.IADD R59, R59, 0x1, -R61.reuse ;  /* 0x000000013b3be824 */ /* 0x100fe400078e0a3d */
[----:B------:R-:W-:Y:S01]  /*7990*/  @!P0 IMAD.IADD R9, R9, 0x1, -R61 ;  /* 0x0000000109098824 */ /* 0x000fe200078e0a3d */
[----:B------:R-:W-:-:S03]  /*79a0*/  ISETP.GT.U32.AND P0, PT, R61, R51, PT ;  /* 0x000000333d00720c */ /* 0x000fc60003f04070 */
[--C-:B------:R-:W-:Y:S02]  /*79b0*/  @!P5 IMAD.IADD R49, R49, 0x1, -R61.reuse ;  /* 0x000000013131d824 */ /* 0x100fe400078e0a3d */
[--C-:B------:R-:W-:Y:S02]  /*79c0*/  @!P1 IMAD.IADD R50, R50, 0x1, -R61.reuse ;  /* 0x0000000132329824 */ /* 0x100fe400078e0a3d */
[--C-:B------:R-:W-:Y:S02]  /*79d0*/  @!P3 IMAD.IADD R47, R47, 0x1, -R61.reuse ;  /* 0x000000012f2fb824 */ /* 0x100fe400078e0a3d */
[--C-:B------:R-:W-:Y:S02]  /*79e0*/  @!P4 IMAD.IADD R48, R48, 0x1, -R61.reuse ;  /* 0x000000013030c824 */ /* 0x100fe400078e0a3d */
[--C-:B------:R-:W-:Y:S01]  /*79f0*/  @!P2 IMAD.IADD R52, R52, 0x1, -R61.reuse ;  /* 0x000000013434a824 */ /* 0x100fe200078e0a3d */
[----:B------:R-:W-:Y:S01]  /*7a00*/  STL [R1+0xb8], R7 ;  /* 0x0000b80701007387 */ /* 0x000fe20000100800 */
[----:B------:R-:W-:-:S03]  /*7a10*/  @!P0 IMAD.IADD R51, R51, 0x1, -R61 ;  /* 0x0000000133338824 */ /* 0x000fc600078e0a3d */
[----:B------:R-:W-:Y:S04]  /*7a20*/  STL [R1+0xb4], R8 ;  /* 0x0000b40801007387 */ /* 0x000fe80000100800 */
[----:B------:R-:W-:Y:S04]  /*7a30*/  STL [R1+0xb0], R9 ;  /* 0x0000b00901007387 */ /* 0x000fe80000100800 */
[----:B------:R-:W-:Y:S04]  /*7a40*/  STL [R1+0xac], R10 ;  /* 0x0000ac0a01007387 */ /* 0x000fe80000100800 */
[----:B------:R-:W-:Y:S04]  /*7a50*/  STL [R1+0xa8], R47 ;  /* 0x0000a82f01007387 */ /* 0x000fe80000100800 */
[----:B------:R0:W-:Y:S04]  /*7a60*/  STL [R1+0xa0], R59 ;  /* 0x0000a03b01007387 */ /* 0x0001e80000100800 */
[----:B------:R1:W-:Y:S04]  /*7a70*/  STL [R1+0xa4], R48 ;  /* 0x0000a43001007387 */ /* 0x0003e80000100800 */
[----:B0-----:R-:W4:Y:S04]  /*7a80*/  LDL.LU R59, [R1+0x68] ;  /* 0x00006800013b7983 */ /* 0x001f280000300800 */
[----:B------:R-:W5:Y:S04]  /*7a90*/  LDL.LU R7, [R1+0x64] ;  /* 0x0000640001077983 */ /* 0x000f680000300800 */
[----:B------:R-:W4:Y:S04]  /*7aa0*/  LDL.LU R8, [R1+0x60] ;  /* 0x0000600001087983 */ /* 0x000f280000300800 */
[----:B------:R-:W4:Y:S04]  /*7ab0*/  LDL.LU R9, [R1+0x5c] ;  /* 0x00005c0001097983 */ /* 0x000f280000300800 */
[----:B------:R-:W4:Y:S04]  /*7ac0*/  LDL.LU R10, [R1+0x58] ;  /* 0x00005800010a7983 */ /* 0x000f280000300800 */
[----:B------:R-:W5:Y:S01]  /*7ad0*/  LDL.LU R47, [R1+0x54] ;  /* 0x00005400012f7983 */ /* 0x000f620000300800 */
[----:B--2---:R-:W-:-:S02]  /*7ae0*/  ISETP.GT.U32.AND P6, PT, R61, R5, PT ;  /* 0x000000053d00720c */ /* 0x004fc40003fc4070 */
[C---:B------:R-:W-:Y:S02]  /*7af0*/  ISETP.GT.U32.AND P3, PT, R61.reuse, R53, PT ;  /* 0x000000353d00720c */ /* 0x040fe40003f64070 */
[C---:B---3--:R-:W-:Y:S02]  /*7b00*/  ISETP.GT.U32.AND P5, PT, R61.reuse, R6, PT ;  /* 0x000000063d00720c */ /* 0x048fe40003fa4070 */
[C---:B------:R-:W-:Y:S02]  /*7b10*/  ISETP.GT.U32.AND P4, PT, R61.reuse, R13, PT ;  /* 0x0000000d3d00720c */ /* 0x040fe40003f84070 */
[----:B------:R-:W-:-:S05]  /*7b20*/  ISETP.GT.U32.AND P1, PT, R61, R54, PT ;  /* 0x000000363d00720c */ /* 0x000fca0003f24070 */
[----:B------:R-:W-:Y:S01]  /*7b30*/  @!P6 IMAD.IADD R5, R5, 0x1, -R61 ;  /* 0x000000010505e824 */ /* 0x000fe200078e0a3d */
[----:B------:R-:W-:-:S03]  /*7b40*/  ISETP.GT.U32.AND P6, PT, R61, R49, PT ;  /* 0x000000313d00720c */ /* 0x000fc60003fc4070 */
[--C-:B------:R-:W-:Y:S01]  /*7b50*/  @!P5 IMAD.IADD R6, R6, 0x1, -R61.reuse ;  /* 0x000000010606d824 */ /* 0x100fe200078e0a3d */
[C---:B------:R-:W-:Y:S02]  /*7b60*/  ISETP.GT.U32.AND P0, PT, R61.reuse, R55, PT ;  /* 0x000000373d00720c */ /* 0x040fe40003f04070 */
[----:B------:R-:W-:Y:S01]  /*7b70*/  ISETP.GT.U32.AND P5, PT, R61, R50, PT ;  /* 0x000000323d00720c */ /* 0x000fe20003fa4070 */
[--C-:B------:R-:W-:Y:S02]  /*7b80*/  @!P3 IMAD.IADD R53, R53, 0x1, -R61.reuse ;  /* 0x000000013535b824 */ /* 0x100fe400078e0a3d */
[--C-:B------:R-:W-:Y:S01]  /*7b90*/  @!P1 IMAD.IADD R54, R54, 0x1, -R61.reuse ;  /* 0x0000000136369824 */ /* 0x100fe200078e0a3d */
[C---:B------:R-:W-:Y:S02]  /*7ba0*/  ISETP.GT.U32.AND P1, PT, R61.reuse, R51, PT ;  /* 0x000000333d00720c */ /* 0x040fe40003f24070 */
[----:B------:R-:W-:Y:S01]  /*7bb0*/  ISETP.GT.U32.AND P2, PT, R61, R58, PT ;  /* 0x0000003a3d00720c */ /* 0x000fe20003f44070 */
[--C-:B------:R-:W-:Y:S01]  /*7bc0*/  @!P4 IMAD.IADD R13, R13, 0x1, -R61.reuse ;  /* 0x000000010d0dc824 */ /* 0x100fe200078e0a3d */
[----:B------:R-:W-:Y:S01]  /*7bd0*/  ISETP.GT.U32.AND P3, PT, R61, R56, PT ;  /* 0x000000383d00720c */ /* 0x000fe20003f64070 */
[----:B------:R-:W-:-:S02]  /*7be0*/  @!P6 IMAD.IADD R49, R49, 0x1, -R61 ;  /* 0x000000013131e824 */ /* 0x000fc400078e0a3d */
[--C-:B------:R-:W-:Y:S01]  /*7bf0*/  @!P0 IMAD.IADD R55, R55, 0x1, -R61.reuse ;  /* 0x0000000137378824 */ /* 0x100fe200078e0a3d */
[----:B------:R-:W-:Y:S01]  /*7c00*/  ISETP.GT.U32.AND P0, PT, R61, R52, PT ;  /* 0x000000343d00720c */ /* 0x000fe20003f04070 */
[----:B------:R-:W-:-:S06]  /*7c10*/  @!P5 IMAD.IADD R50, R50, 0x1, -R61 ;  /* 0x000000013232d824 */ /* 0x000fcc00078e0a3d */
[--C-:B------:R-:W-:Y:S01]  /*7c20*/  @!P2 IMAD.IADD R58, R58, 0x1, -R61.reuse ;  /* 0x000000013a3aa824 */ /* 0x100fe200078e0a3d */
[C---:B------:R-:W-:Y:S02]  /*7c30*/  ISETP.GT.U32.AND P2, PT, R61.reuse, R53, PT ;  /* 0x000000353d00720c */ /* 0x040fe40003f44070 */
[----:B------:R-:W-:Y:S01]  /*7c40*/  ISETP.GT.U32.AND P4, PT, R61, R57, PT ;  /* 0x000000393d00720c */ /* 0x000fe20003f84070 */
[----:B------:R0:W-:Y:S01]  /*7c50*/  STL [R1+0x9c], R49 ;  /* 0x00009c3101007387 */ /* 0x0001e20000100800 */
[----:B------:R-:W-:-:S03]  /*7c60*/  @!P1 IMAD.IADD R51, R51, 0x1, -R61 ;  /* 0x0000000133339824 */ /* 0x000fc600078e0a3d */
[----:B-1----:R-:W2:Y:S01]  /*7c70*/  LDL.LU R48, [R1+0x50] ;  /* 0x0000500001307983 */ /* 0x002ea20000300800 */
[--C-:B------:R-:W-:Y:S01]  /*7c80*/  @!P3 IMAD.IADD R56, R56, 0x1, -R61.reuse ;  /* 0x000000013838b824 */ /* 0x100fe200078e0a3d */
[----:B------:R-:W-:Y:S02]  /*7c90*/  ISETP.GT.U32.AND P3, PT, R61, R13, PT ;  /* 0x0000000d3d00720c */ /* 0x000fe40003f64070 */
[----:B------:R1:W-:Y:S04]  /*7ca0*/  STL [R1+0x98], R50 ;  /* 0x0000983201007387 */ /* 0x0003e80000100800 */
[----:B0-----:R-:W3:Y:S01]  /*7cb0*/  LDL.LU R49, [R1+0x4c] ;  /* 0x00004c0001317983 */ /* 0x001ee20000300800 */
[----:B------:R-:W-:Y:S01]  /*7cc0*/  @!P4 IMAD.IADD R57, R57, 0x1, -R61 ;  /* 0x000000013939c824 */ /* 0x000fe200078e0a3d */
[----:B------:R-:W-:-:S02]  /*7cd0*/  ISETP.GT.U32.AND P4, PT, R61, R5, PT ;  /* 0x000000053d00720c */ /* 0x000fc40003f84070 */
[----:B------:R0:W-:Y:S01]  /*7ce0*/  STL [R1+0x94], R51 ;  /* 0x0000943301007387 */ /* 0x0001e20000100800 */
[----:B------:R-:W-:Y:S01]  /*7cf0*/  ISETP.GT.U32.AND P5, PT, R61, R6, PT ;  /* 0x000000063d00720c */ /* 0x000fe20003fa4070 */
[--C-:B------:R-:W-:Y:S01]  /*7d00*/  @!P2 IMAD.IADD R53, R53, 0x1, -R61.reuse ;  /* 0x000000013535a824 */ /* 0x100fe200078e0a3d */
[C---:B------:R-:W-:Y:S01]  /*7d10*/  ISETP.GT.U32.AND P1, PT, R61.reuse, R54, PT ;  /* 0x000000363d00720c */ /* 0x040fe20003f24070 */
[----:B-1----:R-:W3:Y:S01]  /*7d20*/  LDL.LU R50, [R1+0x48] ;  /* 0x0000480001327983 */ /* 0x002ee20000300800 */
[--C-:B------:R-:W-:Y:S01]  /*7d30*/  @!P0 IMAD.IADD R52, R52, 0x1, -R61.reuse ;  /* 0x0000000134348824 */ /* 0x100fe200078e0a3d */
[C---:B------:R-:W-:Y:S02]  /*7d40*/  ISETP.GT.U32.AND P2, PT, R61.reuse, R58, PT ;  /* 0x0000003a3d00720c */ /* 0x040fe40003f44070 */
[----:B------:R-:W-:Y:S01]  /*7d50*/  ISETP.GT.U32.AND P0, PT, R61, R55, PT ;  /* 0x000000373d00720c */ /* 0x000fe20003f04070 */
[----:B0-----:R-:W3:Y:S01]  /*7d60*/  LDL.LU R51, [R1+0x44] ;  /* 0x0000440001337983 */ /* 0x001ee20000300800 */
[----:B------:R-:W-:-:S02]  /*7d70*/  @!P3 IMAD.IADD R13, R13, 0x1, -R61 ;  /* 0x000000010d0db824 */ /* 0x000fc400078e0a3d */
[--C-:B------:R-:W-:Y:S01]  /*7d80*/  @!P4 IMAD.IADD R5, R5, 0x1, -R61.reuse ;  /* 0x000000010505c824 */ /* 0x100fe200078e0a3d */
[----:B------:R0:W-:Y:S01]  /*7d90*/  STL [R1+0x90], R52 ;  /* 0x0000903401007387 */ /* 0x0001e20000100800 */
[--C-:B------:R-:W-:Y:S02]  /*7da0*/  @!P5 IMAD.IADD R6, R6, 0x1, -R61.reuse ;  /* 0x000000010606d824 */ /* 0x100fe400078e0a3d */
[----:B------:R-:W-:-:S03]  /*7db0*/  @!P1 IMAD.IADD R54, R54, 0x1, -R61 ;  /* 0x0000000136369824 */ /* 0x000fc600078e0a3d */
[--C-:B------:R-:W-:Y:S01]  /*7dc0*/  @!P2 IMAD.IADD R58, R58, 0x1, -R61.reuse ;  /* 0x000000013a3aa824 */ /* 0x100fe200078e0a3d */
[----:B0-----:R-:W3:Y:S01]  /*7dd0*/  LDL.LU R52, [R1+0x40] ;  /* 0x0000400001347983 */ /* 0x001ee20000300800 */
[----:B------:R-:W-:-:S03]  /*7de0*/  @!P0 IMAD.IADD R55, R55, 0x1, -R61 ;  /* 0x0000000137378824 */ /* 0x000fc600078e0a3d */
[----:B------:R0:W-:Y:S04]  /*7df0*/  STL [R1+0x8c], R53 ;  /* 0x00008c3501007387 */ /* 0x0001e80000100800 */
[----:B0-----:R-:W3:Y:S04]  /*7e00*/  LDL.LU R53, [R1+0x3c] ;  /* 0x00003c0001357983 */ /* 0x001ee80000300800 */
[----:B------:R0:W-:Y:S04]  /*7e10*/  STL [R1+0x88], R13 ;  /* 0x0000880d01007387 */ /* 0x0001e80000100800 */
[----:B0-----:R-:W3:Y:S04]  /*7e20*/  LDL.LU R13, [R1+0x38] ;  /* 0x00003800010d7983 */ /* 0x001ee80000300800 */
[----:B------:R-:W-:Y:S04]  /*7e30*/  STL [R1+0x84], R5 ;  /* 0x0000840501007387 */ /* 0x000fe80000100800 */
[----:B------:R-:W-:Y:S04]  /*7e40*/  STL [R1+0x80], R6 ;  /* 0x0000800601007387 */ /* 0x000fe80000100800 */
[----:B------:R-:W-:Y:S04]  /*7e50*/  STL [R1+0x7c], R54 ;  /* 0x00007c3601007387 */ /* 0x000fe80000100800 */
[----:B------:R0:W-:Y:S04]  /*7e60*/  STL [R1+0x74], R58 ;  /* 0x0000743a01007387 */ /* 0x0001e80000100800 */
[----:B------:R1:W-:Y:S04]  /*7e70*/  STL [R1+0x78], R55 ;  /* 0x0000783701007387 */ /* 0x0003e80000100800 */
[----:B0-----:R-:W3:Y:S01]  /*7e80*/  LDL R58, [R1+0x1f68] ;  /* 0x001f6800013a7983 */ /* 0x001ee20000100800 */
[----:B------:R-:W-:-:S02]  /*7e90*/  ISETP.GT.U32.AND P6, PT, R61, R57, PT ;  /* 0x000000393d00720c */ /* 0x000fc40003fc4070 */
[C---:B----4-:R-:W-:Y:S01]  /*7ea0*/  ISETP.GT.U32.AND P4, PT, R61.reuse, R59, PT ;  /* 0x0000003b3d00720c */ /* 0x050fe20003f84070 */
[----:B------:R-:W-:Y:S01]  /*7eb0*/  IMAD.HI.U32 R3, R60, R0, RZ ;  /* 0x000000003c037227 */ /* 0x000fe200078e00ff */
[C---:B-----5:R-:W-:Y:S01]  /*7ec0*/  ISETP.GT.U32.AND P5, PT, R61.reuse, R7, PT ;  /* 0x000000073d00720c */ /* 0x060fe20003fa4070 */
[----:B------:R-:W4:Y:S01]  /*7ed0*/  LDL.LU R54, [R1+0x34] ;  /* 0x0000340001367983 */ /* 0x000f220000300800 */
[----:B------:R-:W-:-:S07]  /*7ee0*/  ISETP.GT.U32.AND P1, PT, R61, R8, PT ;  /* 0x000000083d00720c */ /* 0x000fce0003f24070 */
[--C-:B------:R-:W-:Y:S02]  /*7ef0*/  @!P6 IMAD.IADD R57, R57, 0x1, -R61.reuse ;  /* 0x000000013939e824 */ /* 0x100fe400078e0a3d */
[--C-:B------:R-:W-:Y:S01]  /*7f00*/  @!P4 IMAD.IADD R59, R59, 0x1, -R61.reuse ;  /* 0x000000013b3bc824 */ /* 0x100fe200078e0a3d */
[----:B------:R-:W-:Y:S01]  /*7f10*/  ISETP.GT.U32.AND P3, PT, R61, R56, PT ;  /* 0x000000383d00720c */ /* 0x000fe20003f64070 */
[--C-:B------:R-:W-:Y:S01]  /*7f20*/  @!P5 IMAD.IADD R7, R7, 0x1, -R61.reuse ;  /* 0x000000010707d824 */ /* 0x100fe200078e0a3d */
[----:B------:R-:W-:Y:S01]  /*7f30*/  ISETP.GT.U32.AND P0, PT, R61, R9, PT ;  /* 0x000000093d00720c */ /* 0x000fe20003f04070 */
[----:B------:R-:W-:Y:S02]  /*7f40*/  @!P1 IMAD.IADD R8, R8, 0x1, -R61 ;  /* 0x0000000108089824 */ /* 0x000fe400078e0a3d */
[----:B------:R-:W-:-:S08]  /*7f50*/  IMAD.MOV R3, RZ, RZ, -R3 ;  /* 0x000000ffff037224 */ /* 0x000fd000078e0a03 */
[--C-:B------:R-:W-:Y:S02]  /*7f60*/  @!P3 IMAD.IADD R56, R56, 0x1, -R61.reuse ;  /* 0x000000013838b824 */ /* 0x100fe400078e0a3d */
[----:B------:R-:W-:-:S03]  /*7f70*/  @!P0 IMAD.IADD R9, R9, 0x1, -R61 ;  /* 0x0000000109098824 */ /* 0x000fc600078e0a3d */
[----:B------:R0:W-:Y:S04]  /*7f80*/  STL [R1+0x70], R56 ;  /* 0x0000703801007387 */ /* 0x0001e80000100800 */
[----:B-1----:R-:W5:Y:S01]  /*7f90*/  LDL.LU R55, [R1+0x30] ;  /* 0x0000300001377983 */ /* 0x002f620000300800 */
[----:B------:R-:W-:-:S03]  /*7fa0*/  IMAD R0, R61, R3, R0 ;  /* 0x000000033d007224 */ /* 0x000fc600078e0200 */
[----:B------:R1:W-:Y:S04]  /*7fb0*/  STL [R1+0x6c], R57 ;  /* 0x00006c3901007387 */ /* 0x0003e80000100800 */
[----:B0-----:R-:W4:Y:S04]  /*7fc0*/  LDL.LU R56, [R1+0x2c] ;  /* 0x00002c0001387983 */ /* 0x001f280000300800 */
[----:B-1----:R-:W4:Y:S01]  /*7fd0*/  LDL.LU R57, [R1+0x28] ;  /* 0x0000280001397983 */ /* 0x002f220000300800 */
[C---:B--2---:R-:W-:Y:S02]  /*7fe0*/  ISETP.GT.U32.AND P6, PT, R61.reuse, R48, PT ;  /* 0x000000303d00720c */ /* 0x044fe40003fc4070 */
[----:B---3--:R-:W-:-:S02]  /*7ff0*/  ISETP.GT.U32.AND P4, PT, R61, R49, PT ;  /* 0x000000313d00720c */ /* 0x008fc40003f84070 */
[----:B------:R-:W-:-:S09]  /*8000*/  ISETP.GT.U32.AND P5, PT, R61, R50, PT ;  /* 0x000000323d00720c */ /* 0x000fd20003fa4070 */
[--C-:B------:R-:W-:Y:S01]  /*8010*/  @!P6 IMAD.IADD R48, R48, 0x1, -R61.reuse ;  /* 0x000000013030e824 */ /* 0x100fe200078e0a3d */
[C---:B------:R-:W-:Y:S02]  /*8020*/  ISETP.GT.U32.AND P6, PT, R61.reuse, R59, PT ;  /* 0x0000003b3d00720c */ /* 0x040fe40003fc4070 */
[----:B------:R-:W-:Y:S01]  /*8030*/  ISETP.GT.U32.AND P1, PT, R61, R51, PT ;  /* 0x000000333d00720c */ /* 0x000fe20003f24070 */
[--C-:B------:R-:W-:Y:S01]  /*8040*/  @!P4 IMAD.IADD R49, R49, 0x1, -R61.reuse ;  /* 0x000000013131c824 */ /* 0x100fe200078e0a3d */
[C---:B------:R-:W-:Y:S01]  /*8050*/  ISETP.GT.U32.AND P4, PT, R61.reuse, R7, PT ;  /* 0x000000073d00720c */ /* 0x040fe20003f84070 */
[----:B------:R-:W-:Y:S01]  /*8060*/  @!P5 IMAD.IADD R50, R50, 0x1, -R61 ;  /* 0x000000013232d824 */ /* 0x000fe200078e0a3d */
[----:B------:R-:W-:-:S07]  /*8070*/  ISETP.GT.U32.AND P5, PT, R61, R8, PT ;  /* 0x000000083d00720c */ /* 0x000fce0003fa4070 */
[--C-:B------:R-:W-:Y:S02]  /*8080*/  @!P6 IMAD.IADD R59, R59, 0x1, -R61.reuse ;  /* 0x000000013b3be824 */ /* 0x100fe400078e0a3d */
[--C-:B------:R-:W-:Y:S01]  /*8090*/  @!P1 IMAD.IADD R51, R51, 0x1, -R61.reuse ;  /* 0x0000000133339824 */ /* 0x100fe200078e0a3d */
[----:B------:R-:W-:Y:S01]  /*80a0*/  ISETP.GT.U32.AND P1, PT, R61, R9, PT ;  /* 0x000000093d00720c */ /* 0x000fe20003f24070 */
[--C-:B------:R-:W-:Y:S02]  /*80b0*/  @!P4 IMAD.IADD R7, R7, 0x1, -R61.reuse ;  /* 0x000000010707c824 */ /* 0x100fe400078e0a3d */
[----:B------:R-:W-:-:S10]  /*80c0*/  @!P5 IMAD.IADD R8, R8, 0x1, -R61 ;  /* 0x000000010808d824 */ /* 0x000fd400078e0a3d */
[----:B------:R-:W-:Y:S01]  /*80d0*/  @!P1 IMAD.IADD R9, R9, 0x1, -R61 ;  /* 0x0000000109099824 */ /* 0x000fe200078e0a3d */
[----:B------:R-:W-:Y:S02]  /*80e0*/  IABS R3, R58 ;  /* 0x0000003a00037213 */ /* 0x000fe40000000000 */
[----:B------:R-:W2:Y:S04]  /*80f0*/  LDL.LU R58, [R1+0x24] ;  /* 0x00002400013a7983 */ /* 0x000ea80000300800 */
[----:B------:R0:W-:Y:S04]  /*8100*/  STL [R1+0x68], R59 ;  /* 0x0000683b01007387 */ /* 0x0001e80000100800 */
[----:B0-----:R-:W3:Y:S04]  /*8110*/  LDL.LU R59, [R1+0x20] ;  /* 0x00002000013b7983 */ /* 0x001ee80000300800 */
[----:B------:R-:W3:Y:S04]  /*8120*/  LDL.LU R4, [R1+0x1c] ;  /* 0x00001c0001047983 */ /* 0x000ee80000300800 */
[----:B------:R0:W-:Y:S04]  /*8130*/  STL [R1+0x64], R7 ;  /* 0x0000640701007387 */ /* 0x0001e80000100800 */
[----:B------:R-:W3:Y:S04]  /*8140*/  LDL.LU R5, [R1+0x18] ;  /* 0x0000180001057983 */ /* 0x000ee80000300800 */
[----:B------:R-:W3:Y:S04]  /*8150*/  LDL.LU R6, [R1+0x14] ;  /* 0x0000140001067983 */ /* 0x000ee80000300800 */
[----:B------:R1:W-:Y:S04]  /*8160*/  STL [R1+0x60], R8 ;  /* 0x0000600801007387 */ /* 0x0003e80000100800 */
[----:B0-----:R-:W3:Y:S04]  /*8170*/  LDL.LU R7, [R1+0x10] ;  /* 0x0000100001077983 */ /* 0x001ee80000300800 */
[----:B-1----:R-:W3:Y:S04]  /*8180*/  LDL.LU R8, [R1+0xc] ;  /* 0x00000c0001087983 */ /* 0x002ee80000300800 */
[----:B------:R0:W-:Y:S04]  /*8190*/  STL [R1+0x5c], R9 ;  /* 0x00005c0901007387 */ /* 0x0001e80000100800 */
[----:B0-----:R-:W3:Y:S01]  /*81a0*/  LDL.LU R9, [R1+0x8] ;  /* 0x0000080001097983 */ /* 0x001ee20000300800 */
[----:B------:R-:W-:-:S02]  /*81b0*/  ISETP.GT.U32.AND P3, PT, R61, R47, PT ;  /* 0x0000002f3d00720c */ /* 0x000fc40003f64070 */
[C---:B------:R-:W-:Y:S02]  /*81c0*/  ISETP.GT.U32.AND P2, PT, R61.reuse, R10, PT ;  /* 0x0000000a3d00720c */ /* 0x040fe40003f44070 */
[----:B------:R-:W-:-:S09]  /*81d0*/  ISETP.GT.U32.AND P0, PT, R61, R52, PT ;  /* 0x000000343d00720c */ /* 0x000fd20003f04070 */
[--C-:B------:R-:W-:Y:S01]  /*81e0*/  @!P3 IMAD.IADD R47, R47, 0x1, -R61.reuse ;  /* 0x000000012f2fb824 */ /* 0x100fe200078e0a3d */
[C---:B------:R-:W-:Y:S01]  /*81f0*/  ISETP.GT.U32.AND P3, PT, R61.reuse, R13, PT ;  /* 0x0000000d3d00720c */ /* 0x040fe20003f64070 */
[--C-:B------:R-:W-:Y:S01]  /*8200*/  @!P2 IMAD.IADD R10, R10, 0x1, -R61.reuse ;  /* 0x000000010a0aa824 */ /* 0x100fe200078e0a3d */
[----:B------:R-:W-:Y:S01]  /*8210*/  ISETP.GT.U32.AND P2, PT, R61, R53, PT ;  /* 0x000000353d00720c */ /* 0x000fe20003f44070 */
[----:B------:R-:W-:-:S03]  /*8220*/  @!P0 IMAD.IADD R52, R52, 0x1, -R61 ;  /* 0x0000000134348824 */ /* 0x000fc600078e0a3d */
[C---:B------:R-:W-:Y:S02]  /*8230*/  ISETP.GT.U32.AND P0, PT, R61.reuse, R10, PT ;  /* 0x0000000a3d00720c */ /* 0x040fe40003f04070 */
[----:B------:R-:W-:-:S05]  /*8240*/  ISETP.GT.U32.AND P4, PT, R61, R49, PT ;  /* 0x000000313d00720c */ /* 0x000fca0003f84070 */
[--C-:B------:R-:W-:Y:S01]  /*8250*/  @!P3 IMAD.IADD R13, R13, 0x1, -R61.reuse ;  /* 0x000000010d0db824 */ /* 0x100fe200078e0a3d */
[----:B------:R-:W-:Y:S01]  /*8260*/  ISETP.GT.U32.AND P3, PT, R61, R48, PT ;  /* 0x000000303d00720c */ /* 0x000fe20003f64070 */
[--C-:B------:R-:W-:Y:S01]  /*8270*/  @!P2 IMAD.IADD R53, R53, 0x1, -R61.reuse ;  /* 0x000000013535a824 */ /* 0x100fe200078e0a3d */
[C---:B------:R-:W-:Y:S02]  /*8280*/  ISETP.GT.U32.AND P2, PT, R61.reuse, R47, PT ;  /* 0x0000002f3d00720c */ /* 0x040fe40003f44070 */
[C---:B------:R-:W-:Y:S01]  /*8290*/  ISETP.GT.U32.AND P5, PT, R61.reuse, R50, PT ;  /* 0x000000323d00720c */ /* 0x040fe20003fa4070 */
[--C-:B------:R-:W-:Y:S01]  /*82a0*/  @!P0 IMAD.IADD R10, R10, 0x1, -R61.reuse ;  /* 0x000000010a0a8824 */ /* 0x100fe200078e0a3d */
[C---:B------:R-:W-:Y:S02]  /*82b0*/  ISETP.GT.U32.AND P1, PT, R61.reuse, R51, PT ;  /* 0x000000333d00720c */ /* 0x040fe40003f24070 */
[C---:B------:R-:W-:Y:S02]  /*82c0*/  ISETP.GT.U32.AND P0, PT, R61.reuse, R52, PT ;  /* 0x000000343d00720c */ /* 0x040fe40003f04070 */
[----:B------:R-:W-:Y:S01]  /*82d0*/  ISETP.GT.U32.AND P6, PT, R61, R13, PT ;  /* 0x0000000d3d00720c */ /* 0x000fe20003fc4070 */
[----:B------:R-:W-:-:S02]  /*82e0*/  @!P4 IMAD.IADD R49, R49, 0x1, -R61 ;  /* 0x000000013131c824 */ /* 0x000fc400078e0a3d */
[--C-:B------:R-:W-:Y:S01]  /*82f0*/  @!P3 IMAD.IADD R48, R48, 0x1, -R61.reuse ;  /* 0x000000013030b824 */ /* 0x100fe200078e0a3d */
[----:B----4-:R-:W-:Y:S01]  /*8300*/  ISETP.GT.U32.AND P3, PT, R61, R54, PT ;  /* 0x000000363d00720c */ /* 0x010fe20003f64070 */
[--C-:B------:R-:W-:Y:S01]  /*8310*/  @!P2 IMAD.IADD R47, R47, 0x1, -R61.reuse ;  /* 0x000000012f2fa824 */ /* 0x100fe200078e0a3d */
[C---:B-----5:R-:W-:Y:S01]  /*8320*/  ISETP.GT.U32.AND P4, PT, R61.reuse, R55, PT ;  /* 0x000000373d00720c */ /* 0x060fe20003f84070 */
[--C-:B------:R-:W-:Y:S01]  /*8330*/  @!P5 IMAD.IADD R50, R50, 0x1, -R61.reuse ;  /* 0x000000013232d824 */ /* 0x100fe200078e0a3d */
[----:B------:R-:W-:Y:S01]  /*8340*/  ISETP.GT.U32.AND P2, PT, R61, R53, PT ;  /* 0x000000353d00720c */ /* 0x000fe20003f44070 */
[--C-:B------:R-:W-:Y:S01]  /*8350*/  @!P1 IMAD.IADD R51, R51, 0x1, -R61.reuse ;  /* 0x0000000133339824 */ /* 0x100fe200078e0a3d */
[C---:B------:R-:W-:Y:S01]  /*8360*/  ISETP.GT.U32.AND P5, PT, R61.reuse, R56, PT ;  /* 0x000000383d00720c */ /* 0x040fe20003fa4070 */
[--C-:B------:R-:W-:Y:S01]  /*8370*/  @!P0 IMAD.IADD R52, R52, 0x1, -R61.reuse ;  /* 0x0000000134348824 */ /* 0x100fe200078e0a3d */
[----:B------:R-:W-:Y:S01]  /*8380*/  ISETP.GT.U32.AND P1, PT, R61, R57, PT ;  /* 0x000000393d00720c */ /* 0x000fe20003f24070 */
[--C-:B------:R-:W-:Y:S01]  /*8390*/  @!P6 IMAD.IADD R13, R13, 0x1, -R61.reuse ;  /* 0x000000010d0de824 */ /* 0x100fe200078e0a3d */
[----:B------:R0:W-:Y:S03]  /*83a0*/  STL [R1+0x58], R10 ;  /* 0x0000580a01007387 */ /* 0x0001e60000100800 */
[----:B------:R-:W-:-:S02]  /*83b0*/  @!P3 IMAD.IADD R54, R54, 0x1, -R61 ;  /* 0x000000013636b824 */ /* 0x000fc400078e0a3d */
[--C-:B------:R-:W-:Y:S02]  /*83c0*/  @!P4 IMAD.IADD R55, R55, 0x1, -R61.reuse ;  /* 0x000000013737c824 */ /* 0x100fe400078e0a3d */
[--C-:B------:R-:W-:Y:S02]  /*83d0*/  @!P2 IMAD.IADD R53, R53, 0x1, -R61.reuse ;  /* 0x000000013535a824 */ /* 0x100fe400078e0a3d */
[--C-:B------:R-:W-:Y:S01]  /*83e0*/  @!P5 IMAD.IADD R56, R56, 0x1, -R61.reuse ;  /* 0x000000013838d824 */ /* 0x100fe200078e0a3d */
[----:B0-----:R-:W4:Y:S01]  /*83f0*/  LDL.LU R10, [R1+0x4] ;  /* 0x00000400010a7983 */ /* 0x001f220000300800 */
[----:B------:R-:W-:-:S03]  /*8400*/  @!P1 IMAD.IADD R57, R57, 0x1, -R61 ;  /* 0x0000000139399824 */ /* 0x000fc600078e0a3d */
[----:B------:R0:W-:Y:S04]  /*8410*/  STL [R1+0x54], R47 ;  /* 0x0000542f01007387 */ /* 0x0001e80000100800 */
[----:B0-----:R-:W5:Y:S04]  /*8420*/  LDL.LU R47, [R1+0x22d8] ;  /* 0x0022d800012f7983 */ /* 0x001f680000300800 */
[----:B------:R0:W-:Y:S04]  /*8430*/  STL [R1+0x50], R48 ;  /* 0x0000503001007387 */ /* 0x0001e80000100800 */
[----:B0-----:R-:W4:Y:S04]  /*8440*/  LDL.LU R48, [R1+0x22d4] ;  /* 0x0022d40001307983 */ /* 0x001f280000300800 */
[----:B------:R0:W-:Y:S04]  /*8450*/  STL [R1+0x4c], R49 ;  /* 0x00004c3101007387 */ /* 0x0001e80000100800 */
[----:B0-----:R-:W5:Y:S04]  /*8460*/  LDL.LU R49, [R1+0x22d0] ;  /* 0x0022d00001317983 */ /* 0x001f680000300800 */
        /* <DEDUP_REMOVED lines=9> */
[----:B0-----:R-:W5:Y:S01]  /*8500*/  LDL.LU R13, [R1] ;  /* 0x00000000010d7983 */ /* 0x001f620000300800 */
[----:B--2---:R-:W-:-:S02]  /*8510*/  ISETP.GT.U32.AND P0, PT, R61, R58, PT ;  /* 0x0000003a3d00720c */ /* 0x004fc40003f04070 */
[C---:B---3--:R-:W-:Y:S02]  /*8520*/  ISETP.GT.U32.AND P6, PT, R61.reuse, R4, PT ;  /* 0x000000043d00720c */ /* 0x048fe40003fc4070 */
[C---:B------:R-:W-:Y:S02]  /*8530*/  ISETP.GT.U32.AND P2, PT, R61.reuse, R59, PT ;  /* 0x0000003b3d00720c */ /* 0x040fe40003f44070 */
[C---:B------:R-:W-:Y:S02]  /*8540*/  ISETP.GT.U32.AND P3, PT, R61.reuse, R5, PT ;  /* 0x000000053d00720c */ /* 0x040fe40003f64070 */
[----:B------:R-:W-:-:S05]  /*8550*/  ISETP.GT.U32.AND P4, PT, R61, R6, PT ;  /* 0x000000063d00720c */ /* 0x000fca0003f84070 */
[--C-:B------:R-:W-:Y:S01]  /*8560*/  @!P0 IMAD.IADD R58, R58, 0x1, -R61.reuse ;  /* 0x000000013a3a8824 */ /* 0x100fe200078e0a3d */
[C---:B------:R-:W-:Y:S01]  /*8570*/  ISETP.GT.U32.AND P5, PT, R61.reuse, R7, PT ;  /* 0x000000073d00720c */ /* 0x040fe20003fa4070 */
[----:B------:R-:W-:Y:S01]  /*8580*/  @!P6 IMAD.IADD R4, R4, 0x1, -R61 ;  /* 0x000000010404e824 */ /* 0x000fe200078e0a3d */
[----:B------:R-:W-:-:S03]  /*8590*/  ISETP.GT.U32.AND P1, PT, R61, R8, PT ;  /* 0x000000083d00720c */ /* 0x000fc60003f24070 */
[--C-:B------:R-:W-:Y:S01]  /*85a0*/  @!P3 IMAD.IADD R5, R5, 0x1, -R61.reuse ;  /* 0x000000010505b824 */ /* 0x100fe200078e0a3d */
[C---:B------:R-:W-:Y:S01]  /*85b0*/  ISETP.GT.U32.AND P6, PT, R61.reuse, R54, PT ;  /* 0x000000363d00720c */ /* 0x040fe20003fc4070 */
[--C-:B------:R-:W-:Y:S01]  /*85c0*/  @!P4 IMAD.IADD R6, R6, 0x1, -R61.reuse ;  /* 0x000000010606c824 */ /* 0x100fe200078e0a3d */
[----:B------:R-:W-:Y:S01]  /*85d0*/  ISETP.GT.U32.AND P3, PT, R61, R55, PT ;  /* 0x000000373d00720c */ /* 0x000fe20003f64070 */
[--C-:B------:R-:W-:Y:S01]  /*85e0*/  @!P2 IMAD.IADD R59, R59, 0x1, -R61.reuse ;  /* 0x000000013b3ba824 */ /* 0x100fe200078e0a3d */
[C---:B------:R-:W-:Y:S02]  /*85f0*/  ISETP.GT.U32.AND P4, PT, R61.reuse, R56, PT ;  /* 0x000000383d00720c */ /* 0x040fe40003f84070 */
[----:B------:R-:W-:Y:S01]  /*8600*/  ISETP.GT.U32.AND P0, PT, R61, R9, PT ;  /* 0x000000093d00720c */ /* 0x000fe20003f04070 */
[--C-:B------:R-:W-:Y:S01]  /*8610*/  @!P5 IMAD.IADD R7, R7, 0x1, -R61.reuse ;  /* 0x000000010707d824 */ /* 0x100fe200078e0a3d */
[C---:B------:R-:W-:Y:S01]  /*8620*/  ISETP.GT.U32.AND P5, PT, R61.reuse, R57, PT ;  /* 0x000000393d00720c */ /* 0x040fe20003fa4070 */
[----:B------:R-:W-:Y:S01]  /*8630*/  @!P1 IMAD.IADD R8, R8, 0x1, -R61 ;  /* 0x0000000108089824 */ /* 0x000fe200078e0a3d */
[----:B------:R-:W-:-:S03]  /*8640*/  ISETP.GT.U32.AND P1, PT, R61, R58, PT ;  /* 0x0000003a3d00720c */ /* 0x000fc60003f24070 */
[--C-:B------:R-:W-:Y:S02]  /*8650*/  @!P6 IMAD.IADD R54, R54, 0x1, -R61.reuse ;  /* 0x000000013636e824 */ /* 0x100fe400078e0a3d */
[----:B------:R-:W-:-:S04]  /*8660*/  @!P3 IMAD.IADD R55, R55, 0x1, -R61 ;  /* 0x000000013737b824 */ /* 0x000fc800078e0a3d */
[--C-:B------:R-:W-:Y:S01]  /*8670*/  @!P0 IMAD.IADD R9, R9, 0x1, -R61.reuse ;  /* 0x0000000109098824 */ /* 0x100fe200078e0a3d */
[----:B------:R-:W-:Y:S01]  /*8680*/  ISETP.GT.U32.AND P0, PT, R61, R59, PT ;  /* 0x0000003b3d00720c */ /* 0x000fe20003f04070 */
[--C-:B------:R-:W-:Y:S01]  /*8690*/  @!P4 IMAD.IADD R56, R56, 0x1, -R61.reuse ;  /* 0x000000013838c824 */ /* 0x100fe200078e0a3d */
[----:B------:R0:W-:Y:S01]  /*86a0*/  STL [R1+0x34], R54 ;  /* 0x0000343601007387 */ /* 0x0001e20000100800 */
[--C-:B------:R-:W-:Y:S02]  /*86b0*/  @!P5 IMAD.IADD R57, R57, 0x1, -R61.reuse ;  /* 0x000000013939d824 */ /* 0x100fe400078e0a3d */
[--C-:B------:R-:W-:Y:S01]  /*86c0*/  @!P1 IMAD.IADD R58, R58, 0x1, -R61.reuse ;  /* 0x000000013a3a9824 */ /* 0x100fe200078e0a3d */
[----:B0-----:R-:W2:Y:S07]  /*86d0*/  LDL.LU R54, [R1+0x22bc] ;  /* 0x0022bc0001367983 */ /* 0x001eae0000300800 */
[----:B------:R-:W-:Y:S01]  /*86e0*/  @!P0 IMAD.IADD R59, R59, 0x1, -R61 ;  /* 0x000000013b3b8824 */ /* 0x000fe200078e0a3d */
[----:B------:R0:W-:Y:S04]  /*86f0*/  STL [R1+0x30], R55 ;  /* 0x0000303701007387 */ /* 0x0001e80000100800 */
[----:B0-----:R-:W3:Y:S04]  /*8700*/  LDL.LU R55, [R1+0x22b8] ;  /* 0x0022b80001377983 */ /* 0x001ee80000300800 */
[----:B------:R0:W-:Y:S04]  /*8710*/  STL [R1+0x2c], R56 ;  /* 0x00002c3801007387 */ /* 0x0001e80000100800 */
[----:B0-----:R-:W3:Y:S04]  /*8720*/  LDL.LU R56, [R1+0x22b4] ;  /* 0x0022b40001387983 */ /* 0x001ee80000300800 */
[----:B------:R0:W-:Y:S04]  /*8730*/  STL [R1+0x28], R57 ;  /* 0x0000283901007387 */ /* 0x0001e80000100800 */
[----:B0-----:R-:W3:Y:S04]  /*8740*/  LDL.LU R57, [R1+0x22b0] ;  /* 0x0022b00001397983 */ /* 0x001ee80000300800 */
[----:B------:R0:W-:Y:S04]  /*8750*/  STL [R1+0x24], R58 ;  /* 0x0000243a01007387 */ /* 0x0001e80000100800 */
[----:B0-----:R-:W3:Y:S04]  /*8760*/  LDL.LU R58, [R1+0x22ac] ;  /* 0x0022ac00013a7983 */ /* 0x001ee80000300800 */
[----:B------:R0:W-:Y:S04]  /*8770*/  STL [R1+0x20], R59 ;  /* 0x0000203b01007387 */ /* 0x0001e80000100800 */
[----:B0-----:R-:W3:Y:S01]  /*8780*/  LDL.LU R59, [R1+0x22a8] ;  /* 0x0022a800013b7983 */ /* 0x001ee20000300800 */
[----:B----4-:R-:W-:-:S02]  /*8790*/  ISETP.GT.U32.AND P2, PT, R61, R10, PT ;  /* 0x0000000a3d00720c */ /* 0x010fc40003f44070 */
[----:B------:R-:W-:-:S11]  /*87a0*/  ISETP.GT.U32.AND P3, PT, R61, R5, PT ;  /* 0x000000053d00720c */ /* 0x000fd60003f64070 */
[----:B------:R-:W-:Y:S01]  /*87b0*/  @!P2 IMAD.IADD R10, R10, 0x1, -R61 ;  /* 0x000000010a0aa824 */ /* 0x000fe200078e0a3d */
[C---:B------:R-:W-:Y:S02]  /*87c0*/  ISETP.GT.U32.AND P2, PT, R61.reuse, R4, PT ;  /* 0x000000043d00720c */ /* 0x040fe40003f44070 */
[C---:B------:R-:W-:Y:S02]  /*87d0*/  ISETP.GT.U32.AND P4, PT, R61.reuse, R6, PT ;  /* 0x000000063d00720c */ /* 0x040fe40003f84070 */
[C---:B------:R-:W-:Y:S02]  /*87e0*/  ISETP.GT.U32.AND P5, PT, R61.reuse, R7, PT ;  /* 0x000000073d00720c */ /* 0x040fe40003fa4070 */
[C---:B------:R-:W-:Y:S02]  /*87f0*/  ISETP.GT.U32.AND P0, PT, R61.reuse, R9, PT ;  /* 0x000000093d00720c */ /* 0x040fe40003f04070 */
[----:B------:R-:W-:-:S05]  /*8800*/  ISETP.GT.U32.AND P1, PT, R61, R10, PT ;  /* 0x0000000a3d00720c */ /* 0x000fca0003f24070 */
[--C-:B------:R-:W-:Y:S01]  /*8810*/  @!P2 IMAD.IADD R4, R4, 0x1, -R61.reuse ;  /* 0x000000010404a824 */ /* 0x100fe200078e0a3d */
[----:B------:R-:W-:Y:S01]  /*8820*/  ISETP.GT.U32.AND P6, PT, R61, R8, PT ;  /* 0x000000083d00720c */ /* 0x000fe20003fc4070 */
[--C-:B------:R-:W-:Y:S02]  /*8830*/  @!P3 IMAD.IADD R5, R5, 0x1, -R61.reuse ;  /* 0x000000010505b824 */ /* 0x100fe400078e0a3d */
[--C-:B------:R-:W-:Y:S02]  /*8840*/  @!P4 IMAD.IADD R6, R6, 0x1, -R61.reuse ;  /* 0x000000010606c824 */ /* 0x100fe400078e0a3d */
[--C-:B------:R-:W-:Y:S02]  /*8850*/  @!P5 IMAD.IADD R7, R7, 0x1, -R61.reuse ;  /* 0x000000010707d824 */ /* 0x100fe400078e0a3d */
[--C-:B------:R-:W-:Y:S02]  /*8860*/  @!P0 IMAD.IADD R9, R9, 0x1, -R61.reuse ;  /* 0x0000000109098824 */ /* 0x100fe400078e0a3d */
[----:B------:R-:W-:-:S04]  /*8870*/  @!P1 IMAD.IADD R10, R10, 0x1, -R61 ;  /* 0x000000010a0a9824 */ /* 0x000fc800078e0a3d */
[----:B------:R-:W-:Y:S01]  /*8880*/  @!P6 IMAD.IADD R8, R8, 0x1, -R61 ;  /* 0x000000010808e824 */ /* 0x000fe200078e0a3d */
[----:B-----5:R-:W-:-:S13]  /*8890*/  ISETP.GT.U32.AND P2, PT, R61, R13, PT ;  /* 0x0000000d3d00720c */ /* 0x020fda0003f44070 */
[----:B------:R-:W-:Y:S01]  /*88a0*/  @!P2 IMAD.IADD R13, R13, 0x1, -R61 ;  /* 0x000000010d0da824 */ /* 0x000fe200078e0a3d */
[----:B------:R-:W-:-:S13]  /*88b0*/  ISETP.GT.U32.AND P2, PT, R61, R53, PT ;  /* 0x000000353d00720c */ /* 0x000fda0003f44070 */
[----:B------:R-:W-:Y:S01]  /*88c0*/  @!P2 IMAD.IADD R53, R53, 0x1, -R61 ;  /* 0x000000013535a824 */ /* 0x000fe200078e0a3d */
[C---:B--2---:R-:W-:Y:S02]  /*88d0*/  ISETP.GT.U32.AND P1, PT, R61.reuse, R54, PT ;  /* 0x000000363d00720c */ /* 0x044fe40003f24070 */
[----:B---3--:R-:W-:-:S11]  /*88e0*/  ISETP.GT.U32.AND P0, PT, R61, R55, PT ;  /* 0x000000373d00720c */ /* 0x008fd60003f04070 */
[--C-:B------:R-:W-:Y:S01]  /*88f0*/  @!P1 IMAD.IADD R54, R54, 0x1, -R61.reuse ;  /* 0x0000000136369824 */ /* 0x100fe200078e0a3d */
[C---:B------:R-:W-:Y:S02]  /*8900*/  ISETP.GT.U32.AND P1, PT, R61.reuse, R13, PT ;  /* 0x0000000d3d00720c */ /* 0x040fe40003f24070 */
[----:B------:R-:W-:Y:S01]  /*8910*/  ISETP.GT.U32.AND P6, PT, R61, R56, PT ;  /* 0x000000383d00720c */ /* 0x000fe20003fc4070 */
[----:B------:R-:W-:Y:S01]  /*8920*/  @!P0 IMAD.IADD R55, R55, 0x1, -R61 ;  /* 0x0000000137378824 */ /* 0x000fe200078e0a3d */
[C---:B------:R-:W-:Y:S02]  /*8930*/  ISETP.GT.U32.AND P5, PT, R61.reuse, R57, PT ;  /* 0x000000393d00720c */ /* 0x040fe40003fa4070 */
[C---:B------:R-:W-:Y:S02]  /*8940*/  ISETP.GT.U32.AND P4, PT, R61.reuse, R58, PT ;  /* 0x0000003a3d00720c */ /* 0x040fe40003f84070 */
[----:B------:R-:W-:-:S11]  /*8950*/  ISETP.GT.U32.AND P3, PT, R61, R59, PT ;  /* 0x0000003b3d00720c */ /* 0x000fd60003f64070 */
[--C-:B------:R-:W-:Y:S01]  /*8960*/  @!P4 IMAD.IADD R58, R58, 0x1, -R61.reuse ;  /* 0x000000013a3ac824 */ /* 0x100fe200078e0a3d */
[----:B------:R-:W-:Y:S01]  /*8970*/  ISETP.GT.U32.AND P4, PT, R61, R51, PT ;  /* 0x000000333d00720c */ /* 0x000fe20003f84070 */
[--C-:B------:R-:W-:Y:S01]  /*8980*/  @!P5 IMAD.IADD R57, R57, 0x1, -R61.reuse ;  /* 0x000000013939d824 */ /* 0x100fe200078e0a3d */
[C---:B------:R-:W-:Y:S02]  /*8990*/  ISETP.GT.U32.AND P5, PT, R61.reuse, R50, PT ;  /* 0x000000323d00720c */ /* 0x040fe40003fa4070 */
[----:B------:R-:W-:Y:S01]  /*89a0*/  ISETP.GT.U32.AND P0, PT, R61, R48, PT ;  /* 0x000000303d00720c */ /* 0x000fe20003f04070 */
[----:B------:R-:W-:Y:S01]  /*89b0*/  @!P3 IMAD.IADD R59, R59, 0x1, -R61 ;  /* 0x000000013b3bb824 */ /* 0x000fe200078e0a3d */
[----:B------:R-:W-:-:S04]  /*89c0*/  ISETP.GT.U32.AND P3, PT, R61, R52, PT ;  /* 0x000000343d00720c */ /* 0x000fc80003f64070 */
[C---:B------:R-:W-:Y:S01]  /*89d0*/  ISETP.GT.U32.AND P2, PT, R61.reuse, R59, PT ;  /* 0x0000003b3d00720c */ /* 0x040fe20003f44070 */
[--C-:B------:R-:W-:Y:S01]  /*89e0*/  @!P6 IMAD.IADD R56, R56, 0x1, -R61.reuse ;  /* 0x000000013838e824 */ /* 0x100fe200078e0a3d */
[----:B------:R-:W-:Y:S01]  /*89f0*/  ISETP.GT.U32.AND P6, PT, R61, R49, PT ;  /* 0x000000313d00720c */ /* 0x000fe20003fc4070 */
[--C-:B------:R-:W-:Y:S01]  /*8a00*/  @!P4 IMAD.IADD R51, R51, 0x1, -R61.reuse ;  /* 0x000000013333c824 */ /* 0x100fe200078e0a3d */
[----:B------:R-:W-:Y:S01]  /*8a10*/  ISETP.GT.U32.AND P4, PT, R61, R57, PT ;  /* 0x000000393d00720c */ /* 0x000fe20003f84070 */
[----:B------:R-:W-:-:S04]  /*8a20*/  @!P5 IMAD.IADD R50, R50, 0x1, -R61 ;  /* 0x000000013232d824 */ /* 0x000fc800078e0a3d */
[--C-:B------:R-:W-:Y:S01]  /*8a30*/  @!P3 IMAD.IADD R52, R52, 0x1, -R61.reuse ;  /* 0x000000013434b824 */ /* 0x100fe200078e0a3d */
[C---:B------:R-:W-:Y:S01]  /*8a40*/  ISETP.GT.U32.AND P3, PT, R61.reuse, R58, PT ;  /* 0x0000003a3d00720c */ /* 0x040fe20003f64070 */
[--C-:B------:R-:W-:Y:S01]  /*8a50*/  @!P0 IMAD.IADD R48, R48, 0x1, -R61.reuse ;  /* 0x0000000130308824 */ /* 0x100fe200078e0a3d */
[----:B------:R-:W-:Y:S01]  /*8a60*/  ISETP.GT.U32.AND P5, PT, R61, R56, PT ;  /* 0x000000383d00720c */ /* 0x000fe20003fa4070 */
[--C-:B------:R-:W-:Y:S01]  /*8a70*/  @!P1 IMAD.IADD R13, R13, 0x1, -R61.reuse ;  /* 0x000000010d0d9824 */ /* 0x100fe200078e0a3d */
[----:B------:R-:W-:Y:S01]  /*8a80*/  ISETP.GT.U32.AND P0, PT, R61, R54, PT ;  /* 0x000000363d00720c */ /* 0x000fe20003f04070 */
[--C-:B------:R-:W-:Y:S01]  /*8a90*/  @!P2 IMAD.IADD R59, R59, 0x1, -R61.reuse ;  /* 0x000000013b3ba824 */ /* 0x100fe200078e0a3d */
[C---:B------:R-:W-:Y:S02]  /*8aa0*/  ISETP.GT.U32.AND P1, PT, R61.reuse, R53, PT ;  /* 0x000000353d00720c */ /* 0x040fe40003f24070 */
[----:B------:R-:W-:Y:S01]  /*8ab0*/  ISETP.GT.U32.AND P2, PT, R61, R52, PT ;  /* 0x000000343d00720c */ /* 0x000fe20003f44070 */
[----:B------:R-:W-:Y:S01]  /*8ac0*/  @!P6 IMAD.IADD R49, R49, 0x1, -R61 ;  /* 0x000000013131e824 */ /* 0x000fe200078e0a3d */
[----:B------:R-:W-:-:S03]  /*8ad0*/  ISETP.GT.U32.AND P6, PT, R61, R55, PT ;  /* 0x000000373d00720c */ /* 0x000fc60003fc4070 */
[--C-:B------:R-:W-:Y:S01]  /*8ae0*/  @!P3 IMAD.IADD R58, R58, 0x1, -R61.reuse ;  /* 0x000000013a3ab824 */ /* 0x100fe200078e0a3d */
[----:B------:R-:W-:Y:S01]  /*8af0*/  ISETP.GT.U32.AND P3, PT, R61, R51, PT ;  /* 0x000000333d00720c */ /* 0x000fe20003f64070 */
[--C-:B------:R-:W-:Y:S01]  /*8b00*/  @!P4 IMAD.IADD R57, R57, 0x1, -R61.reuse ;  /* 0x000000013939c824 */ /* 0x100fe200078e0a3d */
[C---:B------:R-:W-:Y:S01]  /*8b10*/  ISETP.GT.U32.AND P4, PT, R61.reuse, R50, PT ;  /* 0x000000323d00720c */ /* 0x040fe20003f84070 */
[--C-:B------:R-:W-:Y:S01]  /*8b20*/  @!P5 IMAD.IADD R56, R56, 0x1, -R61.reuse ;  /* 0x000000013838d824 */ /* 0x100fe200078e0a3d */
[C---:B------:R-:W-:Y:S01]  /*8b30*/  ISETP.GT.U32.AND P5, PT, R61.reuse, R49, PT ;  /* 0x000000313d00720c */ /* 0x040fe20003fa4070 */
[--C-:B------:R-:W-:Y:S01]  /*8b40*/  @!P0 IMAD.IADD R54, R54, 0x1, -R61.reuse ;  /* 0x0000000136368824 */ /* 0x100fe200078e0a3d */
[----:B------:R-:W-:Y:S01]  /*8b50*/  ISETP.GT.U32.AND P0, PT, R61, R47, PT ;  /* 0x0000002f3d00720c */ /* 0x000fe20003f04070 */
[--C-:B------:R-:W-:Y:S01]  /*8b60*/  @!P1 IMAD.IADD R53, R53, 0x1, -R61.reuse ;  /* 0x0000000135359824 */ /* 0x100fe200078e0a3d */
[C---:B------:R-:W-:Y:S01]  /*8b70*/  ISETP.GT.U32.AND P1, PT, R61.reuse, R46, PT ;  /* 0x0000002e3d00720c */ /* 0x040fe20003f24070 */
[--C-:B------:R-:W-:Y:S01]  /*8b80*/  @!P2 IMAD.IADD R52, R52, 0x1, -R61.reuse ;  /* 0x000000013434a824 */ /* 0x100fe200078e0a3d */
[----:B------:R-:W-:Y:S01]  /*8b90*/  ISETP.GT.U32.AND P2, PT, R61, R45, PT ;  /* 0x0000002d3d00720c */ /* 0x000fe20003f44070 */
        /* <DEDUP_REMOVED lines=28> */
[----:B------:R-:W-:-:S02]  /*8d60*/  @!P6 IMAD.IADD R41, R41, 0x1, -R61 ;  /* 0x000000012929e824 */ /* 0x000fc400078e0a3d */
        /* <DEDUP_REMOVED lines=10> */
[----:B------:R-:W-:Y:S01]  /*8e10*/  @!P2 IMAD.IADD R44, R44, 0x1, -R61 ;  /* 0x000000012c2ca824 */ /* 0x000fe200078e0a3d */
[----:B------:R-:W-:-:S02]  /*8e20*/  ISETP.GT.U32.AND P2, PT, R61, R38, PT ;  /* 0x000000263d00720c */ /* 0x000fc40003f44070 */
        /* <DEDUP_REMOVED lines=69> */
[----:B------:R-:W-:Y:S01]  /*9280*/  @!P3 IMAD.IADD R23, R23, 0x1, -R61 ;  /* 0x000000011717b824 */ /* 0x000fe200078e0a3d */
[----:B------:R-:W-:Y:S01]  /*9290*/  ISETP.GT.U32.AND P3, PT, R61, R16, PT ;  /* 0x000000103d00720c */ /* 0x000fe20003f64070 */
[----:B------:R-:W-:-:S04]  /*92a0*/  IMAD.HI.U32 R60, R60, R3, RZ ;  /* 0x000000033c3c7227 */ /* 0x000fc800078e00ff */
        /* <DEDUP_REMOVED lines=12> */
[----:B------:R-:W-:-:S04]  /*9370*/  IMAD.MOV R60, RZ, RZ, -R60 ;  /* 0x000000ffff3c7224 */ /* 0x000fc800078e0a3c */
[----:B------:R-:W-:Y:S02]  /*9380*/  IMAD R60, R61, R60, R3 ;  /* 0x0000003c3d3c7224 */ /* 0x000fe400078e0203 */
[----:B------:R-:W-:-:S03]  /*9390*/  @!P3 IMAD.IADD R16, R16, 0x1, -R61 ;  /* 0x000000011010b824 */ /* 0x000fc600078e0a3d */
        /* <DEDUP_REMOVED lines=13> */
[----:B------:R-:W-:Y:S04]  /*9470*/  STL [R1+0x1c], R4 ;  /* 0x00001c0401007387 */ /* 0x000fe80000100800 */
[----:B------:R-:W-:Y:S04]  /*9480*/  STL [R1+0x18], R5 ;  /* 0x0000180501007387 */ /* 0x000fe80000100800 */
[----:B------:R-:W-:Y:S04]  /*9490*/  STL [R1+0x14], R6 ;  /* 0x0000140601007387 */ /* 0x000fe80000100800 */
[----:B------:R-:W-:Y:S04]  /*94a0*/  STL [R1+0x10], R7 ;  /* 0x0000100701007387 */ /* 0x000fe80000100800 */
[----:B------:R-:W-:Y:S01]  /*94b0*/  STL [R1+0xc], R8 ;  /* 0x00000c0801007387 */ /* 0x000fe20000100800 */
[----:B------:R-:W-:-:S03]  /*94c0*/  @!P3 IMAD.IADD R60, R60, 0x1, -R61 ;  /* 0x000000013c3cb824 */ /* 0x000fc600078e0a3d */
[----:B------:R-:W-:Y:S04]  /*94d0*/  STL [R1+0x8], R9 ;  /* 0x0000080901007387 */ /* 0x000fe80000100800 */
[----:B------:R-:W-:Y:S04]  /*94e0*/  STL [R1+0x4], R10 ;  /* 0x0000040a01007387 */ /* 0x000fe80000100800 */
[----:B------:R-:W-:Y:S04]  /*94f0*/  STL [R1+0x22a0], R59 ;  /* 0x0022a03b01007387 */ /* 0x000fe80000100800 */
[----:B------:R0:W-:Y:S01]  /*9500*/  STL [R1], R13 ;  /* 0x0000000d01007387 */ /* 0x0001e20000100800 */
[--C-:B------:R-:W-:Y:S01]  /*9510*/  @!P6 IMAD.IADD R21, R21, 0x1, -R61.reuse ;  /* 0x000000011515e824 */ /* 0x100fe200078e0a3d */
[C---:B------:R-:W-:Y:S01]  /*9520*/  ISETP.GT.U32.AND P3, PT, R61.reuse, R15, PT ;  /* 0x0000000f3d00720c */ /* 0x040fe20003f64070 */
[--C-:B------:R-:W-:Y:S01]  /*9530*/  @!P4 IMAD.IADD R20, R20, 0x1, -R61.reuse ;  /* 0x000000011414c824 */ /* 0x100fe200078e0a3d */
[----:B------:R-:W-:Y:S01]  /*9540*/  ISETP.GT.U32.AND P4, PT, R61, R14, PT ;  /* 0x0000000e3d00720c */ /* 0x000fe20003f84070 */
[--C-:B------:R-:W-:Y:S01]  /*9550*/  @!P5 IMAD.IADD R19, R19, 0x1, -R61.reuse ;  /* 0x000000011313d824 */ /* 0x100fe200078e0a3d */
[----:B------:R-:W-:Y:S01]  /*9560*/  ISETP.GT.U32.AND P5, PT, R61, R12, PT ;  /* 0x0000000c3d00720c */ /* 0x000fe20003fa4070 */
[--C-:B------:R-:W-:Y:S01]  /*9570*/  @!P0 IMAD.IADD R18, R18, 0x1, -R61.reuse ;  /* 0x0000000112128824 */ /* 0x100fe200078e0a3d */
[----:B0-----:R-:W0:Y:S01]  /*9580*/  S2R R13, SR_TID.X ;  /* 0x00000000000d7919 */ /* 0x001e220000002100 */
[--C-:B------:R-:W-:Y:S01]  /*9590*/  @!P1 IMAD.IADD R17, R17, 0x1, -R61.reuse ;  /* 0x0000000111119824 */ /* 0x100fe200078e0a3d */
[C---:B------:R-:W-:Y:S01]  /*95a0*/  ISETP.GT.U32.AND P0, PT, R61.reuse, R11, PT ;  /* 0x0000000b3d00720c */ /* 0x040fe20003f04070 */
[----:B------:R-:W-:Y:S01]  /*95b0*/  @!P2 IMAD.IADD R16, R16, 0x1, -R61 ;  /* 0x000000011010a824 */ /* 0x000fe200078e0a3d */
[----:B------:R-:W-:-:S02]  /*95c0*/  ISETP.GT.U32.AND P1, PT, R61, R2, PT ;  /* 0x000000023d00720c */ /* 0x000fc40003f24070 */
[C---:B------:R-:W-:Y:S02]  /*95d0*/  ISETP.GT.U32.AND P6, PT, R61.reuse, R0, PT ;  /* 0x000000003d00720c */ /* 0x040fe40003fc4070 */
[----:B------:R-:W-:Y:S02]  /*95e0*/  ISETP.GT.U32.AND P2, PT, R61, R60, PT ;  /* 0x0000003c3d00720c */ /* 0x000fe40003f44070 */
[----:B------:R-:W1:Y:S04]  /*95f0*/  S2R R61, SR_TID.X ;  /* 0x00000000003d7919 */ /* 0x000e680000002100 */
[----:B------:R2:W-:Y:S04]  /*9600*/  STL [R1+0x22a4], R58 ;  /* 0x0022a43a01007387 */ /* 0x0005e80000100800 */
[----:B------:R-:W3:Y:S04]  /*9610*/  LDL R7, [R1+0x10a0] ;  /* 0x0010a00001077983 */ /* 0x000ee80000100800 */
[----:B------:R-:W4:Y:S01]  /*9620*/  LDL R10, [R1+0x109c] ;  /* 0x00109c00010a7983 */ /* 0x000f220000100800 */
[C---:B0-----:R-:W-:Y:S01]  /*9630*/  IMAD.SHL.U32 R5, R13.reuse, 0x8, RZ ;  /* 0x000000080d057824 */ /* 0x041fe200078e00ff */
[C---:B------:R-:W-:Y:S01]  /*9640*/  LOP3.LUT R4, R13.reuse, 0x7, RZ, 0xc0, !PT ;  /* 0x000000070d047812 */ /* 0x040fe200078ec0ff */
[----:B------:R-:W-:Y:S01]  /*9650*/  IMAD.SHL.U32 R3, R13, 0x2, RZ ;  /* 0x000000020d037824 */ /* 0x000fe200078e00ff */
[----:B------:R-:W5:Y:S02]  /*9660*/  LDL R9, [R1+0x1098] ;  /* 0x0010980001097983 */ /* 0x000f640000100800 */
[----:B--2---:R-:W-:Y:S01]  /*9670*/  LOP3.LUT R58, R5, 0x30, RZ, 0xc0, !PT ;  /* 0x00000030053a7812 */ /* 0x004fe200078ec0ff */
[----:B------:R-:W-:Y:S01]  /*9680*/  IMAD R59, R4, 0x210, RZ ;  /* 0x00000210043b7824 */ /* 0x000fe200078e02ff */
[----:B------:R-:W2:Y:S01]  /*9690*/  LDL R13, [R1+0x10cc] ;  /* 0x0010cc00010d7983 */ /* 0x000ea20000100800 */
[----:B-1----:R-:W-:-:S02]  /*96a0*/  LOP3.LUT R61, R61, 0x7, RZ, 0xc0, !PT ;  /* 0x000000073d3d7812 */ /* 0x002fc400078ec0ff */
[--C-:B------:R-:W-:Y:S01]  /*96b0*/  IMAD R5, R4, 0x40, R58.reuse ;  /* 0x0000004004057824 */ /* 0x100fe200078e023a */
[----:B------:R-:W-:Y:S01]  /*96c0*/  LOP3.LUT R59, R59, 0x10, R3, 0x78, !PT ;  /* 0x000000103b3b7812 */ /* 0x000fe200078e7803 */
[----:B------:R-:W2:Y:S01]  /*96d0*/  LDL R4, [R1+0x111c] ;  /* 0x00111c0001047983 */ /* 0x000ea20000100800 */
[----:B------:R-:W-:-:S03]  /*96e0*/  IMAD R61, R61, 0x40, R58 ;  /* 0x000000403d3d7824 */ /* 0x000fc600078e023a */
[----:B------:R-:W2:Y:S02]  /*96f0*/  LDL R8, [R1+0x1088] ;  /* 0x0010880001087983 */ /* 0x000ea40000100800 */
[----:B------:R-:W-:Y:S02]  /*9700*/  LOP3.LUT R61, R61, 0x30, R3, 0x78, !PT ;  /* 0x000000303d3d7812 */ /* 0x000fe400078e7803 */
[----:B------:R-:W2:Y:S01]  /*9710*/  LDL R5, [R1+0x10dc] ;  /* 0x0010dc0001057983 */ /* 0x000ea20000100800 */
[----:B------:R-:W-:-:S03]  /*9720*/  IABS R61, c[0x0][0x17c] ;  /* 0x00005f00003d7a13 */ /* 0x000fc60000000000 */
[----:B------:R-:W2:Y:S02]  /*9730*/  LDL R6, [R1+0x2160] ;  /* 0x0021600001067983 */ /* 0x000ea40000100800 */
[----:B------:R-:W-:Y:S02]  /*9740*/  @!P3 IMAD.IADD R15, R15, 0x1, -R61 ;  /* 0x000000010f0fb824 */ /* 0x000fe400078e0a3d */
[----:B------:R-:W2:Y:S04]  /*9750*/  LDL.LU R58, [R1+0x22a4] ;  /* 0x0022a400013a7983 */ /* 0x000ea80000300800 */
[----:B------:R-:W2:Y:S04]  /*9760*/  LDL.LU R59, [R1+0x22a0] ;  /* 0x0022a000013b7983 */ /* 0x000ea80000300800 */
[----:B------:R-:W2:Y:S04]  /*9770*/  LDL.LU R3, [R1+0x229c] ;  /* 0x00229c0001037983 */ /* 0x000ea80000300800 */
[----:B------:R-:W2:Y:S02]  /*9780*/  LDL R61, [R1+0x1184] ;  /* 0x00118400013d7983 */ /* 0x000ea40000100800 */
[----:B--2---:R-:W-:-:S02]  /*9790*/  ISETP.GE.AND P3, PT, R61, RZ, PT ;  /* 0x000000ff3d00720c */ /* 0x004fc40003f66270 */
[----:B------:R-:W-:-:S05]  /*97a0*/  IABS R61, c[0x0][0x17c] ;  /* 0x00005f00003d7a13 */ /* 0x000fca0000000000 */
[----:B------:R-:W-:Y:S02]  /*97b0*/  @!P4 IMAD.IADD R14, R14, 0x1, -R61 ;  /* 0x000000010e0ec824 */ /* 0x000fe400078e0a3d */
[----:B------:R-:W2:Y:S02]  /*97c0*/  LDL R61, [R1+0x115c] ;  /* 0x00115c00013d7983 */ /* 0x000ea40000100800 */
[----:B--2---:R-:W-:Y:S02]  /*97d0*/  ISETP.GE.AND P4, PT, R61, RZ, PT ;  /* 0x000000ff3d00720c */ /* 0x004fe40003f86270 */
[----:B------:R-:W-:-:S05]  /*97e0*/  IABS R61, c[0x0][0x17c] ;  /* 0x00005f00003d7a13 */ /* 0x000fca0000000000 */
[--C-:B------:R-:W-:Y:S01]  /*97f0*/  @!P5 IMAD.IADD R12, R12, 0x1, -R61.reuse ;  /* 0x000000010c0cd824 */ /* 0x100fe200078e0a3d */
[----:B------:R-:W-:Y:S01]  /*9800*/  ISETP.GE.AND P5, PT, R4, RZ, PT ;  /* 0x000000ff0400720c */ /* 0x000fe20003fa6270 */
[--C-:B------:R-:W-:Y:S02]  /*9810*/  @!P0 IMAD.IADD R11, R11, 0x1, -R61.reuse ;  /* 0x000000010b0b8824 */ /* 0x100fe400078e0a3d */
[--C-:B------:R-:W-:Y:S02]  /*9820*/  @!P1 IMAD.IADD R2, R2, 0x1, -R61.reuse ;  /* 0x0000000102029824 */ /* 0x100fe400078e0a3d */
[--C-:B------:R-:W-:Y:S02]  /*9830*/  @!P6 IMAD.IADD R0, R0, 0x1, -R61.reuse ;  /* 0x000000010000e824 */ /* 0x100fe400078e0a3d */
[----:B------:R-:W-:Y:S01]  /*9840*/  @!P2 IMAD.IADD R60, R60, 0x1, -R61 ;  /* 0x000000013c3ca824 */ /* 0x000fe200078e0a3d */
[----:B------:R-:W-:Y:S01]  /*9850*/  ISETP.GE.AND P1, PT, R13, RZ, PT ;  /* 0x000000ff0d00720c */ /* 0x000fe20003f26270 */
[----:B------:R-:W2:Y:S04]  /*9860*/  LDL R61, [R1+0x215c] ;  /* 0x00215c00013d7983 */ /* 0x000ea80000100800 */
[----:B------:R-:W2:Y:S04]  /*9870*/  LDL.LU R4, [R1+0x2298] ;  /* 0x0022980001047983 */ /* 0x000ea80000300800 */
[----:B------:R-:W2:Y:S01]  /*9880*/  LDL.LU R13, [R1+0x2294] ;  /* 0x00229400010d7983 */ /* 0x000ea20000300800 */
[----:B---3--:R-:W-:-:S02]  /*9890*/  ISETP.GE.AND P2, PT, R7, RZ, PT ;  /* 0x000000ff0700720c */ /* 0x008fc40003f46270 */
[----:B----4-:R-:W-:Y:S01]  /*98a0*/  ISETP.GE.AND P0, PT, R10, RZ, PT ;  /* 0x000000ff0a00720c */ /* 0x010fe20003f06270 */
[----:B------:R-:W3:Y:S04]  /*98b0*/  LDL.LU R7, [R1+0x2290] ;  /* 0x0022900001077983 */ /* 0x000ee80000300800 */
[----:B------:R-:W4:Y:S01]  /*98c0*/  LDL.LU R10, [R1+0x228c] ;  /* 0x00228c00010a7983 */ /* 0x000f220000300800 */
[----:B--2---:R-:W-:Y:S01]  /*98d0*/  @!P3 IMAD.MOV R13, RZ, RZ, -R13 ;  /* 0x000000ffff0db224 */ /* 0x004fe200078e0a0d */
[----:B-----5:R-:W-:Y:S02]  /*98e0*/  ISETP.GE.AND P3, PT, R9, RZ, PT ;  /* 0x000000ff0900720c */ /* 0x020fe40003f66270 */
[----:B------:R-:W2:Y:S02]  /*98f0*/  LDL.LU R9, [R1+0x2288] ;  /* 0x0022880001097983 */ /* 0x000ea40000300800 */
[----:B---3--:R-:W-:Y:S01]  /*9900*/  @!P2 IMAD.MOV R7, RZ, RZ, -R7 ;  /* 0x000000ffff07a224 */ /* 0x008fe200078e0a07 */
[----:B------:R-:W-:Y:S01]  /*9910*/  ISETP.GE.AND P2, PT, R6, RZ, PT ;  /* 0x000000ff0600720c */ /* 0x000fe20003f46270 */
[----:B----4-:R-:W-:Y:S01]  /*9920*/  @!P4 IMAD.MOV R10, RZ, RZ, -R10 ;  /* 0x000000ffff0ac224 */ /* 0x010fe200078e0a0a */
[----:B------:R-:W-:-:S02]  /*9930*/  ISETP.GE.AND P4, PT, R8, RZ, PT ;  /* 0x000000ff0800720c */ /* 0x000fc40003f86270 */
[----:B------:R-:W3:Y:S01]  /*9940*/  LDL.LU R8, [R1+0x2284] ;  /* 0x0022840001087983 */ /* 0x000ee20000300800 */
[----:B--2---:R-:W-:Y:S01]  /*9950*/  @!P5 IMAD.MOV R9, RZ, RZ, -R9 ;  /* 0x000000ffff09d224 */ /* 0x004fe200078e0a09 */
[----:B------:R-:W-:Y:S02]  /*9960*/  ISETP.GE.AND P5, PT, R5, RZ, PT ;  /* 0x000000ff0500720c */ /* 0x000fe40003fa6270 */
[----:B------:R-:W2:Y:S04]  /*9970*/  LDL.LU R5, [R1+0x2280] ;  /* 0x0022800001057983 */ /* 0x000ea80000300800 */
[----:B------:R-:W4:Y:S01]  /*9980*/  LDL.LU R6, [R1+0x227c] ;  /* 0x00227c0001067983 */ /* 0x000f220000300800 */
[----:B---3--:R-:W-:Y:S01]  /*9990*/  @!P1 IMAD.MOV R8, RZ, RZ, -R8 ;  /* 0x000000ffff089224 */ /* 0x008fe200078e0a08 */
[----:B------:R-:W-:Y:S01]  /*99a0*/  ISETP.NE.AND P1, PT, RZ, c[0x0][0x178], PT ;  /* 0x00005e00ff007a0c */ /* 0x000fe20003f25270 */
[----:B------:R-:W-:-:S02]  /*99b0*/  @!P4 IMAD.MOV R4, RZ, RZ, -R4 ;  /* 0x000000ffff04c224 */ /* 0x000fc400078e0a04 */
[----:B----4-:R-:W-:Y:S01]  /*99c0*/  @!P0 IMAD.MOV R6, RZ, RZ, -R6 ;  /* 0x000000ffff068224 */ /* 0x010fe200078e0a06 */
[----:B------:R-:W-:Y:S02]  /*99d0*/  ISETP.GE.AND P0, PT, R61, RZ, PT ;  /* 0x000000ff3d00720c */ /* 0x000fe40003f06270 */
[----:B------:R-:W-:-:S04]  /*99e0*/  LOP3.LUT R61, RZ, c[0x0][0x178], RZ, 0x33, !PT ;  /* 0x00005e00ff3d7a12 */ /* 0x000fc800078e33ff */
[C---:B------:R-:W-:Y:S02]  /*99f0*/  SEL R13, R61.reuse, R13, !P1 ;  /* 0x0000000d3d0d7207 */ /* 0x040fe40004800000 */
[C---:B------:R-:W-:Y:S02]  /*9a00*/  SEL R10, R61.reuse, R10, !P1 ;  /* 0x0000000a3d0a7207 */ /* 0x040fe40004800000 */
[C---:B------:R-:W-:Y:S01]  /*9a10*/  SEL R9, R61.reuse, R9, !P1 ;  /* 0x000000093d097207 */ /* 0x040fe20004800000 */
[----:B------:R0:W-:Y:S01]  /*9a20*/  STL [R1+0x16c], R13 ;  /* 0x00016c0d01007387 */ /* 0x0001e20000100800 */
[C---:B------:R-:W-:Y:S02]  /*9a30*/  SEL R8, R61.reuse, R8, !P1 ;  /* 0x000000083d087207 */ /* 0x040fe40004800000 */
[C---:B------:R-:W-:Y:S01]  /*9a40*/  SEL R7, R61.reuse, R7, !P1 ;  /* 0x000000073d077207 */ /* 0x040fe20004800000 */
[----:B--2---:R-:W-:Y:S01]  /*9a50*/  @!P3 IMAD.MOV R5, RZ, RZ, -R5 ;  /* 0x000000ffff05b224 */ /* 0x004fe200078e0a05 */
[----:B0-----:R-:W2:Y:S04]  /*9a60*/  LDL R13, [R1+0x2148] ;  /* 0x00214800010d7983 */ /* 0x001ea80000100800 */
[----:B------:R0:W-:Y:S01]  /*9a70*/  STL [R1+0x168], R10 ;  /* 0x0001680a01007387 */ /* 0x0001e20000100800 */
[----:B------:R-:W-:-:S03]  /*9a80*/  SEL R5, R61, R5, !P1 ;  /* 0x000000053d057207 */ /* 0x000fc60004800000 */
[----:B0-----:R-:W3:Y:S04]  /*9a90*/  LDL R10, [R1+0x2144] ;  /* 0x00214400010a7983 */ /* 0x001ee80000100800 */
[----:B------:R0:W-:Y:S04]  /*9aa0*/  STL [R1+0x164], R9 ;  /* 0x0001640901007387 */ /* 0x0001e80000100800 */
[----:B0-----:R-:W4:Y:S04]  /*9ab0*/  LDL R9, [R1+0x2140] ;  /* 0x0021400001097983 */ /* 0x001f280000100800 */
[----:B------:R0:W-:Y:S04]  /*9ac0*/  STL [R1+0x174], R8 ;  /* 0x0001740801007387 */ /* 0x0001e80000100800 */
[----:B0-----:R-:W5:Y:S04]  /*9ad0*/  LDL R8, [R1+0x2158] ;  /* 0x0021580001087983 */ /* 0x001f680000100800 */
[----:B------:R0:W-:Y:S02]  /*9ae0*/  STL [R1+0x178], R7 ;  /* 0x0001780701007387 */ /* 0x0001e40000100800 */
[----:B0-----:R-:W-:-:S02]  /*9af0*/  SEL R7, R61, R6, !P1 ;  /* 0x000000063d077207 */ /* 0x001fc40004800000 */
[----:B------:R-:W2:Y:S01]  /*9b00*/  LDL R6, [R1+0x2150] ;  /* 0x0021500001067983 */ /* 0x000ea20000100800 */
[----:B------:R-:W-:-:S03]  /*9b10*/  SEL R61, R61, R4, !P1 ;  /* 0x000000043d3d7207 */ /* 0x000fc60004800000 */
[----:B------:R0:W-:Y:S04]  /*9b20*/  STL [R1+0x17c], R7 ;  /* 0x00017c0701007387 */ /* 0x0001e80000100800 */
[----:B0-----:R-:W3:Y:S04]  /*9b30*/  LDL R7, [R1+0x213c] ;  /* 0x00213c0001077983 */ /* 0x001ee80000100800 */
[----:B------:R0:W-:Y:S04]  /*9b40*/  STL [R1+0x180], R5 ;  /* 0x0001800501007387 */ /* 0x0001e80000100800 */
[----:B------:R-:W3:Y:S01]  /*9b50*/  LDL R4, [R1+0x2154] ;  /* 0x0021540001047983 */ /* 0x000ee20000100800 */
[----:B------:R-:W-:-:S03]  /*9b60*/  @!P5 IMAD.MOV R3, RZ, RZ, -R3 ;  /* 0x000000ffff03d224 */ /* 0x000fc600078e0a03 */
[----:B0-----:R-:W4:Y:S04]  /*9b70*/  LDL R5, [R1+0x214c] ;  /* 0x00214c0001057983 */ /* 0x001f280000100800 */
[----:B------:R0:W-:Y:S04]  /*9b80*/  STL [R1+0x184], R61 ;  /* 0x0001843d01007387 */ /* 0x0001e80000100800 */
[----:B0-----:R-:W4:Y:S01]  /*9b90*/  LDL R61, [R1+0x2138] ;  /* 0x00213800013d7983 */ /* 0x001f220000100800 */
[----:B-----5:R-:W-:-:S03]  /*9ba0*/  ISETP.GE.AND P4, PT, R8, RZ, PT ;  /* 0x000000ff0800720c */ /* 0x020fc60003f86270 */
[----:B------:R-:W5:Y:S01]  /*9bb0*/  LDL R8, [R1+0x2134] ;  /* 0x0021340001087983 */ /* 0x000f620000100800 */
[----:B--2---:R-:W-:Y:S02]  /*9bc0*/  ISETP.GE.AND P5, PT, R6, RZ, PT ;  /* 0x000000ff0600720c */ /* 0x004fe40003fa6270 */
[----:B---3--:R-:W-:Y:S02]  /*9bd0*/  ISETP.GE.AND P1, PT, R4, RZ, PT ;  /* 0x000000ff0400720c */ /* 0x008fe40003f26270 */
[----:B------:R-:W2:Y:S04]  /*9be0*/  LDL.LU R4, [R1+0x12c] ;  /* 0x00012c0001047983 */ /* 0x000ea80000300800 */
[----:B------:R-:W3:Y:S04]  /*9bf0*/  LDL R6, [R1+0x2130] ;  /* 0x0021300001067983 */ /* 0x000ee80000100800 */
[----:B------:R0:W-:Y:S04]  /*9c00*/  STL [R1+0x130], R3 ;  /* 0x0001300301007387 */ /* 0x0001e80000100800 */
[----:B0-----:R-:W3:Y:S01]  /*9c10*/  LDL.LU R3, [R1+0x128] ;  /* 0x0001280001037983 */ /* 0x001ee20000300800 */
[----:B--2---:R-:W-:Y:S01]  /*9c20*/  @!P2 IMAD.MOV R4, RZ, RZ, -R4 ;  /* 0x000000ffff04a224 */ /* 0x004fe200078e0a04 */
[----:B----4-:R-:W-:-:S02]  /*9c30*/  ISETP.GE.AND P2, PT, R5, RZ, PT ;  /* 0x000000ff0500720c */ /* 0x010fc40003f46270 */
[----:B------:R-:W2:Y:S04]  /*9c40*/  LDL R5, [R1+0x212c] ;  /* 0x00212c0001057983 */ /* 0x000ea80000100800 */
[----:B------:R0:W-:Y:S04]  /*9c50*/  STL [R1+0x12c], R4 ;  /* 0x00012c0401007387 */ /* 0x0001e80000100800 */
[----:B0-----:R-:W4:Y:S01]  /*9c60*/  LDL.LU R4, [R1+0x124] ;  /* 0x0001240001047983 */ /* 0x001f220000300800 */
[----:B---3--:R-:W-:Y:S01]  /*9c70*/  @!P0 IMAD.MOV R3, RZ, RZ, -R3 ;  /* 0x000000ffff038224 */ /* 0x008fe200078e0a03 */
[----:B------:R-:W-:-:S02]  /*9c80*/  ISETP.GE.AND P0, PT, R13, RZ, PT ;  /* 0x000000ff0d00720c */ /* 0x000fc40003f06270 */
[----:B------:R-:W3:Y:S04]  /*9c90*/  LDL R13, [R1+0x2128] ;  /* 0x00212800010d7983 */ /* 0x000ee80000100800 */
[----:B------:R0:W-:Y:S04]  /*9ca0*/  STL [R1+0x128], R3 ;  /* 0x0001280301007387 */ /* 0x0001e80000100800 */
[----:B0-----:R-:W2:Y:S01]  /*9cb0*/  LDL.LU R3, [R1+0x120] ;  /* 0x0001200001037983 */ /* 0x001ea20000300800 */
[----:B----4-:R-:W-:Y:S01]  /*9cc0*/  @!P1 IMAD.MOV R4, RZ, RZ, -R4 ;  /* 0x000000ffff049224 */ /* 0x010fe200078e0a04 */
[----:B------:R-:W-:-:S02]  /*9cd0*/  ISETP.GE.AND P1, PT, R10, RZ, PT ;  /* 0x000000ff0a00720c */ /* 0x000fc40003f26270 */
[----:B------:R-:W4:Y:S04]  /*9ce0*/  LDL R10, [R1+0x2124] ;  /* 0x00212400010a7983 */ /* 0x000f280000100800 */
[----:B------:R0:W-:Y:S04]  /*9cf0*/  STL [R1+0x124], R4 ;  /* 0x0001240401007387 */ /* 0x0001e80000100800 */
[----:B0-----:R-:W3:Y:S01]  /*9d00*/  LDL.LU R4, [R1+0x11c] ;  /* 0x00011c0001047983 */ /* 0x001ee20000300800 */
[----:B--2---:R-:W-:Y:S01]  /*9d10*/  @!P4 IMAD.MOV R3, RZ, RZ, -R3 ;  /* 0x000000ffff03c224 */ /* 0x004fe200078e0a03 */
[----:B------:R-:W-:-:S02]  /*9d20*/  ISETP.GE.AND P4, PT, R9, RZ, PT ;  /* 0x000000ff0900720c */ /* 0x000fc40003f86270 */
[----:B------:R-:W2:Y:S04]  /*9d30*/  LDL R9, [R1+0x2120] ;  /* 0x0021200001097983 */ /* 0x000ea80000100800 */
[----:B------:R0:W-:Y:S04]  /*9d40*/  STL [R1+0x120], R3 ;  /* 0x0001200301007387 */ /* 0x0001e80000100800 */
[----:B0-----:R-:W2:Y:S01]  /*9d50*/  LDL.LU R3, [R1+0x118] ;  /* 0x0001180001037983 */ /* 0x001ea20000300800 */
[----:B---3--:R-:W-:Y:S01]  /*9d60*/  @!P5 IMAD.MOV R4, RZ, RZ, -R4 ;  /* 0x000000ffff04d224 */ /* 0x008fe200078e0a04 */
[----:B------:R-:W-:-:S02]  /*9d70*/  ISETP.GE.AND P5, PT, R7, RZ, PT ;  /* 0x000000ff0700720c */ /* 0x000fc40003fa6270 */
[----:B------:R-:W3:Y:S04]  /*9d80*/  LDL R7, [R1+0x211c] ;  /* 0x00211c0001077983 */ /* 0x000ee80000100800 */
        /* <DEDUP_REMOVED lines=8> */
[----:B-----5:R-:W-:-:S02]  /*9e10*/  ISETP.GE.AND P0, PT, R8, RZ, PT ;  /* 0x000000ff0800720c */ /* 0x020fc40003f06270 */
[----:B------:R-:W3:Y:S04]  /*9e20*/  LDL R8, [R1+0x2114] ;  /* 0x0021140001087983 */ /* 0x000ee80000100800 */
[----:B------:R0:W-:Y:S04]  /*9e30*/  STL [R1+0x114], R4 ;  /* 0x0001140401007387 */ /* 0x0001e80000100800 */
[----:B0-----:R-:W5:Y:S01]  /*9e40*/  LDL.LU R4, [R1+0x10c] ;  /* 0x00010c0001047983 */ /* 0x001f620000300800 */
[----:B--2---:R-:W-:Y:S01]  /*9e50*/  @!P1 IMAD.MOV R3, RZ, RZ, -R3 ;  /* 0x000000ffff039224 */ /* 0x004fe200078e0a03 */
[----:B------:R-:W-:-:S02]  /*9e60*/  ISETP.GE.AND P1, PT, R6, RZ, PT ;  /* 0x000000ff0600720c */ /* 0x000fc40003f26270 */
[----:B------:R-:W2:Y:S04]  /*9e70*/  LDL R6, [R1+0x2110] ;  /* 0x0021100001067983 */ /* 0x000ea80000100800 */
[----:B------:R0:W-:Y:S04]  /*9e80*/  STL [R1+0x110], R3 ;  /* 0x0001100301007387 */ /* 0x0001e80000100800 */
[----:B0-----:R-:W2:Y:S01]  /*9e90*/  LDL.LU R3, [R1+0x108] ;  /* 0x0001080001037983 */ /* 0x001ea20000300800 */
[----:B-----5:R-:W-:Y:S01]  /*9ea0*/  @!P4 IMAD.MOV R4, RZ, RZ, -R4 ;  /* 0x000000ffff04c224 */ /* 0x020fe200078e0a04 */
[----:B------:R-:W-:-:S02]  /*9eb0*/  ISETP.GE.AND P4, PT, R5, RZ, PT ;  /* 0x000000ff0500720c */ /* 0x000fc40003f86270 */
[----:B------:R-:W5:Y:S04]  /*9ec0*/  LDL R5, [R1+0x210c] ;  /* 0x00210c0001057983 */ /* 0x000f680000100800 */
        /* <DEDUP_REMOVED lines=8> */
[----:B----4-:R-:W-:-:S02]  /*9f50*/  ISETP.GE.AND P2, PT, R10, RZ, PT ;  /* 0x000000ff0a00720c */ /* 0x010fc40003f46270 */
[----:B------:R-:W3:Y:S04]  /*9f60*/  LDL R10, [R1+0x2104] ;  /* 0x00210400010a7983 */ /* 0x000ee80000100800 */
[----:B------:R0:W-:Y:S04]  /*9f70*/  STL [R1+0x104], R4 ;  /* 0x0001040401007387 */ /* 0x0001e80000100800 */
[----:B0-----:R-:W4:Y:S01]  /*9f80*/  LDL.LU R4, [R1+0xfc] ;  /* 0x0000fc0001047983 */ /* 0x001f220000300800 */
[----:B--2---:R-:W-:Y:S01]  /*9f90*/  @!P0 IMAD.MOV R3, RZ, RZ, -R3 ;  /* 0x000000ffff038224 */ /* 0x004fe200078e0a03 */
[----:B------:R-:W-:-:S02]  /*9fa0*/  ISETP.GE.AND P0, PT, R9, RZ, PT ;  /* 0x000000ff0900720c */ /* 0x000fc40003f06270 */
[----:B------:R-:W2:Y:S04]  /*9fb0*/  LDL R9, [R1+0x2100] ;  /* 0x0021000001097983 */ /* 0x000ea80000100800 */
        /* <DEDUP_REMOVED lines=183> */
[----:B------:R-:W-:-:S04]  /*ab30*/  ISETP.GE.AND P4, PT, R5, RZ, PT ;  /* 0x000000ff0500720c */ /* 0x000fc80003f86270 */
[----:B------:R0:W-:Y:S04]  /*ab40*/  STL [R1+0x6c], R4 ;  /* 0x00006c0401007387 */ /* 0x0001e80000100800 */
[----:B0-----:R-:W5:Y:S01]  /*ab50*/  LDL.LU R4, [R1+0x64] ;  /* 0x0000640001047983 */ /* 0x001f620000300800 */
[----:B--2---:R-:W-:-:S03]  /*ab60*/  @!P5 IMAD.MOV R3, RZ, RZ, -R3 ;  /* 0x000000ffff03d224 */ /* 0x004fc600078e0a03 */
[----:B------:R-:W2:Y:S04]  /*ab70*/  LDL R5, [R1+0x206c] ;  /* 0x00206c0001057983 */ /* 0x000ea80000100800 */
[----:B------:R0:W-:Y:S04]  /*ab80*/  STL [R1+0x68], R3 ;  /* 0x0000680301007387 */ /* 0x0001e80000100800 */
[----:B0-----:R-:W2:Y:S01]  /*ab90*/  LDL.LU R3, [R1+0x60] ;  /* 0x0000600001037983 */ /* 0x001ea20000300800 */
[----:B------:R-:W-:-:S03]  /*aba0*/  ISETP.GE.AND P5, PT, R13, RZ, PT ;  /* 0x000000ff0d00720c */ /* 0x000fc60003fa6270 */
[----:B------:R-:W3:Y:S01]  /*abb0*/  LDL R13, [R1+0x2068] ;  /* 0x00206800010d7983 */ /* 0x000ee20000100800 */
[----:B-----5:R-:W-:Y:S01]  /*abc0*/  @!P2 IMAD.MOV R4, RZ, RZ, -R4 ;  /* 0x000000ffff04a224 */ /* 0x020fe200078e0a04 */
[----:B----4-:R-:W-:-:S04]  /*abd0*/  ISETP.GE.AND P2, PT, R10, RZ, PT ;  /* 0x000000ff0a00720c */ /* 0x010fc80003f46270 */
[----:B------:R0:W-:Y:S04]  /*abe0*/  STL [R1+0x64], R4 ;  /* 0x0000640401007387 */ /* 0x0001e80000100800 */
[----:B0-----:R-:W4:Y:S01]  /*abf0*/  LDL.LU R4, [R1+0x5c] ;  /* 0x00005c0001047983 */ /* 0x001f220000300800 */
[----:B--2---:R-:W-:-:S03]  /*ac00*/  @!P0 IMAD.MOV R3, RZ, RZ, -R3 ;  /* 0x000000ffff038224 */ /* 0x004fc600078e0a03 */
[----:B------:R-:W2:Y:S04]  /*ac10*/  LDL R10, [R1+0x2058] ;  /* 0x00205800010a7983 */ /* 0x000ea80000100800 */
[----:B------:R0:W-:Y:S04]  /*ac20*/  STL [R1+0x60], R3 ;  /* 0x0000600301007387 */ /* 0x0001e80000100800 */
[----:B0-----:R-:W5:Y:S01]  /*ac30*/  LDL.LU R3, [R1+0x58] ;  /* 0x0000580001037983 */ /* 0x001f620000300800 */
[----:B------:R-:W-:-:S03]  /*ac40*/  ISETP.GE.AND P0, PT, R9, RZ, PT ;  /* 0x000000ff0900720c */ /* 0x000fc60003f06270 */
[----:B------:R-:W2:Y:S01]  /*ac50*/  LDL R9, [R1+0x2064] ;  /* 0x0020640001097983 */ /* 0x000ea20000100800 */
[----:B----4-:R-:W-:Y:S01]  /*ac60*/  @!P1 IMAD.MOV R4, RZ, RZ, -R4 ;  /* 0x000000ffff049224 */ /* 0x010fe200078e0a04 */
[----:B------:R-:W-:Y:S02]  /*ac70*/  ISETP.GE.AND P1, PT, R7, RZ, PT ;  /* 0x000000ff0700720c */ /* 0x000fe40003f26270 */
[----:B------:R-:W4:Y:S04]  /*ac80*/  LDL.LU R7, [R1+0x54] ;  /* 0x0000540001077983 */ /* 0x000f280000300800 */
[----:B------:R0:W-:Y:S04]  /*ac90*/  STL [R1+0x5c], R4 ;  /* 0x00005c0401007387 */ /* 0x0001e80000100800 */
[----:B0-----:R-:W2:Y:S01]  /*aca0*/  LDL R4, [R1+0x205c] ;  /* 0x00205c0001047983 */ /* 0x001ea20000100800 */
[----:B-----5:R-:W-:Y:S01]  /*acb0*/  @!P4 IMAD.MOV R3, RZ, RZ, -R3 ;  /* 0x000000ffff03c224 */ /* 0x020fe200078e0a03 */
[----:B------:R-:W-:-:S02]  /*acc0*/  ISETP.GE.AND P4, PT, R61, RZ, PT ;  /* 0x000000ff3d00720c */ /* 0x000fc40003f86270 */
[----:B------:R-:W5:Y:S04]  /*acd0*/  LDL.LU R61, [R1+0x50] ;  /* 0x00005000013d7983 */ /* 0x000f680000300800 */
[----:B------:R0:W-:Y:S04]  /*ace0*/  STL [R1+0x58], R3 ;  /* 0x0000580301007387 */ /* 0x0001e80000100800 */
[----:B0-----:R-:W2:Y:S01]  /*acf0*/  LDL R3, [R1+0x2060] ;  /* 0x0020600001037983 */ /* 0x001ea20000100800 */
[----:B----4-:R-:W-:Y:S01]  /*ad00*/  @!P5 IMAD.MOV R7, RZ, RZ, -R7 ;  /* 0x000000ffff07d224 */ /* 0x010fe200078e0a07 */
[----:B---3--:R-:W-:-:S02]  /*ad10*/  ISETP.GE.AND P5, PT, R8, RZ, PT ;  /* 0x000000ff0800720c */ /* 0x008fc40003fa6270 */
[----:B------:R-:W3:Y:S04]  /*ad20*/  LDL R8, [R1+0x2044] ;  /* 0x0020440001087983 */ /* 0x000ee80000100800 */
[----:B------:R0:W-:Y:S04]  /*ad30*/  STL [R1+0x54], R7 ;  /* 0x0000540701007387 */ /* 0x0001e80000100800 */
[----:B0-----:R-:W4:Y:S01]  /*ad40*/  LDL.LU R7, [R1+0x4c] ;  /* 0x00004c0001077983 */ /* 0x001f220000300800 */
[----:B-----5:R-:W-:Y:S01]  /*ad50*/  @!P2 IMAD.MOV R61, RZ, RZ, -R61 ;  /* 0x000000ffff3da224 */ /* 0x020fe200078e0a3d */
[----:B------:R-:W-:-:S04]  /*ad60*/  ISETP.GE.AND P2, PT, R6, RZ, PT ;  /* 0x000000ff0600720c */ /* 0x000fc80003f46270 */
[----:B------:R0:W-:Y:S04]  /*ad70*/  STL [R1+0x50], R61 ;  /* 0x0000503d01007387 */ /* 0x0001e80000100800 */
[----:B0-----:R-:W5:Y:S04]  /*ad80*/  LDL R61, [R1+0x2054] ;  /* 0x00205400013d7983 */ /* 0x001f680000100800 */
[----:B------:R-:W2:Y:S01]  /*ad90*/  LDL.LU R6, [R1+0x48] ;  /* 0x0000480001067983 */ /* 0x000ea20000300800 */
[----:B----4-:R-:W-:Y:S01]  /*ada0*/  @!P0 IMAD.MOV R7, RZ, RZ, -R7 ;  /* 0x000000ffff078224 */ /* 0x010fe200078e0a07 */
[----:B------:R-:W-:-:S04]  /*adb0*/  ISETP.GE.AND P0, PT, R5, RZ, PT ;  /* 0x000000ff0500720c */ /* 0x000fc80003f06270 */
[----:B------:R0:W-:Y:S04]  /*adc0*/  STL [R1+0x4c], R7 ;  /* 0x00004c0701007387 */ /* 0x0001e80000100800 */
[----:B0-----:R-:W4:Y:S04]  /*add0*/  LDL R7, [R1+0x204c] ;  /* 0x00204c0001077983 */ /* 0x001f280000100800 */
[----:B------:R-:W3:Y:S01]  /*ade0*/  LDL.LU R5, [R1+0x44] ;  /* 0x0000440001057983 */ /* 0x000ee20000300800 */
[----:B--2---:R-:W-:Y:S01]  /*adf0*/  @!P1 IMAD.MOV R6, RZ, RZ, -R6 ;  /* 0x000000ffff069224 */ /* 0x004fe200078e0a06 */
[----:B------:R-:W-:-:S04]  /*ae00*/  ISETP.GE.AND P1, PT, R13, RZ, PT ;  /* 0x000000ff0d00720c */ /* 0x000fc80003f26270 */
[----:B------:R0:W-:Y:S04]  /*ae10*/  STL [R1+0x48], R6 ;  /* 0x0000480601007387 */ /* 0x0001e80000100800 */
[----:B0-----:R-:W2:Y:S04]  /*ae20*/  LDL R6, [R1+0x2050] ;  /* 0x0020500001067983 */ /* 0x001ea80000100800 */
[----:B------:R-:W2:Y:S01]  /*ae30*/  LDL.LU R13, [R1+0x40] ;  /* 0x00004000010d7983 */ /* 0x000ea20000300800 */
[----:B---3--:R-:W-:Y:S01]  /*ae40*/  @!P4 IMAD.MOV R5, RZ, RZ, -R5 ;  /* 0x000000ffff05c224 */ /* 0x008fe200078e0a05 */
[----:B------:R-:W-:-:S04]  /*ae50*/  ISETP.GE.AND P4, PT, R10, RZ, PT ;  /* 0x000000ff0a00720c */ /* 0x000fc80003f86270 */
[----:B------:R0:W-:Y:S04]  /*ae60*/  STL [R1+0x44], R5 ;  /* 0x0000440501007387 */ /* 0x0001e80000100800 */
[----:B0-----:R-:W3:Y:S04]  /*ae70*/  LDL R5, [R1+0x2048] ;  /* 0x0020480001057983 */ /* 0x001ee80000100800 */
        /* <DEDUP_REMOVED lines=19> */
[----:B0-----:R-:W3:Y:S04]  /*afb0*/  LDL.LU R4, [R1+0x2c] ;  /* 0x00002c0001047983 */ /* 0x001ee80000300800 */
[----:B------:R-:W5:Y:S01]  /*afc0*/  LDL R8, [R1+0x2028] ;  /* 0x0020280001087983 */ /* 0x000f620000100800 */
[----:B--2---:R-:W-:-:S05]  /*afd0*/  @!P4 IMAD.MOV R3, RZ, RZ, -R3 ;  /* 0x000000ffff03c224 */ /* 0x004fca00078e0a03 */
[----:B------:R0:W-:Y:S04]  /*afe0*/  STL [R1+0x30], R3 ;  /* 0x0000300301007387 */ /* 0x0001e80000100800 */
[----:B0-----:R-:W2:Y:S01]  /*aff0*/  LDL.LU R3, [R1+0x28] ;  /* 0x0000280001037983 */ /* 0x001ea20000300800 */
[----:B---3--:R-:W-:Y:S01]  /*b000*/  @!P5 IMAD.MOV R4, RZ, RZ, -R4 ;  /* 0x000000ffff04d224 */ /* 0x008fe200078e0a04 */
[----:B----4-:R-:W-:Y:S02]  /*b010*/  ISETP.GE.AND P5, PT, R7, RZ, PT ;  /* 0x000000ff0700720c */ /* 0x010fe40003fa6270 */
[----:B------:R-:W3:Y:S04]  /*b020*/  LDL R7, [R1+0x2034] ;  /* 0x0020340001077983 */ /* 0x000ee80000100800 */
[----:B------:R0:W-:Y:S04]  /*b030*/  STL [R1+0x2c], R4 ;  /* 0x00002c0401007387 */ /* 0x0001e80000100800 */
[----:B0-----:R-:W4:Y:S01]  /*b040*/  LDL.LU R4, [R1+0x24] ;  /* 0x0000240001047983 */ /* 0x001f220000300800 */
[----:B--2---:R-:W-:-:S05]  /*b050*/  @!P2 IMAD.MOV R3, RZ, RZ, -R3 ;  /* 0x000000ffff03a224 */ /* 0x004fca00078e0a03 */
[----:B------:R0:W-:Y:S04]  /*b060*/  STL [R1+0x28], R3 ;  /* 0x0000280301007387 */ /* 0x0001e80000100800 */
[----:B0-----:R-:W2:Y:S01]  /*b070*/  LDL.LU R3, [R1+0x20] ;  /* 0x0000200001037983 */ /* 0x001ea20000300800 */
[----:B------:R-:W-:Y:S02]  /*b080*/  ISETP.GE.AND P2, PT, R6, RZ, PT ;  /* 0x000000ff0600720c */ /* 0x000fe40003f46270 */
[----:B-----5:R-:W-:Y:S01]  /*b090*/  ISETP.GE.AND P4, PT, R61, RZ, PT ;  /* 0x000000ff3d00720c */ /* 0x020fe20003f86270 */
[----:B------:R-:W5:Y:S04]  /*b0a0*/  LDL R6, [R1+0x2030] ;  /* 0x0020300001067983 */ /* 0x000f680000100800 */
[----:B------:R-:W3:Y:S01]  /*b0b0*/  LDL.LU R61, [R1+0x1c] ;  /* 0x00001c00013d7983 */ /* 0x000ee20000300800 */
[----:B----4-:R-:W-:-:S05]  /*b0c0*/  @!P0 IMAD.MOV R4, RZ, RZ, -R4 ;  /* 0x000000ffff048224 */ /* 0x010fca00078e0a04 */
[----:B------:R-:W-:Y:S01]  /*b0d0*/  STL [R1+0x24], R4 ;  /* 0x0000240401007387 */ /* 0x000fe20000100800 */
[----:B--2---:R-:W-:Y:S01]  /*b0e0*/  @!P1 IMAD.MOV R3, RZ, RZ, -R3 ;  /* 0x000000ffff039224 */ /* 0x004fe200078e0a03 */
[----:B------:R-:W-:-:S04]  /*b0f0*/  ISETP.GE.AND P1, PT, R13, RZ, PT ;  /* 0x000000ff0d00720c */ /* 0x000fc80003f26270 */
[----:B------:R0:W-:Y:S04]  /*b100*/  STL [R1+0x20], R3 ;  /* 0x0000200301007387 */ /* 0x0001e80000100800 */
[----:B0-----:R-:W2:Y:S04]  /*b110*/  LDL R3, [R1+0x202c] ;  /* 0x00202c0001037983 */ /* 0x001ea80000100800 */
[----:B------:R-:W4:Y:S01]  /*b120*/  LDL.LU R13, [R1+0x18] ;  /* 0x00001800010d7983 */ /* 0x000f220000300800 */
[----:B---3--:R-:W-:Y:S01]  /*b130*/  @!P4 IMAD.MOV R61, RZ, RZ, -R61 ;  /* 0x000000ffff3dc224 */ /* 0x008fe200078e0a3d */
[----:B------:R-:W-:-:S04]  /*b140*/  ISETP.GE.AND P4, PT, R10, RZ, PT ;  /* 0x000000ff0a00720c */ /* 0x000fc80003f86270 */
[----:B------:R-:W-:Y:S04]  /*b150*/  STL [R1+0x2204], R61 ;  /* 0x0022043d01007387 */ /* 0x000fe80000100800 */
[----:B------:R-:W3:Y:S01]  /*b160*/  LDL.LU R10, [R1+0x14] ;  /* 0x00001400010a7983 */ /* 0x000ee20000300800 */
[----:B----4-:R-:W-:Y:S01]  /*b170*/  @!P5 IMAD.MOV R13, RZ, RZ, -R13 ;  /* 0x000000ffff0dd224 */ /* 0x010fe200078e0a0d */
[----:B------:R-:W-:-:S04]  /*b180*/  ISETP.GE.AND P5, PT, R9, RZ, PT ;  /* 0x000000ff0900720c */ /* 0x000fc80003fa6270 */
[----:B------:R0:W-:Y:S04]  /*b190*/  STL [R1+0x2208], R13 ;  /* 0x0022080d01007387 */ /* 0x0001e80000100800 */
[----:B------:R-:W4:Y:S01]  /*b1a0*/  LDL.LU R9, [R1+0x10] ;  /* 0x0000100001097983 */ /* 0x000f220000300800 */
[----:B------:R-:W-:Y:S01]  /*b1b0*/  ISETP.GE.AND P0, PT, R5, RZ, PT ;  /* 0x000000ff0500720c */ /* 0x000fe20003f06270 */
[----:B---3--:R-:W-:Y:S01]  /*b1c0*/  @!P2 IMAD.MOV R10, RZ, RZ, -R10 ;  /* 0x000000ffff0aa224 */ /* 0x008fe200078e0a0a */
[----:B------:R-:W-:Y:S01]  /*b1d0*/  ISETP.GE.AND P2, PT, R8, RZ, PT ;  /* 0x000000ff0800720c */ /* 0x000fe20003f46270 */
[----:B0-----:R-:W3:Y:S04]  /*b1e0*/  LDL R13, [R1+0x201c] ;  /* 0x00201c00010d7983 */ /* 0x001ee80000100800 */
[----:B------:R0:W-:Y:S04]  /*b1f0*/  STL [R1+0x220c], R10 ;  /* 0x00220c0a01007387 */ /* 0x0001e80000100800 */
[----:B0-----:R-:W2:Y:S04]  /*b200*/  LDL R10, [R1+0x2024] ;  /* 0x00202400010a7983 */ /* 0x001ea80000100800 */
[----:B------:R-:W2:Y:S04]  /*b210*/  LDL.LU R8, [R1+0xc] ;  /* 0x00000c0001087983 */ /* 0x000ea80000300800 */
[----:B------:R-:W3:Y:S01]  /*b220*/  LDL R5, [R1+0x2018] ;  /* 0x0020180001057983 */ /* 0x000ee20000100800 */
[----:B----4-:R-:W-:Y:S01]  /*b230*/  @!P0 IMAD.MOV R9, RZ, RZ, -R9 ;  /* 0x000000ffff098224 */ /* 0x010fe200078e0a09 */
[----:B------:R-:W-:-:S04]  /*b240*/  ISETP.GE.AND P0, PT, R7, RZ, PT ;  /* 0x000000ff0700720c */ /* 0x000fc80003f06270 */
[----:B------:R0:W-:Y:S04]  /*b250*/  STL [R1+0x2210], R9 ;  /* 0x0022100901007387 */ /* 0x0001e80000100800 */
[----:B0-----:R-:W4:Y:S04]  /*b260*/  LDL R9, [R1+0x2020] ;  /* 0x0020200001097983 */ /* 0x001f280000100800 */
[----:B------:R-:W3:Y:S04]  /*b270*/  LDL.LU R7, [R1+0x8] ;  /* 0x0000080001077983 */ /* 0x000ee80000300800 */
[----:B------:R-:W4:Y:S01]  /*b280*/  LDL R61, [R1+0x2008] ;  /* 0x00200800013d7983 */ /* 0x000f220000100800 */
[----:B--2---:R-:W-:Y:S01]  /*b290*/  @!P1 IMAD.MOV R8, RZ, RZ, -R8 ;  /* 0x000000ffff089224 */ /* 0x004fe200078e0a08 */
[----:B-----5:R-:W-:-:S04]  /*b2a0*/  ISETP.GE.AND P1, PT, R6, RZ, PT ;  /* 0x000000ff0600720c */ /* 0x020fc80003f26270 */
[----:B------:R0:W-:Y:S04]  /*b2b0*/  STL [R1+0x2214], R8 ;  /* 0x0022140801007387 */ /* 0x0001e80000100800 */
[----:B------:R-:W2:Y:S04]  /*b2c0*/  LDL.LU R6, [R1+0x4] ;  /* 0x0000040001067983 */ /* 0x000ea80000300800 */
[----:B------:R-:W5:Y:S01]  /*b2d0*/  LDL R4, [R1+0x2014] ;  /* 0x0020140001047983 */ /* 0x000f620000100800 */
[----:B---3--:R-:W-:Y:S01]  /*b2e0*/  @!P4 IMAD.MOV R7, RZ, RZ, -R7 ;  /* 0x000000ffff07c224 */ /* 0x008fe200078e0a07 */
[----:B------:R-:W-:-:S04]  /*b2f0*/  ISETP.GE.AND P4, PT, R3, RZ, PT ;  /* 0x000000ff0300720c */ /* 0x000fc80003f86270 */
[----:B------:R1:W-:Y:S04]  /*b300*/  STL [R1+0x2218], R7 ;  /* 0x0022180701007387 */ /* 0x0003e80000100800 */
[----:B------:R-:W3:Y:S01]  /*b310*/  LDL.LU R3, [R1] ;  /* 0x0000000001037983 */ /* 0x000ee20000300800 */
[----:B------:R-:W-:-:S03]  /*b320*/  @!P0 IMAD.MOV R59, RZ, RZ, -R59 ;  /* 0x000000ffff3b8224 */ /* 0x000fc600078e0a3b */
[----:B0-----:R-:W3:Y:S01]  /*b330*/  LDL R8, [R1+0x2010] ;  /* 0x0020100001087983 */ /* 0x001ee20000100800 */
[----:B--2---:R-:W-:Y:S01]  /*b340*/  @!P5 IMAD.MOV R6, RZ, RZ, -R6 ;  /* 0x000000ffff06d224 */ /* 0x004fe200078e0a06 */
[----:B----4-:R-:W-:Y:S01]  /*b350*/  ISETP.GE.AND P5, PT, R9, RZ, PT ;  /* 0x000000ff0900720c */ /* 0x010fe20003fa6270 */
[----:B------:R-:W-:-:S03]  /*b360*/  @!P1 IMAD.MOV R58, RZ, RZ, -R58 ;  /* 0x000000ffff3a9224 */ /* 0x000fc600078e0a3a */
[----:B------:R-:W-:Y:S01]  /*b370*/  STL [R1+0x221c], R6 ;  /* 0x00221c0601007387 */ /* 0x000fe20000100800 */
[----:B------:R-:W-:-:S03]  /*b380*/  ISETP.GE.AND P0, PT, R13, RZ, PT ;  /* 0x000000ff0d00720c */ /* 0x000fc60003f06270 */
[----:B------:R-:W2:Y:S01]  /*b390*/  LDL R9, [R1+0x200c] ;  /* 0x00200c0001097983 */ /* 0x000ea20000100800 */
[----:B------:R-:W-:Y:S01]  /*b3a0*/  ISETP.GE.AND P1, PT, R5, RZ, PT ;  /* 0x000000ff0500720c */ /* 0x000fe20003f26270 */
[----:B------:R-:W-:Y:S01]  /*b3b0*/  @!P4 IMAD.MOV R57, RZ, RZ, -R57 ;  /* 0x000000ffff39c224 */ /* 0x000fe200078e0a39 */
[----:B------:R-:W-:Y:S02]  /*b3c0*/  ISETP.GE.AND P4, PT, R61, RZ, PT ;  /* 0x000000ff3d00720c */ /* 0x000fe40003f86270 */
[----:B------:R-:W-:Y:S01]  /*b3d0*/  @!P5 IMAD.MOV R56, RZ, RZ, -R56 ;  /* 0x000000ffff38d224 */ /* 0x000fe200078e0a38 */
[----:B-----5:R-:W-:Y:S01]  /*b3e0*/  ISETP.GE.AND P5, PT, R4, RZ, PT ;  /* 0x000000ff0400720c */ /* 0x020fe20003fa6270 */
[----:B---3--:R-:W-:Y:S01]  /*b3f0*/  @!P2 IMAD.MOV R3, RZ, RZ, -R3 ;  /* 0x000000ffff03a224 */ /* 0x008fe200078e0a03 */
[----:B------:R-:W-:-:S04]  /*b400*/  ISETP.GE.AND P2, PT, R10, RZ, PT ;  /* 0x000000ff0a00720c */ /* 0x000fc80003f46270 */
[----:B------:R0:W-:Y:S04]  /*b410*/  STL [R1+0x2220], R3 ;  /* 0x0022200301007387 */ /* 0x0001e80000100800 */
[----:B------:R-:W3:Y:S04]  /*b420*/  LDL R10, [R1+0x2000] ;  /* 0x00200000010a7983 */ /* 0x000ee80000100800 */
[----:B------:R4:W-:Y:S04]  /*b430*/  STL [R1+0x2224], R59 ;  /* 0x0022243b01007387 */ /* 0x0009e80000100800 */
[----:B------:R-:W5:Y:S04]  /*b440*/  LDL R13, [R1+0x2004] ;  /* 0x00200400010d7983 */ /* 0x000f680000100800 */
[----:B------:R-:W-:Y:S04]  /*b450*/  STL [R1+0x2228], R58 ;  /* 0x0022283a01007387 */ /* 0x000fe80000100800 */
[----:B------:R-:W4:Y:S04]  /*b460*/  LDL R5, [R1+0x1ffc] ;  /* 0x001ffc0001057983 */ /* 0x000f280000100800 */
[----:B------:R-:W-:Y:S04]  /*b470*/  STL [R1+0x222c], R57 ;  /* 0x00222c3901007387 */ /* 0x000fe80000100800 */
[----:B------:R-:W4:Y:S04]  /*b480*/  LDL R61, [R1+0x1ff8] ;  /* 0x001ff800013d7983 */ /* 0x000f280000100800 */
[----:B------:R-:W-:Y:S04]  /*b490*/  STL [R1+0x2230], R56 ;  /* 0x0022303801007387 */ /* 0x000fe80000100800 */
[----:B------:R-:W4:Y:S01]  /*b4a0*/  LDL R4, [R1+0x1fe8] ;  /* 0x001fe80001047983 */ /* 0x000f220000100800 */
[----:B------:R-:W-:-:S02]  /*b4b0*/  @!P2 IMAD.MOV R55, RZ, RZ, -R55 ;  /* 0x000000ffff37a224 */ /* 0x000fc400078e0a37 */
[----:B------:R-:W-:Y:S01]  /*b4c0*/  @!P0 IMAD.MOV R54, RZ, RZ, -R54 ;  /* 0x000000ffff368224 */ /* 0x000fe200078e0a36 */
[----:B------:R-:W-:Y:S01]  /*b4d0*/  ISETP.GE.AND P2, PT, R8, RZ, PT ;  /* 0x000000ff0800720c */ /* 0x000fe20003f46270 */
[----:B------:R-:W-:Y:S01]  /*b4e0*/  @!P1 IMAD.MOV R53, RZ, RZ, -R53 ;  /* 0x000000ffff359224 */ /* 0x000fe200078e0a35 */
[----:B------:R-:W-:Y:S01]  /*b4f0*/  STL [R1+0x2234], R55 ;  /* 0x0022343701007387 */ /* 0x000fe20000100800 */
[----:B------:R-:W-:Y:S01]  /*b500*/  @!P4 IMAD.MOV R52, RZ, RZ, -R52 ;  /* 0x000000ffff34c224 */ /* 0x000fe200078e0a34 */
[----:B--2---:R-:W-:Y:S02]  /*b510*/  ISETP.GE.AND P0, PT, R9, RZ, PT ;  /* 0x000000ff0900720c */ /* 0x004fe40003f06270 */
[----:B------:R-:W2:Y:S01]  /*b520*/  LDL R8, [R1+0x1ff4] ;  /* 0x001ff40001087983 */ /* 0x000ea20000100800 */
[----:B------:R-:W-:-:S03]  /*b530*/  @!P5 IMAD.MOV R51, RZ, RZ, -R51 ;  /* 0x000000ffff33d224 */ /* 0x000fc600078e0a33 */
[----:B------:R-:W-:Y:S04]  /*b540*/  STL [R1+0x2238], R54 ;  /* 0x0022383601007387 */ /* 0x000fe80000100800 */
[----:B------:R-:W2:Y:S04]  /*b550*/  LDL R9, [R1+0x1ff0] ;  /* 0x001ff00001097983 */ /* 0x000ea80000100800 */
[----:B------:R-:W-:Y:S01]  /*b560*/  STL [R1+0x223c], R53 ;  /* 0x00223c3501007387 */ /* 0x000fe20000100800 */
[----:B------:R-:W-:Y:S01]  /*b570*/  @!P2 IMAD.MOV R50, RZ, RZ, -R50 ;  /* 0x000000ffff32a224 */ /* 0x000fe200078e0a32 */
[----:B---3--:R-:W-:-:S02]  /*b580*/  ISETP.GE.AND P1, PT, R10, RZ, PT ;  /* 0x000000ff0a00720c */ /* 0x008fc40003f26270 */
[----:B------:R-:W3:Y:S04]  /*b590*/  LDL R10, [R1+0x1fec] ;  /* 0x001fec00010a7983 */ /* 0x000ee80000100800 */
[----:B------:R-:W-:Y:S01]  /*b5a0*/  STL [R1+0x2240], R52 ;  /* 0x0022403401007387 */ /* 0x000fe20000100800 */
[----:B-----5:R-:W-:-:S03]  /*b5b0*/  ISETP.GE.AND P4, PT, R13, RZ, PT ;  /* 0x000000ff0d00720c */ /* 0x020fc60003f86270 */
[----:B------:R-:W5:Y:S04]  /*b5c0*/  LDL R13, [R1+0x1fd8] ;  /* 0x001fd800010d7983 */ /* 0x000f680000100800 */
[----:B------:R-:W-:Y:S01]  /*b5d0*/  STL [R1+0x2244], R51 ;  /* 0x0022443301007387 */ /* 0x000fe20000100800 */
[----:B----4-:R-:W-:-:S03]  /*b5e0*/  ISETP.GE.AND P5, PT, R5, RZ, PT ;  /* 0x000000ff0500720c */ /* 0x010fc60003fa6270 */
[----:B------:R-:W4:Y:S04]  /*b5f0*/  LDL R5, [R1+0x1fe4] ;  /* 0x001fe40001057983 */ /* 0x000f280000100800 */
[----:B------:R-:W-:Y:S01]  /*b600*/  STL [R1+0x2248], R50 ;  /* 0x0022483201007387 */ /* 0x000fe20000100800 */
[----:B------:R-:W-:-:S03]  /*b610*/  ISETP.GE.AND P2, PT, R61, RZ, PT ;  /* 0x000000ff3d00720c */ /* 0x000fc60003f46270 */
[----:B------:R-:W5:Y:S01]  /*b620*/  LDL R61, [R1+0x1fdc] ;  /* 0x001fdc00013d7983 */ /* 0x000f620000100800 */
[----:B------:R-:W-:-:S05]  /*b630*/  @!P0 IMAD.MOV R49, RZ, RZ, -R49 ;  /* 0x000000ffff318224 */ /* 0x000fca00078e0a31 */
[----:B------:R-:W-:Y:S01]  /*b640*/  STL [R1+0x224c], R49 ;  /* 0x00224c3101007387 */ /* 0x000fe20000100800 */
[----:B------:R-:W-:-:S03]  /*b650*/  ISETP.GE.AND P0, PT, R4, RZ, PT ;  /* 0x000000ff0400720c */ /* 0x000fc60003f06270 */
[----:B------:R-:W5:Y:S01]  /*b660*/  LDL R4, [R1+0x1fe0] ;  /* 0x001fe00001047983 */ /* 0x000f620000100800 */
[----:B------:R-:W-:Y:S02]  /*b670*/  @!P1 IMAD.MOV R48, RZ, RZ, -R48 ;  /* 0x000000ffff309224 */ /* 0x000fe400078e0a30 */
[----:B------:R-:W-:Y:S02]  /*b680*/  @!P4 IMAD.MOV R47, RZ, RZ, -R47 ;  /* 0x000000ffff2fc224 */ /* 0x000fe400078e0a2f */
[----:B------:R-:W-:Y:S01]  /*b690*/  @!P5 IMAD.MOV R46, RZ, RZ, -R46 ;  /* 0x000000ffff2ed224 */ /* 0x000fe200078e0a2e */
[----:B------:R-:W-:Y:S01]  /*b6a0*/  STL [R1+0x2250], R48 ;  /* 0x0022503001007387 */ /* 0x000fe20000100800 */
[----:B--2---:R-:W-:Y:S01]  /*b6b0*/  ISETP.GE.AND P1, PT, R8, RZ, PT ;  /* 0x000000ff0800720c */ /* 0x004fe20003f26270 */
[----:B------:R-:W-:Y:S02]  /*b6c0*/  @!P2 IMAD.MOV R45, RZ, RZ, -R45 ;  /* 0x000000ffff2da224 */ /* 0x000fe400078e0a2d */
[----:B------:R-:W2:Y:S01]  /*b6d0*/  LDL R8, [R1+0x1fc4] ;  /* 0x001fc40001087983 */ /* 0x000ea20000100800 */
[----:B------:R-:W-:-:S03]  /*b6e0*/  @!P0 IMAD.MOV R44, RZ, RZ, -R44 ;  /* 0x000000ffff2c8224 */ /* 0x000fc600078e0a2c */
[----:B------:R-:W-:Y:S01]  /*b6f0*/  STL [R1+0x2254], R47 ;  /* 0x0022542f01007387 */ /* 0x000fe20000100800 */
[----:B------:R-:W-:-:S03]  /*b700*/  ISETP.GE.AND P4, PT, R9, RZ, PT ;  /* 0x000000ff0900720c */ /* 0x000fc60003f86270 */
[----:B------:R-:W-:Y:S04]  /*b710*/  STL [R1+0x2258], R46 ;  /* 0x0022582e01007387 */ /* 0x000fe80000100800 */
[----:B------:R-:W2:Y:S04]  /*b720*/  LDL R9, [R1+0x1fd4] ;  /* 0x001fd40001097983 */ /* 0x000ea80000100800 */
[----:B------:R-:W-:Y:S01]  /*b730*/  STL [R1+0x225c], R45 ;  /* 0x00225c2d01007387 */ /* 0x000fe20000100800 */
[----:B------:R-:W-:Y:S01]  /*b740*/  @!P1 IMAD.MOV R43, RZ, RZ, -R43 ;  /* 0x000000ffff2b9224 */ /* 0x000fe200078e0a2b */
[----:B---3--:R-:W-:-:S02]  /*b750*/  ISETP.GE.AND P5, PT, R10, RZ, PT ;  /* 0x000000ff0a00720c */ /* 0x008fc40003fa6270 */
[----:B------:R-:W3:Y:S04]  /*b760*/  LDL R10, [R1+0x1fcc] ;  /* 0x001fcc00010a7983 */ /* 0x000ee80000100800 */
[----:B------:R-:W-:Y:S01]  /*b770*/  STL [R1+0x2260], R44 ;  /* 0x0022602c01007387 */ /* 0x000fe20000100800 */
[----:B----4-:R-:W-:-:S03]  /*b780*/  ISETP.GE.AND P0, PT, R5, RZ, PT ;  /* 0x000000ff0500720c */ /* 0x010fc60003f06270 */
[----:B------:R-:W4:Y:S01]  /*b790*/  LDL R5, [R1+0x1fd0] ;  /* 0x001fd00001057983 */ /* 0x000f220000100800 */
[----:B-----5:R-:W-:-:S03]  /*b7a0*/  ISETP.GE.AND P2, PT, R13, RZ, PT ;  /* 0x000000ff0d00720c */ /* 0x020fc60003f46270 */
[----:B------:R-:W5:Y:S01]  /*b7b0*/  LDL R13, [R1+0x1fc8] ;  /* 0x001fc800010d7983 */ /* 0x000f620000100800 */
[----:B------:R-:W-:-:S03]  /*b7c0*/  ISETP.GE.AND P1, PT, R61, RZ, PT ;  /* 0x000000ff3d00720c */ /* 0x000fc60003f26270 */
[----:B------:R-:W-:Y:S04]  /*b7d0*/  STL [R1+0x2264], R43 ;  /* 0x0022642b01007387 */ /* 0x000fe80000100800 */
[----:B------:R-:W5:Y:S01]  /*b7e0*/  LDL R61, [R1+0x1fc0] ;  /* 0x001fc000013d7983 */ /* 0x000f620000100800 */
[----:B------:R-:W-:Y:S01]  /*b7f0*/  @!P4 IMAD.MOV R42, RZ, RZ, -R42 ;  /* 0x000000ffff2ac224 */ /* 0x000fe200078e0a2a */
[----:B------:R-:W-:-:S04]  /*b800*/  ISETP.GE.AND P4, PT, R4, RZ, PT ;  /* 0x000000ff0400720c */ /* 0x000fc80003f86270 */
[----:B------:R-:W-:Y:S04]  /*b810*/  STL [R1+0x2268], R42 ;  /* 0x0022682a01007387 */ /* 0x000fe80000100800 */
[----:B------:R-:W5:Y:S01]  /*b820*/  LDL R4, [R1+0x1fb8] ;  /* 0x001fb80001047983 */ /* 0x000f620000100800 */
[----:B------:R-:W-:Y:S02]  /*b830*/  @!P5 IMAD.MOV R41, RZ, RZ, -R41 ;  /* 0x000000ffff29d224 */ /* 0x000fe400078e0a29 */
[----:B------:R-:W-:Y:S01]  /*b840*/  @!P2 IMAD.MOV R40, RZ, RZ, -R40 ;  /* 0x000000ffff28a224 */ /* 0x000fe200078e0a28 */
[----:B--2---:R-:W-:Y:S01]  /*b850*/  ISETP.GE.AND P5, PT, R8, RZ, PT ;  /* 0x000000ff0800720c */ /* 0x004fe20003fa6270 */
[----:B------:R-:W-:Y:S01]  /*b860*/  @!P0 IMAD.MOV R39, RZ, RZ, -R39 ;  /* 0x000000ffff278224 */ /* 0x000fe200078e0a27 */
[----:B------:R-:W-:Y:S01]  /*b870*/  STL [R1+0x226c], R41 ;  /* 0x00226c2901007387 */ /* 0x000fe20000100800 */
[----:B------:R-:W-:-:S03]  /*b880*/  @!P1 IMAD.MOV R38, RZ, RZ, -R38 ;  /* 0x000000ffff269224 */ /* 0x000fc600078e0a26 */
[----:B-1----:R-:W2:Y:S04]  /*b890*/  LDL R7, [R1+0x1fbc] ;  /* 0x001fbc0001077983 */ /* 0x002ea80000100800 */
[----:B------:R-:W2:Y:S01]  /*b8a0*/  LDL R8, [R1+0x1fa8] ;  /* 0x001fa80001087983 */ /* 0x000ea20000100800 */
[----:B------:R-:W-:-:S03]  /*b8b0*/  ISETP.GE.AND P2, PT, R9, RZ, PT ;  /* 0x000000ff0900720c */ /* 0x000fc60003f46270 */
[----:B------:R-:W-:Y:S04]  /*b8c0*/  STL [R1+0x2270], R40 ;  /* 0x0022702801007387 */ /* 0x000fe80000100800 */
[----:B------:R-:W2:Y:S04]  /*b8d0*/  LDL R9, [R1+0x1fb4] ;  /* 0x001fb40001097983 */ /* 0x000ea80000100800 */
[----:B------:R-:W-:Y:S01]  /*b8e0*/  STL [R1+0x2274], R39 ;  /* 0x0022742701007387 */ /* 0x000fe20000100800 */
[----:B------:R-:W-:Y:S02]  /*b8f0*/  @!P4 IMAD.MOV R37, RZ, RZ, -R37 ;  /* 0x000000ffff25c224 */ /* 0x000fe400078e0a25 */
[----:B------:R-:W-:Y:S01]  /*b900*/  @!P5 IMAD.MOV R36, RZ, RZ, -R36 ;  /* 0x000000ffff24d224 */ /* 0x000fe200078e0a24 */
[----:B---3--:R-:W-:-:S02]  /*b910*/  ISETP.GE.AND P0, PT, R10, RZ, PT ;  /* 0x000000ff0a00720c */ /* 0x008fc40003f06270 */
[----:B------:R-:W3:Y:S04]  /*b920*/  LDL R10, [R1+0x1fb0] ;  /* 0x001fb000010a7983 */ /* 0x000ee80000100800 */
[----:B------:R-:W-:Y:S01]  /*b930*/  STL [R1+0x2278], R38 ;  /* 0x0022782601007387 */ /* 0x000fe20000100800 */
[----:B----4-:R-:W-:Y:S01]  /*b940*/  ISETP.GE.AND P1, PT, R5, RZ, PT ;  /* 0x000000ff0500720c */ /* 0x010fe20003f26270 */
[----:B------:R-:W-:Y:S02]  /*b950*/  @!P2 IMAD.MOV R35, RZ, RZ, -R35 ;  /* 0x000000ffff23a224 */ /* 0x000fe400078e0a23 */
[----:B------:R-:W4:Y:S01]  /*b960*/  LDL R5, [R1+0x1fac] ;  /* 0x001fac0001057983 */ /* 0x000f220000100800 */
[----:B-----5:R-:W-:-:S03]  /*b970*/  ISETP.GE.AND P4, PT, R13, RZ, PT ;  /* 0x000000ff0d00720c */ /* 0x020fc60003f86270 */
[----:B------:R-:W5:Y:S04]  /*b980*/  LDL R13, [R1+0x1fa0] ;  /* 0x001fa000010d7983 */ /* 0x000f680000100800 */
[----:B0-----:R-:W5:Y:S01]  /*b990*/  LDL R3, [R1+0x1f98] ;  /* 0x001f980001037983 */ /* 0x001f620000100800 */
[----:B------:R-:W-:-:S03]  /*b9a0*/  ISETP.GE.AND P5, PT, R61, RZ, PT ;  /* 0x000000ff3d00720c */ /* 0x000fc60003fa6270 */
[----:B------:R-:W5:Y:S01]  /*b9b0*/  LDL R61, [R1+0x1fa4] ;  /* 0x001fa400013d7983 */ /* 0x000f620000100800 */
[----:B------:R-:W-:-:S03]  /*b9c0*/  @!P0 IMAD.MOV R34, RZ, RZ, -R34 ;  /* 0x000000ffff228224 */ /* 0x000fc600078e0a22 */
[----:B------:R-:W5:Y:S01]  /*b9d0*/  LDL R6, [R1+0x1f8c] ;  /* 0x001f8c0001067983 */ /* 0x000f620000100800 */
[----:B------:R-:W-:-:S03]  /*b9e0*/  ISETP.GE.AND P2, PT, R4, RZ, PT ;  /* 0x000000ff0400720c */ /* 0x000fc60003f46270 */
[----:B------:R-:W5:Y:S04]  /*b9f0*/  LDL R59, [R1+0x1f70] ;  /* 0x001f7000013b7983 */ /* 0x000f680000100800 */
[----:B------:R-:W5:Y:S01]  /*ba00*/  LDL R4, [R1+0x1f9c] ;  /* 0x001f9c0001047983 */ /* 0x000f620000100800 */
[----:B------:R-:W-:Y:S01]  /*ba10*/  @!P1 IMAD.MOV R33, RZ, RZ, -R33 ;  /* 0x000000ffff219224 */ /* 0x000fe200078e0a21 */
[----:B--2---:R-:W-:Y:S02]  /*ba20*/  ISETP.GE.AND P0, PT, R7, RZ, PT ;  /* 0x000000ff0700720c */ /* 0x004fe40003f06270 */
[----:B------:R-:W2:Y:S02]  /*ba30*/  LDL R7, [R1+0x1f94] ;  /* 0x001f940001077983 */ /* 0x000ea40000100800 */
[----:B------:R-:W-:Y:S01]  /*ba40*/  @!P2 IMAD.MOV R30, RZ, RZ, -R30 ;  /* 0x000000ffff1ea224 */ /* 0x000fe200078e0a1e */
[----:B------:R-:W-:-:S02]  /*ba50*/  ISETP.GE.AND P1, PT, R8, RZ, PT ;  /* 0x000000ff0800720c */ /* 0x000fc40003f26270 */
[----:B------:R-:W2:Y:S01]  /*ba60*/  LDL R8, [R1+0x1f90] ;  /* 0x001f900001087983 */ /* 0x000ea20000100800 */
[----:B------:R-:W-:Y:S02]  /*ba70*/  @!P4 IMAD.MOV R32, RZ, RZ, -R32 ;  /* 0x000000ffff20c224 */ /* 0x000fe400078e0a20 */
[----:B------:R-:W-:Y:S01]  /*ba80*/  @!P5 IMAD.MOV R31, RZ, RZ, -R31 ;  /* 0x000000ffff1fd224 */ /* 0x000fe200078e0a1f */
[----:B------:R-:W-:Y:S02]  /*ba90*/  ISETP.GE.AND P4, PT, R9, RZ, PT ;  /* 0x000000ff0900720c */ /* 0x000fe40003f86270 */
[----:B------:R-:W2:Y:S01]  /*baa0*/  LDL R9, [R1+0x1f84] ;  /* 0x001f840001097983 */ /* 0x000ea20000100800 */
[----:B------:R-:W-:-:S04]  /*bab0*/  @!P0 IMAD.MOV R29, RZ, RZ, -R29 ;  /* 0x000000ffff1d8224 */ /* 0x000fc800078e0a1d */
[----:B------:R-:W-:Y:S01]  /*bac0*/  @!P1 IMAD.MOV R28, RZ, RZ, -R28 ;  /* 0x000000ffff1c9224 */ /* 0x000fe200078e0a1c */
[----:B---3--:R-:W-:Y:S02]  /*bad0*/  ISETP.GE.AND P5, PT, R10, RZ, PT ;  /* 0x000000ff0a00720c */ /* 0x008fe40003fa6270 */
[----:B------:R-:W3:Y:S01]  /*bae0*/  LDL R10, [R1+0x1f80] ;  /* 0x001f8000010a7983 */ /* 0x000ee20000100800 */
[----:B----4-:R-:W-:-:S03]  /*baf0*/  ISETP.GE.AND P2, PT, R5, RZ, PT ;  /* 0x000000ff0500720c */ /* 0x010fc60003f46270 */
[----:B------:R-:W4:Y:S01]  /*bb00*/  LDL R5, [R1+0x1f88] ;  /* 0x001f880001057983 */ /* 0x000f220000100800 */
[----:B-----5:R-:W-:-:S03]  /*bb10*/  ISETP.GE.AND P0, PT, R13, RZ, PT ;  /* 0x000000ff0d00720c */ /* 0x020fc60003f06270 */
[----:B------:R-:W5:Y:S01]  /*bb20*/  LDL R13, [R1+0x1f7c] ;  /* 0x001f7c00010d7983 */ /* 0x000f620000100800 */
[----:B------:R-:W-:-:S03]  /*bb30*/  ISETP.GE.AND P1, PT, R61, RZ, PT ;  /* 0x000000ff3d00720c */ /* 0x000fc60003f26270 */
[----:B------:R-:W5:Y:S01]  /*bb40*/  LDL R61, [R1+0x1f78] ;  /* 0x001f7800013d7983 */ /* 0x000f620000100800 */
[----:B------:R-:W-:Y:S01]  /*bb50*/  @!P4 IMAD.MOV R27, RZ, RZ, -R27 ;  /* 0x000000ffff1bc224 */ /* 0x000fe200078e0a1b */
[----:B------:R-:W-:Y:S02]  /*bb60*/  ISETP.GE.AND P4, PT, R4, RZ, PT ;  /* 0x000000ff0400720c */ /* 0x000fe40003f86270 */
[----:B------:R-:W5:Y:S01]  /*bb70*/  LDL R4, [R1+0x1f74] ;  /* 0x001f740001047983 */ /* 0x000f620000100800 */
[----:B------:R-:W-:Y:S01]  /*bb80*/  @!P5 IMAD.MOV R26, RZ, RZ, -R26 ;  /* 0x000000ffff1ad224 */ /* 0x000fe200078e0a1a */
[----:B------:R-:W-:Y:S02]  /*bb90*/  ISETP.GE.AND P5, PT, R3, RZ, PT ;  /* 0x000000ff0300720c */ /* 0x000fe40003fa6270 */
[----:B------:R-:W5:Y:S01]  /*bba0*/  LDL R3, [R1+0x1f6c] ;  /* 0x001f6c0001037983 */ /* 0x000f620000100800 */
[----:B------:R-:W-:Y:S01]  /*bbb0*/  @!P2 IMAD.MOV R25, RZ, RZ, -R25 ;  /* 0x000000ffff19a224 */ /* 0x000fe200078e0a19 */
[----:B------:R-:W-:Y:S01]  /*bbc0*/  ISETP.GE.AND P2, PT, R6, RZ, PT ;  /* 0x000000ff0600720c */ /* 0x000fe20003f46270 */
[----:B------:R-:W-:Y:S01]  /*bbd0*/  @!P0 IMAD.MOV R24, RZ, RZ, -R24 ;  /* 0x000000ffff188224 */ /* 0x000fe200078e0a18 */
[----:B--2---:R-:W-:-:S03]  /*bbe0*/  ISETP.GE.AND P0, PT, R7, RZ, PT ;  /* 0x000000ff0700720c */ /* 0x004fc60003f06270 */
[----:B------:R-:W-:Y:S02]  /*bbf0*/  @!P4 IMAD.MOV R22, RZ, RZ, -R22 ;  /* 0x000000ffff16c224 */ /* 0x000fe400078e0a16 */
[----:B------:R-:W-:Y:S01]  /*bc00*/  @!P1 IMAD.MOV R23, RZ, RZ, -R23 ;  /* 0x000000ffff179224 */ /* 0x000fe200078e0a17 */
[----:B------:R-:W-:Y:S01]  /*bc10*/  ISETP.GE.AND P1, PT, R8, RZ, PT ;  /* 0x000000ff0800720c */ /* 0x000fe20003f26270 */
[----:B------:R-:W-:Y:S01]  /*bc20*/  @!P5 IMAD.MOV R21, RZ, RZ, -R21 ;  /* 0x000000ffff15d224 */ /* 0x000fe200078e0a15 */
[----:B------:R-:W-:-:S03]  /*bc30*/  ISETP.GE.AND P5, PT, R9, RZ, PT ;  /* 0x000000ff0900720c */ /* 0x000fc60003fa6270 */
[----:B------:R-:W-:Y:S02]  /*bc40*/  @!P2 IMAD.MOV R20, RZ, RZ, -R20 ;  /* 0x000000ffff14a224 */ /* 0x000fe400078e0a14 */
[----:B------:R-:W-:-:S06]  /*bc50*/  @!P0 IMAD.MOV R19, RZ, RZ, -R19 ;  /* 0x000000ffff138224 */ /* 0x000fcc00078e0a13 */
[----:B------:R-:W-:Y:S01]  /*bc60*/  @!P1 IMAD.MOV R18, RZ, RZ, -R18 ;  /* 0x000000ffff129224 */ /* 0x000fe200078e0a12 */
[----:B---3--:R-:W-:Y:S02]  /*bc70*/  ISETP.GE.AND P2, PT, R10, RZ, PT ;  /* 0x000000ff0a00720c */ /* 0x008fe40003f46270 */
[----:B----4-:R-:W-:Y:S02]  /*bc80*/  ISETP.GE.AND P4, PT, R5, RZ, PT ;  /* 0x000000ff0500720c */ /* 0x010fe40003f86270 */
[----:B------:R-:W2:Y:S04]  /*bc90*/  LDL R5, [R1+0x1f68] ;  /* 0x001f680001057983 */ /* 0x000ea80000100800 */
[----:B------:R-:W3:Y:S04]  /*bca0*/  LDL.LU R6, [R1+0x130] ;  /* 0x0001300001067983 */ /* 0x000ee80000300800 */
[----:B------:R-:W4:Y:S04]  /*bcb0*/  LDL.LU R7, [R1+0x12c] ;  /* 0x00012c0001077983 */ /* 0x000f280000300800 */
[----:B------:R-:W4:Y:S04]  /*bcc0*/  LDL.LU R8, [R1+0x128] ;  /* 0x0001280001087983 */ /* 0x000f280000300800 */
[----:B------:R-:W4:Y:S01]  /*bcd0*/  LDL.LU R9, [R1+0x124] ;  /* 0x0001240001097983 */ /* 0x000f220000300800 */
[----:B-----5:R-:W-:-:S03]  /*bce0*/  ISETP.GE.AND P0, PT, R13, RZ, PT ;  /* 0x000000ff0d00720c */ /* 0x020fc60003f06270 */
[----:B------:R-:W5:Y:S01]  /*bcf0*/  LDL.LU R10, [R1+0x120] ;  /* 0x00012000010a7983 */ /* 0x000f620000300800 */
[----:B------:R-:W-:-:S03]  /*bd00*/  ISETP.GE.AND P1, PT, R61, RZ, PT ;  /* 0x000000ff3d00720c */ /* 0x000fc60003f26270 */
[----:B------:R-:W5:Y:S04]  /*bd10*/  LDL.LU R13, [R1+0x11c] ;  /* 0x00011c00010d7983 */ /* 0x000f680000300800 */
[----:B------:R-:W5:Y:S01]  /*bd20*/  LDL.LU R61, [R1+0x118] ;  /* 0x00011800013d7983 */ /* 0x000f620000300800 */
[----:B------:R-:W-:Y:S01]  /*bd30*/  @!P4 IMAD.MOV R17, RZ, RZ, -R17 ;  /* 0x000000ffff11c224 */ /* 0x000fe200078e0a11 */
[----:B------:R-:W-:Y:S02]  /*bd40*/  ISETP.GE.AND P4, PT, R4, RZ, PT ;  /* 0x000000ff0400720c */ /* 0x000fe40003f86270 */
[----:B------:R-:W0:Y:S01]  /*bd50*/  S2R R4, SR_TID.X ;  /* 0x0000000000047919 */ /* 0x000e220000002100 */
[----:B------:R-:W-:Y:S01]  /*bd60*/  @!P2 IMAD.MOV R15, RZ, RZ, -R15 ;  /* 0x000000ffff0fa224 */ /* 0x000fe200078e0a0f */
[----:B------:R-:W-:Y:S01]  /*bd70*/  ISETP.GE.AND P2, PT, R3, RZ, PT ;  /* 0x000000ff0300720c */ /* 0x000fe20003f46270 */
[----:B------:R-:W-:Y:S01]  /*bd80*/  @!P0 IMAD.MOV R14, RZ, RZ, -R14 ;  /* 0x000000ffff0e8224 */ /* 0x000fe200078e0a0e */
[----:B------:R-:W-:-:S02]  /*bd90*/  ISETP.NE.AND P3, PT, RZ, c[0x0][0x17c], PT ;  /* 0x00005f00ff007a0c */ /* 0x000fc40003f65270 */
[----:B0-----:R-:W-:-:S05]  /*bda0*/  LOP3.LUT R4, R4, 0x1f, RZ, 0xc0, !PT ;  /* 0x0000001f04047812 */ /* 0x001fca00078ec0ff */
[----:B------:R-:W-:-:S05]  /*bdb0*/  IMAD R3, R4, c[0x0][0x18c], RZ ;  /* 0x0000630004037a24 */ /* 0x000fca00078e02ff */
[----:B------:R-:W-:-:S05]  /*bdc0*/  LEA R4, P6, R3, c[0x0][0x168], 0x1 ;  /* 0x00005a0003047a11 */ /* 0x000fca00078c08ff */
[----:B------:R4:W-:Y:S01]  /*bdd0*/  STL [R1+0x2188], R4 ;  /* 0x0021880401007387 */ /* 0x0009e20000100800 */
[----:B------:R-:W-:Y:S01]  /*bde0*/  @!P5 IMAD.MOV R16, RZ, RZ, -R16 ;  /* 0x000000ffff10d224 */ /* 0x000fe200078e0a10 */
[----:B------:R-:W-:Y:S02]  /*bdf0*/  ISETP.GE.AND P5, PT, R59, RZ, PT ;  /* 0x000000ff3b00720c */ /* 0x000fe40003fa6270 */
[----:B--2---:R-:W-:Y:S02]  /*be00*/  ISETP.GE.AND P0, PT, R5, RZ, PT ;  /* 0x000000ff0500720c */ /* 0x004fe40003f06270 */
[----:B------:R-:W-:-:S04]  /*be10*/  LOP3.LUT R5, RZ, c[0x0][0x17c], RZ, 0x33, !PT ;  /* 0x00005f00ff057a12 */ /* 0x000fc800078e33ff */
[C---:B---3--:R-:W-:Y:S02]  /*be20*/  SEL R3, R5.reuse, R6, !P3 ;  /* 0x0000000605037207 */ /* 0x048fe40005800000 */
[----:B----4-:R-:W-:-:S03]  /*be30*/  SEL R4, R5, R7, !P3 ;  /* 0x0000000705047207 */ /* 0x010fc60005800000 */
[----:B------:R0:W-:Y:S01]  /*be40*/  STL [R1+0x160], R3 ;  /* 0x0001600301007387 */ /* 0x0001e20000100800 */
[----:B------:R-:W-:-:S03]  /*be50*/  SEL R6, R5, R8, !P3 ;  /* 0x0000000805067207 */ /* 0x000fc60005800000 */
[----:B------:R5:W-:Y:S01]  /*be60*/  STL [R1+0x15c], R4 ;  /* 0x00015c0401007387 */ /* 0x000be20000100800 */
[----:B0-----:R-:W-:-:S03]  /*be70*/  SEL R3, R5, R9, !P3 ;  /* 0x0000000905037207 */ /* 0x001fc60005800000 */
[----:B------:R0:W-:Y:S01]  /*be80*/  STL [R1+0x158], R6 ;  /* 0x0001580601007387 */ /* 0x0001e20000100800 */
[----:B-----5:R-:W-:-:S03]  /*be90*/  SEL R4, R5, R10, !P3 ;  /* 0x0000000a05047207 */ /* 0x020fc60005800000 */
[----:B------:R1:W-:Y:S04]  /*bea0*/  STL [R1+0x154], R3 ;  /* 0x0001540301007387 */ /* 0x0003e80000100800 */
[----:B------:R2:W-:Y:S01]  /*beb0*/  STL [R1+0x150], R4 ;  /* 0x0001500401007387 */ /* 0x0005e20000100800 */
[C---:B0-----:R-:W-:Y:S02]  /*bec0*/  SEL R6, R5.reuse, R13, !P3 ;  /* 0x0000000d05067207 */ /* 0x041fe40005800000 */
[C---:B-1----:R-:W-:Y:S01]  /*bed0*/  SEL R3, R5.reuse, R61, !P3 ;  /* 0x0000003d05037207 */ /* 0x042fe20005800000 */
[----:B--2---:R-:W2:Y:S04]  /*bee0*/  LDL.LU R4, [R1+0x114] ;  /* 0x0001140001047983 */ /* 0x004ea80000300800 */
[----:B------:R-:W-:Y:S04]  /*bef0*/  STL [R1+0x14c], R6 ;  /* 0x00014c0601007387 */ /* 0x000fe80000100800 */
[----:B------:R-:W3:Y:S04]  /*bf00*/  LDL.LU R38, [R1+0x110] ;  /* 0x0001100001267983 */ /* 0x000ee80000300800 */
[----:B------:R0:W-:Y:S04]  /*bf10*/  STL [R1+0x148], R3 ;  /* 0x0001480301007387 */ /* 0x0001e80000100800 */
[----:B------:R-:W4:Y:S04]  /*bf20*/  LDL.LU R39, [R1+0x10c] ;  /* 0x00010c0001277983 */ /* 0x000f280000300800 */
[----:B------:R-:W5:Y:S04]  /*bf30*/  LDL.LU R40, [R1+0x108] ;  /* 0x0001080001287983 */ /* 0x000f680000300800 */
        /* <DEDUP_REMOVED lines=19> */
[----:B0-----:R-:W5:Y:S04]  /*c070*/  LDL.LU R3, [R1+0xb8] ;  /* 0x0000b80001037983 */ /* 0x001f680000300800 */
[----:B------:R-:W5:Y:S04]  /*c080*/  LDL.LU R6, [R1+0xb4] ;  /* 0x0000b40001067983 */ /* 0x000f680000300800 */
[----:B------:R-:W5:Y:S04]  /*c090*/  LDL.LU R7, [R1+0xb0] ;  /* 0x0000b00001077983 */ /* 0x000f680000300800 */
[----:B------:R-:W5:Y:S04]  /*c0a0*/  LDL.LU R8, [R1+0xac] ;  /* 0x0000ac0001087983 */ /* 0x000f680000300800 */
[----:B------:R-:W5:Y:S04]  /*c0b0*/  LDL.LU R9, [R1+0xa8] ;  /* 0x0000a80001097983 */ /* 0x000f680000300800 */
[----:B------:R-:W5:Y:S04]  /*c0c0*/  LDL.LU R10, [R1+0xa4] ;  /* 0x0000a400010a7983 */ /* 0x000f680000300800 */
[----:B------:R-:W5:Y:S04]  /*c0d0*/  LDL.LU R13, [R1+0xa0] ;  /* 0x0000a000010d7983 */ /* 0x000f680000300800 */
[----:B------:R-:W5:Y:S01]  /*c0e0*/  LDL.LU R61, [R1+0x9c] ;  /* 0x00009c00013d7983 */ /* 0x000f620000300800 */
[----:B--2---:R-:W-:-:S05]  /*c0f0*/  SEL R4, R5, R4, !P3 ;  /* 0x0000000405047207 */ /* 0x004fca0005800000 */
[----:B------:R4:W-:Y:S01]  /*c100*/  STL [R1+0x144], R4 ;  /* 0x0001440401007387 */ /* 0x0009e20000100800 */
[C---:B---3--:R-:W-:Y:S02]  /*c110*/  SEL R38, R5.reuse, R38, !P3 ;  /* 0x0000002605267207 */ /* 0x048fe40005800000 */
[----:B----4-:R-:W-:-:S03]  /*c120*/  SEL R4, R5, R39, !P3 ;  /* 0x0000002705047207 */ /* 0x010fc60005800000 */
[----:B------:R0:W-:Y:S01]  /*c130*/  STL [R1+0x140], R38 ;  /* 0x0001402601007387 */ /* 0x0001e20000100800 */
[----:B-----5:R-:W-:-:S03]  /*c140*/  SEL R39, R5, R40, !P3 ;  /* 0x0000002805277207 */ /* 0x020fc60005800000 */
[----:B------:R1:W-:Y:S01]  /*c150*/  STL [R1+0x13c], R4 ;  /* 0x00013c0401007387 */ /* 0x0003e20000100800 */
[----:B0-----:R-:W-:-:S03]  /*c160*/  SEL R38, R5, R41, !P3 ;  /* 0x0000002905267207 */ /* 0x001fc60005800000 */
[----:B------:R0:W-:Y:S01]  /*c170*/  STL [R1+0x138], R39 ;  /* 0x0001382701007387 */ /* 0x0001e20000100800 */
[----:B-1----:R-:W-:-:S03]  /*c180*/  SEL R4, R5, R42, !P3 ;  /* 0x0000002a05047207 */ /* 0x002fc60005800000 */
[----:B------:R1:W-:Y:S04]  /*c190*/  STL [R1+0x134], R38 ;  /* 0x0001342601007387 */ /* 0x0003e80000100800 */
[----:B------:R2:W-:Y:S01]  /*c1a0*/  STL [R1+0x130], R4 ;  /* 0x0001300401007387 */ /* 0x0005e20000100800 */
[C---:B0-----:R-:W-:Y:S02]  /*c1b0*/  SEL R39, R5.reuse, R43, !P3 ;  /* 0x0000002b05277207 */ /* 0x041fe40005800000 */
[----:B-1----:R-:W-:-:S03]  /*c1c0*/  SEL R38, R5, R44, !P3 ;  /* 0x0000002c05267207 */ /* 0x002fc60005800000 */
[----:B------:R0:W-:Y:S01]  /*c1d0*/  STL [R1+0x12c], R39 ;  /* 0x00012c2701007387 */ /* 0x0001e20000100800 */
[----:B--2---:R-:W-:-:S03]  /*c1e0*/  SEL R4, R5, R45, !P3 ;  /* 0x0000002d05047207 */ /* 0x004fc60005800000 */
        /* <DEDUP_REMOVED lines=28> */
[----:B------:R-:W-:Y:S01]  /*c3b0*/  STL [R1+0xf4], R39 ;  /* 0x0000f42701007387 */ /* 0x000fe20000100800 */
[C---:B--2---:R-:W-:Y:S02]  /*c3c0*/  SEL R4, R5.reuse, R3, !P3 ;  /* 0x0000000305047207 */ /* 0x044fe40005800000 */
[C---:B------:R-:W-:Y:S01]  /*c3d0*/  SEL R3, R5.reuse, R6, !P3 ;  /* 0x0000000605037207 */ /* 0x040fe20005800000 */
[----:B------:R-:W-:Y:S01]  /*c3e0*/  STL [R1+0xf0], R38 ;  /* 0x0000f02601007387 */ /* 0x000fe20000100800 */
[----:B------:R-:W-:-:S03]  /*c3f0*/  SEL R6, R5, R7, !P3 ;  /* 0x0000000705067207 */ /* 0x000fc60005800000 */
[----:B------:R0:W-:Y:S04]  /*c400*/  STL [R1+0xe8], R4 ;  /* 0x0000e80401007387 */ /* 0x0001e80000100800 */
[----:B------:R1:W-:Y:S01]  /*c410*/  STL [R1+0xe4], R3 ;  /* 0x0000e40301007387 */ /* 0x0003e20000100800 */
[----:B0-----:R-:W-:-:S03]  /*c420*/  SEL R4, R5, R8, !P3 ;  /* 0x0000000805047207 */ /* 0x001fc60005800000 */
[----:B------:R0:W-:Y:S01]  /*c430*/  STL [R1+0xe0], R6 ;  /* 0x0000e00601007387 */ /* 0x0001e20000100800 */
[----:B-1----:R-:W-:-:S03]  /*c440*/  SEL R3, R5, R9, !P3 ;  /* 0x0000000905037207 */ /* 0x002fc60005800000 */
[----:B------:R1:W-:Y:S01]  /*c450*/  STL [R1+0xdc], R4 ;  /* 0x0000dc0401007387 */ /* 0x0003e20000100800 */
[----:B0-----:R-:W-:-:S03]  /*c460*/  SEL R6, R5, R10, !P3 ;  /* 0x0000000a05067207 */ /* 0x001fc60005800000 */
[----:B------:R0:W-:Y:S01]  /*c470*/  STL [R1+0xd4], R3 ;  /* 0x0000d40301007387 */ /* 0x0001e20000100800 */
[----:B-1----:R-:W-:-:S03]  /*c480*/  SEL R4, R5, R13, !P3 ;  /* 0x0000000d05047207 */ /* 0x002fc60005800000 */
[----:B------:R-:W-:Y:S04]  /*c490*/  STL [R1+0xd0], R6 ;  /* 0x0000d00601007387 */ /* 0x000fe80000100800 */
[----:B------:R-:W2:Y:S01]  /*c4a0*/  LDL.LU R38, [R1+0x98] ;  /* 0x0000980001267983 */ /* 0x000ea20000300800 */
[----:B0-----:R-:W-:-:S03]  /*c4b0*/  SEL R3, R5, R61, !P3 ;  /* 0x0000003d05037207 */ /* 0x001fc60005800000 */
        /* <DEDUP_REMOVED lines=34> */
[----:B---3--:R-:W-:-:S03]  /*c6e0*/  SEL R39, R5, R39, !P3 ;  /* 0x0000002705277207 */ /* 0x008fc60005800000 */
[----:B0-----:R-:W2:Y:S01]  /*c6f0*/  LDL.LU R38, [R1+0x2278] ;  /* 0x0022780001267983 */ /* 0x001ea20000300800 */
[----:B----4-:R-:W-:-:S03]  /*c700*/  SEL R40, R5, R40, !P3 ;  /* 0x0000002805287207 */ /* 0x010fc60005800000 */
[----:B------:R0:W-:Y:S01]  /*c710*/  STL [R1+0xbc], R39 ;  /* 0x0000bc2701007387 */ /* 0x0001e20000100800 */
[C---:B-----5:R-:W-:Y:S02]  /*c720*/  SEL R41, R5.reuse, R41, !P3 ;  /* 0x0000002905297207 */ /* 0x060fe40005800000 */
[C---:B------:R-:W-:Y:S01]  /*c730*/  SEL R42, R5.reuse, R42, !P3 ;  /* 0x0000002a052a7207 */ /* 0x040fe20005800000 */
[----:B0-----:R-:W3:Y:S01]  /*c740*/  LDL.LU R39, [R1+0x2274] ;  /* 0x0022740001277983 */ /* 0x001ee20000300800 */
[----:B------:R-:W-:-:S03]  /*c750*/  SEL R43, R5, R43, !P3 ;  /* 0x0000002b052b7207 */ /* 0x000fc60005800000 */
[----:B------:R0:W-:Y:S01]  /*c760*/  STL [R1+0xb8], R40 ;  /* 0x0000b82801007387 */ /* 0x0001e20000100800 */
[C---:B------:R-:W-:Y:S02]  /*c770*/  SEL R44, R5.reuse, R44, !P3 ;  /* 0x0000002c052c7207 */ /* 0x040fe40005800000 */
[C---:B------:R-:W-:Y:S01]  /*c780*/  SEL R45, R5.reuse, R45, !P3 ;  /* 0x0000002d052d7207 */ /* 0x040fe20005800000 */
[----:B0-----:R-:W4:Y:S04]  /*c790*/  LDL.LU R40, [R1+0x2270] ;  /* 0x0022700001287983 */ /* 0x001f280000300800 */
[----:B------:R0:W-:Y:S01]  /*c7a0*/  STL [R1+0xb4], R41 ;  /* 0x0000b42901007387 */ /* 0x0001e20000100800 */
[C---:B------:R-:W-:Y:S02]  /*c7b0*/  SEL R46, R5.reuse, R46, !P3 ;  /* 0x0000002e052e7207 */ /* 0x040fe40005800000 */
[C---:B------:R-:W-:Y:S01]  /*c7c0*/  SEL R47, R5.reuse, R47, !P3 ;  /* 0x0000002f052f7207 */ /* 0x040fe20005800000 */
[----:B0-----:R-:W5:Y:S04]  /*c7d0*/  LDL.LU R41, [R1+0x226c] ;  /* 0x00226c0001297983 */ /* 0x001f680000300800 */
[----:B------:R0:W-:Y:S01]  /*c7e0*/  STL [R1+0xb0], R42 ;  /* 0x0000b02a01007387 */ /* 0x0001e20000100800 */
[----:B------:R-:W-:-:S03]  /*c7f0*/  SEL R48, R5, R48, !P3 ;  /* 0x0000003005307207 */ /* 0x000fc60005800000 */
[----:B0-----:R-:W2:Y:S04]  /*c800*/  LDL.LU R42, [R1+0x2268] ;  /* 0x00226800012a7983 */ /* 0x001ea80000300800 */
        /* <DEDUP_REMOVED lines=14> */
[----:B0-----:R-:W3:Y:S04]  /*c8f0*/  LDL.LU R47, [R1+0x2254] ;  /* 0x00225400012f7983 */ /* 0x001ee80000300800 */
        /* <DEDUP_REMOVED lines=41> */
[----:B0-----:R-:W4:Y:S04]  /*cb90*/  LDL.LU R6, [R1+0x221c] ;  /* 0x00221c0001067983 */ /* 0x001f280000300800 */
        /* <DEDUP_REMOVED lines=11> */
[----:B0-----:R-:W5:Y:S01]  /*cc50*/  LDL.LU R61, [R1+0x2204] ;  /* 0x00220400013d7983 */ /* 0x001f620000300800 */
[----:B------:R-:W-:-:S05]  /*cc60*/  SEL R4, R5, R4, !P3 ;  /* 0x0000000405047207 */ /* 0x000fca0005800000 */
[----:B------:R0:W-:Y:S01]  /*cc70*/  STL [R1+0x3c], R4 ;  /* 0x00003c0401007387 */ /* 0x0001e20000100800 */
[C---:B--2---:R-:W-:Y:S02]  /*cc80*/  SEL R43, R5.reuse, R43, !P3 ;  /* 0x0000002b052b7207 */ /* 0x044fe40005800000 */
[C---:B---3--:R-:W-:Y:S02]  /*cc90*/  SEL R3, R5.reuse, R3, !P3 ;  /* 0x0000000305037207 */ /* 0x048fe40005800000 */
[C---:B----4-:R-:W-:Y:S02]  /*cca0*/  SEL R7, R5.reuse, R7, !P3 ;  /* 0x0000000705077207 */ /* 0x050fe40005800000 */
[C---:B-----5:R-:W-:Y:S02]  /*ccb0*/  SEL R8, R5.reuse, R8, !P3 ;  /* 0x0000000805087207 */ /* 0x060fe40005800000 */
[C---:B------:R-:W-:Y:S02]  /*ccc0*/  SEL R10, R5.reuse, R10, !P3 ;  /* 0x0000000a050a7207 */ /* 0x040fe40005800000 */
[----:B------:R-:W-:-:S02]  /*ccd0*/  SEL R13, R5, R13, !P3 ;  /* 0x0000000d050d7207 */ /* 0x000fc40005800000 */
[----:B0-----:R-:W-:-:S05]  /*cce0*/  SEL R4, R5, R61, !P3 ;  /* 0x0000003d05047207 */ /* 0x001fca0005800000 */
[----:B------:R0:W-:Y:S04]  /*ccf0*/  STL [R1+0x38], R4 ;  /* 0x0000380401007387 */ /* 0x0001e80000100800 */
[----:B------:R-:W-:Y:S01]  /*cd00*/  STL [R1+0x34], R13 ;  /* 0x0000340d01007387 */ /* 0x000fe20000100800 */
[----:B0-----:R-:W-:-:S03]  /*cd10*/  SEL R4, R5, R9, !P3 ;  /* 0x0000000905047207 */ /* 0x001fc60005800000 */
[----:B------:R-:W-:Y:S04]  /*cd20*/  STL [R1+0x30], R10 ;  /* 0x0000300a01007387 */ /* 0x000fe80000100800 */
[----:B------:R0:W-:Y:S04]  /*cd30*/  STL [R1+0x2c], R4 ;  /* 0x00002c0401007387 */ /* 0x0001e80000100800 */
[----:B------:R-:W-:Y:S01]  /*cd40*/  STL [R1+0x28], R8 ;  /* 0x0000280801007387 */ /* 0x000fe20000100800 */
[----:B0-----:R-:W-:-:S03]  /*cd50*/  SEL R4, R5, R6, !P3 ;  /* 0x0000000605047207 */ /* 0x001fc60005800000 */
        /* <DEDUP_REMOVED lines=14> */
[----:B------:R0:W-:Y:S01]  /*ce40*/  STL [R1+0x8], R4 ;  /* 0x0000080401007387 */ /* 0x0001e20000100800 */
[----:B------:R-:W-:-:S03]  /*ce50*/  SEL R61, R5, R52, !P3 ;  /* 0x00000034053d7207 */ /* 0x000fc60005800000 */
[----:B------:R-:W3:Y:S04]  /*ce60*/  LDL.LU R8, [R1+0x158] ;  /* 0x0001580001087983 */ /* 0x000ee80000300800 */
[----:B------:R-:W-:Y:S01]  /*ce70*/  STL [R1+0x4], R3 ;  /* 0x0000040301007387 */ /* 0x000fe20000100800 */
[----:B0-----:R-:W-:-:S03]  /*ce80*/  SEL R4, R5, R53, !P3 ;  /* 0x0000003505047207 */ /* 0x001fc60005800000 */
[----:B------:R-:W4:Y:S01]  /*ce90*/  LDL.LU R9, [R1+0x154] ;  /* 0x0001540001097983 */ /* 0x000f220000300800 */
[----:B------:R-:W-:-:S03]  /*cea0*/  SEL R59, R5, R51, !P3 ;  /* 0x00000033053b7207 */ /* 0x000fc60005800000 */
[----:B------:R-:W5:Y:S04]  /*ceb0*/  LDL.LU R10, [R1+0x150] ;  /* 0x00015000010a7983 */ /* 0x000f680000300800 */
[----:B------:R-:W2:Y:S01]  /*cec0*/  LDL.LU R13, [R1+0x14c] ;  /* 0x00014c00010d7983 */ /* 0x000ea20000300800 */
[----:B------:R-:W-:-:S03]  /*ced0*/  SEL R58, R5, R50, !P3 ;  /* 0x00000032053a7207 */ /* 0x000fc60005800000 */
[----:B------:R0:W-:Y:S01]  /*cee0*/  STL [R1+0x218c], R4 ;  /* 0x00218c0401007387 */ /* 0x0001e20000100800 */
[----:B------:R-:W-:-:S03]  /*cef0*/  SEL R57, R5, R49, !P3 ;  /* 0x0000003105397207 */ /* 0x000fc60005800000 */
[----:B0-----:R-:W2:Y:S04]  /*cf00*/  LDL.LU R4, [R1+0xec] ;  /* 0x0000ec0001047983 */ /* 0x001ea80000300800 */
[----:B------:R0:W-:Y:S01]  /*cf10*/  STL [R1+0x2190], R61 ;  /* 0x0021903d01007387 */ /* 0x0001e20000100800 */
[----:B------:R-:W-:-:S03]  /*cf20*/  SEL R56, R5, R48, !P3 ;  /* 0x0000003005387207 */ /* 0x000fc60005800000 */
[----:B0-----:R-:W3:Y:S04]  /*cf30*/  LDL.LU R61, [R1+0x114] ;  /* 0x00011400013d7983 */ /* 0x001ee80000300800 */
[----:B------:R-:W3:Y:S04]  /*cf40*/  LDL.LU R51, [R1+0x12c] ;  /* 0x00012c0001337983 */ /* 0x000ee80000300800 */
        /* <DEDUP_REMOVED lines=16> */
[----:B------:R0:W-:Y:S04]  /*d050*/  STL [R1+0x21a4], R55 ;  /* 0x0021a43701007387 */ /* 0x0001e80000100800 */
        /* <DEDUP_REMOVED lines=9> */
[----:B0-----:R-:W4:Y:S04]  /*d0f0*/  LDL.LU R52, [R1+0x16c] ;  /* 0x00016c0001347983 */ /* 0x001f280000300800 */
[----:B------:R0:W-:Y:S04]  /*d100*/  STL [R1+0x21b4], R43 ;  /* 0x0021b42b01007387 */ /* 0x0001e80000100800 */
[----:B0-----:R-:W5:Y:S04]  /*d110*/  LDL.LU R43, [R1+0x160] ;  /* 0x00016000012b7983 */ /* 0x001f680000300800 */
[----:B------:R-:W0:Y:S01]  /*d120*/  S2R R6, SR_TID.X ;  /* 0x0000000000067919 */ /* 0x000e220000002100 */
[----:B------:R-:W-:-:S02]  /*d130*/  SEL R42, R5, R42, !P3 ;  /* 0x0000002a052a7207 */ /* 0x000fc40005800000 */
[C---:B------:R-:W-:Y:S02]  /*d140*/  SEL R41, R5.reuse, R41, !P3 ;  /* 0x0000002905297207 */ /* 0x040fe40005800000 */
[C---:B------:R-:W-:Y:S02]  /*d150*/  SEL R40, R5.reuse, R40, !P3 ;  /* 0x0000002805287207 */ /* 0x040fe40005800000 */
[C---:B------:R-:W-:Y:S01]  /*d160*/  SEL R39, R5.reuse, R39, !P3 ;  /* 0x0000002705277207 */ /* 0x040fe20005800000 */
[----:B------:R1:W-:Y:S01]  /*d170*/  STL [R1+0x21b8], R42 ;  /* 0x0021b82a01007387 */ /* 0x0003e20000100800 */
[C---:B------:R-:W-:Y:S02]  /*d180*/  SEL R38, R5.reuse, R38, !P3 ;  /* 0x0000002605267207 */ /* 0x040fe40005800000 */
[C---:B------:R-:W-:Y:S01]  /*d190*/  SEL R37, R5.reuse, R37, !P3 ;  /* 0x0000002505257207 */ /* 0x040fe20005800000 */
[----:B------:R-:W-:Y:S01]  /*d1a0*/  STL [R1+0x21bc], R41 ;  /* 0x0021bc2901007387 */ /* 0x000fe20000100800 */
[----:B------:R-:W-:-:S02]  /*d1b0*/  SEL R36, R5, R36, !P3 ;  /* 0x0000002405247207 */ /* 0x000fc40005800000 */
[C---:B------:R-:W-:Y:S01]  /*d1c0*/  SEL R35, R5.reuse, R35, !P3 ;  /* 0x0000002305237207 */ /* 0x040fe20005800000 */
[----:B------:R-:W-:Y:S01]  /*d1d0*/  STL [R1+0x21c0], R40 ;  /* 0x0021c02801007387 */ /* 0x000fe20000100800 */
[C---:B------:R-:W-:Y:S02]  /*d1e0*/  SEL R34, R5.reuse, R34, !P3 ;  /* 0x0000002205227207 */ /* 0x040fe40005800000 */
[C---:B------:R-:W-:Y:S01]  /*d1f0*/  SEL R33, R5.reuse, R33, !P3 ;  /* 0x0000002105217207 */ /* 0x040fe20005800000 */
[----:B------:R-:W-:Y:S01]  /*d200*/  STL [R1+0x21c4], R39 ;  /* 0x0021c42701007387 */ /* 0x000fe20000100800 */
[----:B------:R-:W-:-:S03]  /*d210*/  SEL R32, R5, R32, !P3 ;  /* 0x0000002005207207 */ /* 0x000fc60005800000 */
[----:B------:R-:W-:Y:S01]  /*d220*/  STL [R1+0x21c8], R38 ;  /* 0x0021c82601007387 */ /* 0x000fe20000100800 */
[----:B------:R-:W-:-:S03]  /*d230*/  SEL R31, R5, R31, !P3 ;  /* 0x0000001f051f7207 */ /* 0x000fc60005800000 */
[----:B------:R-:W-:Y:S01]  /*d240*/  STL [R1+0x21cc], R37 ;  /* 0x0021cc2501007387 */ /* 0x000fe20000100800 */
[C---:B------:R-:W-:Y:S01]  /*d250*/  SEL R30, R5.reuse, R30, !P3 ;  /* 0x0000001e051e7207 */ /* 0x040fe20005800000 */
[----:B------:R-:W-:Y:S01]  /*d260*/  UIMAD UR7, UR7, UR4, URZ ;  /* 0x00000004070772a4 */ /* 0x000fe2000f8e023f */
[----:B0-----:R-:W-:Y:S01]  /*d270*/  LOP3.LUT R6, R6, 0x1f, RZ, 0xc0, !PT ;  /* 0x0000001f06067812 */ /* 0x001fe200078ec0ff */
[----:B------:R-:W-:Y:S01]  /*d280*/  STL [R1+0x21d0], R36 ;  /* 0x0021d02401007387 */ /* 0x000fe20000100800 */
[----:B------:R-:W-:Y:S01]  /*d290*/  @!P2 IMAD.MOV R0, RZ, RZ, -R0 ;  /* 0x000000ffff00a224 */ /* 0x000fe200078e0a00 */
[C---:B------:R-:W-:Y:S02]  /*d2a0*/  SEL R29, R5.reuse, R29, !P3 ;  /* 0x0000001d051d7207 */ /* 0x040fe40005800000 */
[----:B------:R-:W-:Y:S01]  /*d2b0*/  STL [R1+0x21d4], R35 ;  /* 0x0021d42301007387 */ /* 0x000fe20000100800 */
[----:B------:R-:W-:-:S03]  /*d2c0*/  SEL R28, R5, R28, !P3 ;  /* 0x0000001c051c7207 */ /* 0x000fc60005800000 */
[----:B------:R-:W-:Y:S01]  /*d2d0*/  STL [R1+0x21d8], R34 ;  /* 0x0021d82201007387 */ /* 0x000fe20000100800 */
[----:B------:R-:W-:-:S03]  /*d2e0*/  SEL R27, R5, R27, !P3 ;  /* 0x0000001b051b7207 */ /* 0x000fc60005800000 */
[----:B------:R-:W-:Y:S01]  /*d2f0*/  STL [R1+0x21dc], R33 ;  /* 0x0021dc2101007387 */ /* 0x000fe20000100800 */
[C---:B------:R-:W-:Y:S01]  /*d300*/  SEL R26, R5.reuse, R26, !P3 ;  /* 0x0000001a051a7207 */ /* 0x040fe20005800000 */
[----:B-1----:R-:W-:Y:S02]  /*d310*/  IMAD R42, R6, c[0x0][0x18c], RZ ;  /* 0x00006300062a7a24 */ /* 0x002fe400078e02ff */
[----:B------:R-:W-:Y:S01]  /*d320*/  STL [R1+0x21e0], R32 ;  /* 0x0021e02001007387 */ /* 0x000fe20000100800 */
[----:B------:R-:W-:-:S03]  /*d330*/  SEL R25, R5, R25, !P3 ;  /* 0x0000001905197207 */ /* 0x000fc60005800000 */
[----:B------:R-:W-:Y:S01]  /*d340*/  STL [R1+0x21e4], R31 ;  /* 0x0021e41f01007387 */ /* 0x000fe20000100800 */
[C---:B------:R-:W-:Y:S02]  /*d350*/  SEL R24, R5.reuse, R24, !P3 ;  /* 0x0000001805187207 */ /* 0x040fe40005800000 */
[----:B------:R-:W-:Y:S01]  /*d360*/  SEL R6, R5, R0, !P3 ;  /* 0x0000000005067207 */ /* 0x000fe20005800000 */
[----:B------:R-:W-:Y:S01]  /*d370*/  STL [R1+0x21e8], R30 ;  /* 0x0021e81e01007387 */ /* 0x000fe20000100800 */
[----:B------:R-:W-:-:S03]  /*d380*/  IMAD.U32 R0, RZ, RZ, UR7 ;  /* 0x00000007ff007e24 */ /* 0x000fc6000f8e00ff */
[----:B------:R-:W-:Y:S04]  /*d390*/  STL [R1+0x21ec], R29 ;  /* 0x0021ec1d01007387 */ /* 0x000fe80000100800 */
[----:B------:R-:W-:Y:S04]  /*d3a0*/  STL [R1+0x21f0], R28 ;  /* 0x0021f01c01007387 */ /* 0x000fe80000100800 */
[----:B------:R-:W-:Y:S04]  /*d3b0*/  STL [R1+0x21f4], R27 ;  /* 0x0021f41b01007387 */ /* 0x000fe80000100800 */
[----:B------:R-:W-:Y:S04]  /*d3c0*/  STL [R1+0x21f8], R26 ;  /* 0x0021f81a01007387 */ /* 0x000fe80000100800 */
[----:B------:R-:W-:Y:S04]  /*d3d0*/  STL [R1+0x21fc], R25 ;  /* 0x0021fc1901007387 */ /* 0x000fe80000100800 */
[----:B------:R3:W-:Y:S04]  /*d3e0*/  STL [R1+0x2200], R24 ;  /* 0x0022001801007387 */ /* 0x0007e80000100800 */
[----:B------:R5:W-:Y:S01]  /*d3f0*/  STL [R1+0x2164], R0 ;  /* 0x0021640001007387 */ /* 0x000be20000100800 */
[----:B------:R-:W-:-:S02]  /*d400*/  @!P5 IMAD.MOV R2, RZ, RZ, -R2 ;  /* 0x000000ffff02d224 */ /* 0x000fc400078e0a02 */
[----:B--2---:R-:W-:-:S03]  /*d410*/  IMAD R4, R4, c[0x0][0x190], RZ ;  /* 0x0000640004047a24 */ /* 0x004fc600078e02ff */
[C---:B------:R-:W-:Y:S02]  /*d420*/  SEL R3, R5.reuse, R2, !P3 ;  /* 0x0000000205037207 */ /* 0x040fe40005800000 */
[----:B------:R-:W-:Y:S01]  /*d430*/  LEA.HI.X.SX32 R2, R42, c[0x0][0x16c], 0x1, P6 ;  /* 0x00005b002a027a11 */ /* 0x000fe200030f0eff */
[----:B------:R-:W-:Y:S02]  /*d440*/  @!P1 IMAD.MOV R12, RZ, RZ, -R12 ;  /* 0x000000ffff0c9224 */ /* 0x000fe400078e0a0c */
[----:B------:R-:W-:Y:S02]  /*d450*/  @!P4 IMAD.MOV R11, RZ, RZ, -R11 ;  /* 0x000000ffff0bc224 */ /* 0x000fe400078e0a0b */
[----:B------:R-:W-:Y:S01]  /*d460*/  @!P0 IMAD.MOV R60, RZ, RZ, -R60 ;  /* 0x000000ffff3c8224 */ /* 0x000fe200078e0a3c */
[C---:B------:R-:W-:Y:S02]  /*d470*/  SEL R23, R5.reuse, R23, !P3 ;  /* 0x0000001705177207 */ /* 0x040fe40005800000 */
[----:B------:R-:W-:-:S02]  /*d480*/  SEL R22, R5, R22, !P3 ;  /* 0x0000001605167207 */ /* 0x000fc40005800000 */
[C---:B------:R-:W-:Y:S02]  /*d490*/  SEL R21, R5.reuse, R21, !P3 ;  /* 0x0000001505157207 */ /* 0x040fe40005800000 */
[C---:B------:R-:W-:Y:S02]  /*d4a0*/  SEL R20, R5.reuse, R20, !P3 ;  /* 0x0000001405147207 */ /* 0x040fe40005800000 */
[C---:B------:R-:W-:Y:S02]  /*d4b0*/  SEL R19, R5.reuse, R19, !P3 ;  /* 0x0000001305137207 */ /* 0x040fe40005800000 */
[C---:B------:R-:W-:Y:S02]  /*d4c0*/  SEL R18, R5.reuse, R18, !P3 ;  /* 0x0000001205127207 */ /* 0x040fe40005800000 */
[C---:B------:R-:W-:Y:S02]  /*d4d0*/  SEL R17, R5.reuse, R17, !P3 ;  /* 0x0000001105117207 */ /* 0x040fe40005800000 */
[----:B------:R-:W-:-:S02]  /*d4e0*/  SEL R16, R5, R16, !P3 ;  /* 0x0000001005107207 */ /* 0x000fc40005800000 */
[C---:B------:R-:W-:Y:S02]  /*d4f0*/  SEL R15, R5.reuse, R15, !P3 ;  /* 0x0000000f050f7207 */ /* 0x040fe40005800000 */
[C---:B------:R-:W-:Y:S02]  /*d500*/  SEL R14, R5.reuse, R14, !P3 ;  /* 0x0000000e050e7207 */ /* 0x040fe40005800000 */
[C---:B------:R-:W-:Y:S02]  /*d510*/  SEL R12, R5.reuse, R12, !P3 ;  /* 0x0000000c050c7207 */ /* 0x040fe40005800000 */
[C---:B------:R-:W-:Y:S02]  /*d520*/  SEL R11, R5.reuse, R11, !P3 ;  /* 0x0000000b050b7207 */ /* 0x040fe40005800000 */
[----:B------:R-:W-:Y:S01]  /*d530*/  SEL R5, R5, R60, !P3 ;  /* 0x0000003c05057207 */ /* 0x000fe20005800000 */
[----:B---3--:R-:W-:Y:S02]  /*d540*/  IMAD R24, R44, c[0x0][0x184], RZ ;  /* 0x000061002c187a24 */ /* 0x008fe400078e02ff */
[----:B----4-:R-:W-:-:S02]  /*d550*/  IMAD R25, R52, c[0x0][0x184], RZ ;  /* 0x0000610034197a24 */ /* 0x010fc400078e02ff */
[----:B-----5:R-:W-:-:S05]  /*d560*/  IMAD R0, R43, c[0x0][0x190], RZ ;  /* 0x000064002b007a24 */ /* 0x020fca00078e02ff */
[----:B------:R0:W-:Y:S04]  /*d570*/  STL [R1+0x170], R0 ;  /* 0x0001700001007387 */ /* 0x0001e80000100800 */
[----:B------:R1:W-:Y:S01]  /*d580*/  STL [R1+0x160], R25 ;  /* 0x0001601901007387 */ /* 0x0003e20000100800 */
[----:B0-----:R-:W-:-:S03]  /*d590*/  IMAD R0, R53, c[0x0][0x184], RZ ;  /* 0x0000610035007a24 */ /* 0x001fc600078e02ff */
[----:B------:R0:W-:Y:S04]  /*d5a0*/  STL [R1+0x168], R24 ;  /* 0x0001681801007387 */ /* 0x0001e80000100800 */
[----:B------:R2:W-:Y:S01]  /*d5b0*/  STL [R1+0x164], R0 ;  /* 0x0001640001007387 */ /* 0x0005e20000100800 */
[----:B-1----:R-:W-:Y:S02]  /*d5c0*/  IMAD R25, R58, c[0x0][0x190], RZ ;  /* 0x000064003a197a24 */ /* 0x002fe400078e02ff */
[----:B0-----:R-:W-:Y:S02]  /*d5d0*/  IMAD R24, R57, c[0x0][0x190], RZ ;  /* 0x0000640039187a24 */ /* 0x001fe400078e02ff */
[----:B--2---:R-:W-:-:S05]  /*d5e0*/  IMAD R0, R56, c[0x0][0x190], RZ ;  /* 0x0000640038007a24 */ /* 0x004fca00078e02ff */
[----:B------:R0:W-:Y:S04]  /*d5f0*/  STL [R1+0x84], R0 ;  /* 0x0000840001007387 */ /* 0x0001e80000100800 */
[----:B------:R1:W-:Y:S01]  /*d600*/  STL [R1+0x9c], R24 ;  /* 0x00009c1801007387 */ /* 0x0003e20000100800 */
[----:B0-----:R-:W-:-:S03]  /*d610*/  IMAD R0, R59, c[0x0][0x190], RZ ;  /* 0x000064003b007a24 */ /* 0x001fc600078e02ff */
[----:B------:R-:W-:Y:S01]  /*d620*/  STL [R1+0xac], R25 ;  /* 0x0000ac1901007387 */ /* 0x000fe20000100800 */
[----:B-1----:R-:W-:-:S03]  /*d630*/  IMAD R24, R61, c[0x0][0x190], RZ ;  /* 0x000064003d187a24 */ /* 0x002fc600078e02ff */
[----:B------:R0:W-:Y:S04]  /*d640*/  STL [R1+0xc4], R0 ;  /* 0x0000c40001007387 */ /* 0x0001e80000100800 */
[----:B0-----:R-:W2:Y:S04]  /*d650*/  LDL.LU R0, [R1+0x104] ;  /* 0x0001040001007983 */ /* 0x001ea80000300800 */
[----:B------:R0:W-:Y:S04]  /*d660*/  STL [R1+0xd8], R24 ;  /* 0x0000d81801007387 */ /* 0x0001e80000100800 */
[----:B0-----:R-:W3:Y:S04]  /*d670*/  LDL.LU R24, [R1+0x110] ;  /* 0x0001100001187983 */ /* 0x001ee80000300800 */
        /* <DEDUP_REMOVED lines=20> */
[----:B------:R-:W-:-:S03]  /*d7c0*/  IMAD R44, R45, c[0x0][0x190], RZ ;  /* 0x000064002d2c7a24 */ /* 0x000fc600078e02ff */
[----:B------:R-:W5:Y:S01]  /*d7d0*/  LDL.LU R52, [R1+0xb0] ;  /* 0x0000b00001347983 */ /* 0x000f620000300800 */
[----:B------:R-:W-:-:S03]  /*d7e0*/  IMAD R45, R54, c[0x0][0x190], RZ ;  /* 0x00006400362d7a24 */ /* 0x000fc600078e02ff */
[----:B------:R-:W5:Y:S01]  /*d7f0*/  LDL.LU R53, [R1+0xa8] ;  /* 0x0000a80001357983 */ /* 0x000f620000300800 */
[----:B------:R-:W-:-:S03]  /*d800*/  IMAD R60, R55, c[0x0][0x190], RZ ;  /* 0x00006400373c7a24 */ /* 0x000fc600078e02ff */
[----:B------:R-:W5:Y:S04]  /*d810*/  LDL.LU R54, [R1+0xa4] ;  /* 0x0000a40001367983 */ /* 0x000f680000300800 */
[----:B------:R-:W5:Y:S04]  /*d820*/  LDL.LU R55, [R1+0xa0] ;  /* 0x0000a00001377983 */ /* 0x000f680000300800 */
[----:B------:R-:W5:Y:S04]  /*d830*/  LDL.LU R56, [R1+0x98] ;  /* 0x0000980001387983 */ /* 0x000f680000300800 */
[----:B------:R-:W5:Y:S04]  /*d840*/  LDL.LU R57, [R1+0x94] ;  /* 0x0000940001397983 */ /* 0x000f680000300800 */
[----:B------:R-:W5:Y:S04]  /*d850*/  LDL.LU R58, [R1+0x90] ;  /* 0x00009000013a7983 */ /* 0x000f680000300800 */
[----:B------:R-:W5:Y:S04]  /*d860*/  LDL.LU R59, [R1+0x8c] ;  /* 0x00008c00013b7983 */ /* 0x000f680000300800 */
[----:B------:R-:W5:Y:S04]  /*d870*/  LDL.LU R61, [R1+0x88] ;  /* 0x00008800013d7983 */ /* 0x000f680000300800 */
[----:B0-----:R-:W5:Y:S01]  /*d880*/  LDL.LU R4, [R1+0x80] ;  /* 0x0000800001047983 */ /* 0x001f620000300800 */
[----:B--2---:R-:W-:-:S05]  /*d890*/  IMAD R0, R0, c[0x0][0x190], RZ ;  /* 0x0000640000007a24 */ /* 0x004fca00078e02ff */
[----:B------:R5:W-:Y:S01]  /*d8a0*/  STL [R1+0x104], R0 ;  /* 0x0001040001007387 */ /* 0x000be20000100800 */
[----:B---3--:R-:W-:-:S05]  /*d8b0*/  IMAD R24, R24, c[0x0][0x190], RZ ;  /* 0x0000640018187a24 */ /* 0x008fca00078e02ff */
[----:B------:R0:W-:Y:S01]  /*d8c0*/  STL [R1+0x110], R24 ;  /* 0x0001101801007387 */ /* 0x0001e20000100800 */
[----:B----4-:R-:W-:Y:S02]  /*d8d0*/  IMAD R25, R25, c[0x0][0x190], RZ ;  /* 0x0000640019197a24 */ /* 0x010fe400078e02ff */
[----:B-----5:R-:W-:-:S03]  /*d8e0*/  IMAD R0, R26, c[0x0][0x190], RZ ;  /* 0x000064001a007a24 */ /* 0x020fc600078e02ff */
[----:B------:R1:W-:Y:S01]  /*d8f0*/  STL [R1+0x10c], R25 ;  /* 0x00010c1901007387 */ /* 0x0003e20000100800 */
[----:B0-----:R-:W-:-:S03]  /*d900*/  IMAD R24, R27, c[0x0][0x190], RZ ;  /* 0x000064001b187a24 */ /* 0x001fc600078e02ff */
[----:B------:R0:W-:Y:S01]  /*d910*/  STL [R1+0x108], R0 ;  /* 0x0001080001007387 */ /* 0x0001e20000100800 */
[----:B-1----:R-:W-:-:S03]  /*d920*/  IMAD R25, R28, c[0x0][0x190], RZ ;  /* 0x000064001c197a24 */ /* 0x002fc600078e02ff */
        /* <DEDUP_REMOVED lines=50> */
[----:B-1----:R-:W2:Y:S04]  /*dc50*/  LDL.LU R24, [R1+0x7c] ;  /* 0x00007c0001187983 */ /* 0x002ea80000300800 */
        /* <DEDUP_REMOVED lines=34> */
[----:B---3--:R-:W-:-:S03]  /*de80*/  IMAD R25, R25, c[0x0][0x190], RZ ;  /* 0x0000640019197a24 */ /* 0x008fc600078e02ff */
[----:B0-----:R-:W2:Y:S04]  /*de90*/  LDL.LU R24, [R1+0x2200] ;  /* 0x0022000001187983 */ /* 0x001ea80000300800 */
[----:B------:R0:W-:Y:S01]  /*dea0*/  STL [R1+0x78], R25 ;  /* 0x0000781901007387 */ /* 0x0001e20000100800 */
[----:B----4-:R-:W-:Y:S02]  /*deb0*/  IMAD R26, R26, c[0x0][0x190], RZ ;  /* 0x000064001a1a7a24 */ /* 0x010fe400078e02ff */
[----:B-----5:R-:W-:Y:S01]  /*dec0*/  IMAD R27, R27, c[0x0][0x190], RZ ;  /* 0x000064001b1b7a24 */ /* 0x020fe200078e02ff */
[----:B0-----:R-:W3:Y:S01]  /*ded0*/  LDL.LU R25, [R1+0x21fc] ;  /* 0x0021fc0001197983 */ /* 0x001ee20000300800 */
[----:B------:R-:W-:-:S03]  /*dee0*/  IMAD R28, R28, c[0x0][0x190], RZ ;  /* 0x000064001c1c7a24 */ /* 0x000fc600078e02ff */
[----:B------:R0:W-:Y:S01]  /*def0*/  STL [R1+0x74], R26 ;  /* 0x0000741a01007387 */ /* 0x0001e20000100800 */
[----:B------:R-:W-:Y:S02]  /*df00*/  IMAD R29, R29, c[0x0][0x190], RZ ;  /* 0x000064001d1d7a24 */ /* 0x000fe400078e02ff */
[----:B------:R-:W-:Y:S01]  /*df10*/  IMAD R30, R30, c[0x0][0x190], RZ ;  /* 0x000064001e1e7a24 */ /* 0x000fe200078e02ff */
[----:B0-----:R-:W4:Y:S01]  /*df20*/  LDL.LU R26, [R1+0x21f8] ;  /* 0x0021f800011a7983 */ /* 0x001f220000300800 */
[----:B------:R-:W-:-:S03]  /*df30*/  IMAD R31, R31, c[0x0][0x190], RZ ;  /* 0x000064001f1f7a24 */ /* 0x000fc600078e02ff */
[----:B------:R0:W-:Y:S01]  /*df40*/  STL [R1+0x70], R27 ;  /* 0x0000701b01007387 */ /* 0x0001e20000100800 */
[----:B------:R-:W-:Y:S02]  /*df50*/  IMAD R32, R32, c[0x0][0x190], RZ ;  /* 0x0000640020207a24 */ /* 0x000fe400078e02ff */
[----:B------:R-:W-:Y:S01]  /*df60*/  IMAD R33, R33, c[0x0][0x190], RZ ;  /* 0x0000640021217a24 */ /* 0x000fe200078e02ff */
[----:B0-----:R-:W5:Y:S04]  /*df70*/  LDL.LU R27, [R1+0x21f4] ;  /* 0x0021f400011b7983 */ /* 0x001f680000300800 */
[----:B------:R0:W-:Y:S01]  /*df80*/  STL [R1+0x6c], R28 ;  /* 0x00006c1c01007387 */ /* 0x0001e20000100800 */
[----:B------:R-:W-:-:S03]  /*df90*/  IMAD R34, R34, c[0x0][0x190], RZ ;  /* 0x0000640022227a24 */ /* 0x000fc600078e02ff */
[----:B0-----:R-:W2:Y:S04]  /*dfa0*/  LDL.LU R28, [R1+0x21f0] ;  /* 0x0021f000011c7983 */ /* 0x001ea80000300800 */
        /* <DEDUP_REMOVED lines=69> */
[----:B------:R-:W-:-:S05]  /*e400*/  IMAD R0, R0, c[0x0][0x190], RZ ;  /* 0x0000640000007a24 */ /* 0x000fca00078e02ff */
[----:B------:R3:W-:Y:S01]  /*e410*/  STL [R1+0x4], R0 ;  /* 0x0000040001007387 */ /* 0x0007e20000100800 */
[----:B--2---:R-:W-:Y:S02]  /*e420*/  IMAD R54, R54, c[0x0][0x190], RZ ;  /* 0x0000640036367a24 */ /* 0x004fe400078e02ff */
[----:B---3--:R-:W-:Y:S02]  /*e430*/  IMAD R0, R4, c[0x0][0x190], RZ ;  /* 0x0000640004007a24 */ /* 0x008fe400078e02ff */
[----:B------:R-:W2:Y:S01]  /*e440*/  LDL.LU R4, [R1+0x2188] ;  /* 0x0021880001047983 */ /* 0x000ea20000300800 */
[----:B------:R-:W-:Y:S02]  /*e450*/  IMAD R61, R61, c[0x0][0x190], RZ ;  /* 0x000064003d3d7a24 */ /* 0x000fe400078e02ff */
[----:B------:R-:W-:Y:S02]  /*e460*/  IMAD R59, R59, c[0x0][0x190], RZ ;  /* 0x000064003b3b7a24 */ /* 0x000fe400078e02ff */
[----:B------:R-:W-:Y:S01]  /*e470*/  IMAD R58, R58, c[0x0][0x190], RZ ;  /* 0x000064003a3a7a24 */ /* 0x000fe200078e02ff */
[----:B------:R-:W-:Y:S01]  /*e480*/  STL [R1+0x2168], R0 ;  /* 0x0021680001007387 */ /* 0x000fe20000100800 */
[----:B------:R-:W-:-:S02]  /*e490*/  IMAD R57, R57, c[0x0][0x190], RZ ;  /* 0x0000640039397a24 */ /* 0x000fc400078e02ff */
[----:B------:R-:W-:Y:S01]  /*e4a0*/  IMAD R56, R56, c[0x0][0x190], RZ ;  /* 0x0000640038387a24 */ /* 0x000fe200078e02ff */
[----:B------:R-:W-:Y:S01]  /*e4b0*/  STL [R1+0x216c], R61 ;  /* 0x00216c3d01007387 */ /* 0x000fe20000100800 */
[----:B------:R-:W-:-:S03]  /*e4c0*/  IMAD R55, R55, c[0x0][0x190], RZ ;  /* 0x0000640037377a24 */ /* 0x000fc600078e02ff */
[----:B------:R0:W-:Y:S04]  /*e4d0*/  STL [R1+0x2170], R59 ;  /* 0x0021703b01007387 */ /* 0x0001e80000100800 */
[----:B------:R-:W-:Y:S04]  /*e4e0*/  STL [R1+0x2174], R58 ;  /* 0x0021743a01007387 */ /* 0x000fe80000100800 */
[----:B------:R-:W-:Y:S04]  /*e4f0*/  STL [R1+0x2178], R57 ;  /* 0x0021783901007387 */ /* 0x000fe80000100800 */
[----:B------:R-:W-:Y:S04]  /*e500*/  STL [R1+0x217c], R56 ;  /* 0x00217c3801007387 */ /* 0x000fe80000100800 */
[----:B------:R-:W-:Y:S04]  /*e510*/  STL [R1+0x2180], R55 ;  /* 0x0021803701007387 */ /* 0x000fe80000100800 */
[----:B------:R1:W-:Y:S04]  /*e520*/  STL [R1+0x2184], R54 ;  /* 0x0021843601007387 */ /* 0x0003e80000100800 */
[----:B0-----:R-:W3:Y:S01]  /*e530*/  LDL.LU R59, [R1+0x84] ;  /* 0x00008400013b7983 */ /* 0x001ee20000300800 */
[----:B------:R-:W-:-:S02]  /*e540*/  IMAD R7, R7, c[0x0][0x190], RZ ;  /* 0x0000640007077a24 */ /* 0x000fc400078e02ff */
[----:B------:R-:W-:Y:S02]  /*e550*/  IMAD R8, R8, c[0x0][0x190], RZ ;  /* 0x0000640008087a24 */ /* 0x000fe400078e02ff */
[----:B------:R-:W-:Y:S02]  /*e560*/  IMAD R5, R5, c[0x0][0x190], RZ ;  /* 0x0000640005057a24 */ /* 0x000fe400078e02ff */
[----:B------:R-:W-:Y:S02]  /*e570*/  IMAD R9, R9, c[0x0][0x190], RZ ;  /* 0x0000640009097a24 */ /* 0x000fe400078e02ff */
[----:B------:R-:W-:Y:S01]  /*e580*/  IMAD R10, R10, c[0x0][0x190], RZ ;  /* 0x000064000a0a7a24 */ /* 0x000fe200078e02ff */
[----:B------:R0:W-:Y:S01]  /*e590*/  STL [R1+0x114], R5 ;  /* 0x0001140501007387 */ /* 0x0001e20000100800 */
[----:B------:R-:W-:Y:S02]  /*e5a0*/  IMAD R13, R13, c[0x0][0x190], RZ ;  /* 0x000064000d0d7a24 */ /* 0x000fe400078e02ff */
[----:B------:R-:W-:-:S02]  /*e5b0*/  IMAD R46, R46, c[0x0][0x190], RZ ;  /* 0x000064002e2e7a24 */ /* 0x000fc400078e02ff */
[----:B------:R-:W-:Y:S02]  /*e5c0*/  IMAD R47, R47, c[0x0][0x190], RZ ;  /* 0x000064002f2f7a24 */ /* 0x000fe400078e02ff */
[----:B------:R-:W-:Y:S02]  /*e5d0*/  IMAD R48, R48, c[0x0][0x190], RZ ;  /* 0x0000640030307a24 */ /* 0x000fe400078e02ff */
[----:B------:R-:W-:Y:S02]  /*e5e0*/  IMAD R49, R49, c[0x0][0x190], RZ ;  /* 0x0000640031317a24 */ /* 0x000fe400078e02ff */
[----:B------:R-:W-:Y:S02]  /*e5f0*/  IMAD R50, R50, c[0x0][0x190], RZ ;  /* 0x0000640032327a24 */ /* 0x000fe400078e02ff */
[----:B------:R-:W-:Y:S01]  /*e600*/  IMAD R51, R51, c[0x0][0x190], RZ ;  /* 0x0000640033337a24 */ /* 0x000fe200078e02ff */
[-C--:B--2---:R-:W-:Y:S02]  /*e610*/  LEA R0, P0, R7, R4.reuse, 0x1 ;  /* 0x0000000407007211 */ /* 0x084fe400078008ff */
[----:B-1----:R-:W-:-:S02]  /*e620*/  LEA R54, P3, R8, R4, 0x1 ;  /* 0x0000000408367211 */ /* 0x002fc400078608ff */
[-C--:B0-----:R-:W-:Y:S01]  /*e630*/  LEA R5, P2, R9, R4.reuse, 0x1 ;  /* 0x0000000409057211 */ /* 0x081fe200078408ff */
[----:B------:R0:W-:Y:S04]  /*e640*/  STL [R1+0x1f48], R0 ;  /* 0x001f480001007387 */ /* 0x0001e80000100800 */
[----:B------:R1:W-:Y:S04]  /*e650*/  STL [R1+0x1f4c], R54 ;  /* 0x001f4c3601007387 */ /* 0x0003e80000100800 */
[----:B------:R-:W2:Y:S01]  /*e660*/  LDL.LU R61, [R1+0x9c] ;  /* 0x00009c00013d7983 */ /* 0x000ea20000300800 */
[----:B0-----:R-:W-:-:S03]  /*e670*/  LEA R0, P1, R10, R4, 0x1 ;  /* 0x000000040a007211 */ /* 0x001fc600078208ff */
[----:B------:R0:W-:Y:S01]  /*e680*/  STL [R1+0x1f50], R5 ;  /* 0x001f500501007387 */ /* 0x0001e20000100800 */
[----:B-1----:R-:W-:-:S03]  /*e690*/  LEA R54, P4, R13, R4, 0x1 ;  /* 0x000000040d367211 */ /* 0x002fc600078808ff */
[----:B------:R1:W-:Y:S01]  /*e6a0*/  STL [R1+0x1f54], R0 ;  /* 0x001f540001007387 */ /* 0x0003e20000100800 */
[----:B------:R-:W-:Y:S02]  /*e6b0*/  LEA.HI.X.SX32 R7, R7, R2, 0x1, P0 ;  /* 0x0000000207077211 */ /* 0x000fe400000f0eff */
[----:B0-----:R-:W-:Y:S01]  /*e6c0*/  LEA R5, P6, R44, R4, 0x1 ;  /* 0x000000042c057211 */ /* 0x001fe200078c08ff */
[----:B-1----:R-:W4:Y:S04]  /*e6d0*/  LDL.LU R0, [R1+0xac] ;  /* 0x0000ac0001007983 */ /* 0x002f280000300800 */
[----:B------:R0:W-:Y:S01]  /*e6e0*/  STL [R1+0x1f58], R54 ;  /* 0x001f583601007387 */ /* 0x0001e20000100800 */
[----:B------:R-:W-:-:S03]  /*e6f0*/  LEA.HI.X.SX32 R8, R8, R2, 0x1, P3 ;  /* 0x0000000208087211 */ /* 0x000fc600018f0eff */
[----:B------:R1:W-:Y:S01]  /*e700*/  STL [R1+0x1f5c], R5 ;  /* 0x001f5c0501007387 */ /* 0x0003e20000100800 */
[-C--:B0-----:R-:W-:Y:S02]  /*e710*/  LEA R54, P5, R45, R4.reuse, 0x1 ;  /* 0x000000042d367211 */ /* 0x081fe400078a08ff */
[----:B-1----:R-:W-:-:S03]  /*e720*/  LEA R5, P0, R46, R4, 0x1 ;  /* 0x000000042e057211 */ /* 0x002fc600078008ff */
[----:B------:R-:W-:Y:S04]  /*e730*/  STL [R1+0x1f60], R54 ;  /* 0x001f603601007387 */ /* 0x000fe80000100800 */
[----:B------:R0:W-:Y:S04]  /*e740*/  STL [R1+0x1f40], R7 ;  /* 0x001f400701007387 */ /* 0x0001e80000100800 */
[----:B------:R1:W-:Y:S01]  /*e750*/  STL [R1+0x1f44], R5 ;  /* 0x001f440501007387 */ /* 0x0003e20000100800 */
[----:B0-----:R-:W-:-:S03]  /*e760*/  LEA R7, P3, R47, R4, 0x1 ;  /* 0x000000042f077211 */ /* 0x001fc600078608ff */
[----:B------:R0:W-:Y:S01]  /*e770*/  STL [R1+0x1f38], R8 ;  /* 0x001f380801007387 */ /* 0x0001e20000100800 */
[----:B-1----:R-:W-:-:S03]  /*e780*/  LEA.HI.X.SX32 R5, R9, R2, 0x1, P2 ;  /* 0x0000000209057211 */ /* 0x002fc600010f0eff */
[----:B------:R-:W5:Y:S04]  /*e790*/  LDL.LU R9, [R1+0xd8] ;  /* 0x0000d80001097983 */ /* 0x000f680000300800 */
[----:B------:R1:W-:Y:S04]  /*e7a0*/  STL [R1+0x1f3c], R7 ;  /* 0x001f3c0701007387 */ /* 0x0003e80000100800 */
[----:B0-----:R-:W5:Y:S04]  /*e7b0*/  LDL.LU R8, [R1+0xec] ;  /* 0x0000ec0001087983 */ /* 0x001f680000300800 */
[----:B------:R0:W-:Y:S01]  /*e7c0*/  STL [R1+0x1f30], R5 ;  /* 0x001f300501007387 */ /* 0x0001e20000100800 */
[----:B-1----:R-:W-:-:S02]  /*e7d0*/  LEA R7, P2, R48, R4, 0x1 ;  /* 0x0000000430077211 */ /* 0x002fc400078408ff */
[----:B0-----:R-:W-:Y:S02]  /*e7e0*/  LEA.HI.X.SX32 R5, R10, R2, 0x1, P1 ;  /* 0x000000020a057211 */ /* 0x001fe400008f0eff */
[----:B------:R-:W5:Y:S01]  /*e7f0*/  LDL.LU R10, [R1+0xc4] ;  /* 0x0000c400010a7983 */ /* 0x000f620000300800 */
[----:B------:R-:W-:-:S03]  /*e800*/  LEA R54, P1, R49, R4, 0x1 ;  /* 0x0000000431367211 */ /* 0x000fc600078208ff */
[----:B------:R0:W-:Y:S01]  /*e810*/  STL [R1+0x1f34], R7 ;  /* 0x001f340701007387 */ /* 0x0001e20000100800 */
[----:B------:R-:W-:-:S03]  /*e820*/  LEA.HI.X.SX32 R44, R44, R2, 0x1, P6 ;  /* 0x000000022c2c7211 */ /* 0x000fc600030f0eff */
[----:B0-----:R-:W5:Y:S04]  /*e830*/  LDL.LU R7, [R1+0x104] ;  /* 0x0001040001077983 */ /* 0x001f680000300800 */
[----:B------:R0:W-:Y:S04]  /*e840*/  STL [R1+0x1f28], R5 ;  /* 0x001f280501007387 */ /* 0x0001e80000100800 */
[----:B------:R-:W-:Y:S01]  /*e850*/  STL [R1+0x1f2c], R54 ;  /* 0x001f2c3601007387 */ /* 0x000fe20000100800 */
[----:B0-----:R-:W-:Y:S02]  /*e860*/  LEA.HI.X.SX32 R5, R13, R2, 0x1, P4 ;  /* 0x000000020d057211 */ /* 0x001fe400020f0eff */
[----:B------:R-:W-:-:S03]  /*e870*/  LEA R13, P4, R50, R4, 0x1 ;  /* 0x00000004320d7211 */ /* 0x000fc600078808ff */
[----:B------:R0:W-:Y:S01]  /*e880*/  STL [R1+0x1f20], R5 ;  /* 0x001f200501007387 */ /* 0x0001e20000100800 */
[----:B------:R-:W-:-:S03]  /*e890*/  LEA.HI.X.SX32 R45, R45, R2, 0x1, P5 ;  /* 0x000000022d2d7211 */ /* 0x000fc600028f0eff */
[----:B0-----:R-:W5:Y:S04]  /*e8a0*/  LDL.LU R5, [R1+0x10c] ;  /* 0x00010c0001057983 */ /* 0x001f680000300800 */
[----:B------:R0:W-:Y:S04]  /*e8b0*/  STL [R1+0x1f24], R13 ;  /* 0x001f240d01007387 */ /* 0x0001e80000100800 */
[----:B------:R1:W-:Y:S01]  /*e8c0*/  STL [R1+0x1f18], R44 ;  /* 0x001f182c01007387 */ /* 0x0003e20000100800 */
[-C--:B0-----:R-:W-:Y:S02]  /*e8d0*/  LEA R13, P6, R51, R4.reuse, 0x1 ;  /* 0x00000004330d7211 */ /* 0x081fe400078c08ff */
[----:B-1----:R-:W-:-:S03]  /*e8e0*/  LEA R44, P5, R60, R4, 0x1 ;  /* 0x000000043c2c7211 */ /* 0x002fc600078a08ff */
[----:B------:R0:W-:Y:S04]  /*e8f0*/  STL [R1+0x1f1c], R13 ;  /* 0x001f1c0d01007387 */ /* 0x0001e80000100800 */
[----:B------:R-:W-:Y:S01]  /*e900*/  STL [R1+0x1f10], R45 ;  /* 0x001f102d01007387 */ /* 0x000fe20000100800 */
[----:B0-----:R-:W-:-:S03]  /*e910*/  LEA.HI.X.SX32 R13, R46, R2, 0x1, P0 ;  /* 0x000000022e0d7211 */ /* 0x001fc600000f0eff */
[----:B------:R-:W5:Y:S04]  /*e920*/  LDL.LU R46, [R1+0x108] ;  /* 0x00010800012e7983 */ /* 0x000f680000300800 */
[----:B------:R-:W-:Y:S04]  /*e930*/  STL [R1+0x1f14], R44 ;  /* 0x001f142c01007387 */ /* 0x000fe80000100800 */
[----:B------:R-:W5:Y:S04]  /*e940*/  LDL.LU R54, [R1+0x100] ;  /* 0x0001000001367983 */ /* 0x000f680000300800 */
[----:B------:R0:W-:Y:S02]  /*e950*/  STL [R1+0x1f08], R13 ;  /* 0x001f080d01007387 */ /* 0x0001e40000100800 */
[----:B0-----:R-:W-:-:S02]  /*e960*/  LEA.HI.X.SX32 R13, R47, R2, 0x1, P3 ;  /* 0x000000022f0d7211 */ /* 0x001fc400018f0eff */
[----:B------:R-:W5:Y:S01]  /*e970*/  LDL.LU R47, [R1+0x110] ;  /* 0x00011000012f7983 */ /* 0x000f620000300800 */
[----:B---3--:R-:W-:-:S05]  /*e980*/  LEA R44, P0, R59, R4, 0x1 ;  /* 0x000000043b2c7211 */ /* 0x008fca00078008ff */
[----:B------:R-:W-:Y:S04]  /*e990*/  STL [R1+0x1f0c], R44 ;  /* 0x001f0c2c01007387 */ /* 0x000fe80000100800 */
[----:B------:R-:W3:Y:S04]  /*e9a0*/  LDL.LU R55, [R1+0xfc] ;  /* 0x0000fc0001377983 */ /* 0x000ee80000300800 */
[----:B------:R0:W-:Y:S04]  /*e9b0*/  STL [R1+0x1f00], R13 ;  /* 0x001f000d01007387 */ /* 0x0001e80000100800 */
[----:B------:R-:W3:Y:S01]  /*e9c0*/  LDL.LU R45, [R1+0xf8] ;  /* 0x0000f800012d7983 */ /* 0x000ee20000300800 */
[----:B0-----:R-:W-:-:S02]  /*e9d0*/  LEA.HI.X.SX32 R13, R48, R2, 0x1, P2 ;  /* 0x00000002300d7211 */ /* 0x001fc400010f0eff */
[----:B--2---:R-:W-:-:S05]  /*e9e0*/  LEA R44, P3, R61, R4, 0x1 ;  /* 0x000000043d2c7211 */ /* 0x004fca00078608ff */
[----:B------:R4:W-:Y:S04]  /*e9f0*/  STL [R1+0x1f04], R44 ;  /* 0x001f042c01007387 */ /* 0x0009e80000100800 */
[----:B------:R0:W-:Y:S04]  /*ea00*/  STL [R1+0x1ef8], R13 ;  /* 0x001ef80d01007387 */ /* 0x0001e80000100800 */
[----:B------:R-:W2:Y:S01]  /*ea10*/  LDL.LU R56, [R1+0xf4] ;  /* 0x0000f40001387983 */ /* 0x000ea20000300800 */
[----:B----4-:R-:W-:Y:S02]  /*ea20*/  LEA R44, P2, R0, R4, 0x1 ;  /* 0x00000004002c7211 */ /* 0x010fe400078408ff */
[----:B0-----:R-:W-:-:S03]  /*ea30*/  LEA.HI.X.SX32 R13, R49, R2, 0x1, P1 ;  /* 0x00000002310d7211 */ /* 0x001fc600008f0eff */
[----:B------:R-:W-:Y:S04]  /*ea40*/  STL [R1+0x1efc], R44 ;  /* 0x001efc2c01007387 */ /* 0x000fe80000100800 */
[----:B------:R0:W-:Y:S04]  /*ea50*/  STL [R1+0x1ef0], R13 ;  /* 0x001ef00d01007387 */ /* 0x0001e80000100800 */
[----:B------:R-:W4:Y:S01]  /*ea60*/  LDL.LU R57, [R1+0xf0] ;  /* 0x0000f00001397983 */ /* 0x000f220000300800 */
[----:B0-----:R-:W-:Y:S02]  /*ea70*/  LEA.HI.X.SX32 R13, R50, R2, 0x1, P4 ;  /* 0x00000002320d7211 */ /* 0x001fe400020f0eff */
[----:B-----5:R-:W-:-:S02]  /*ea80*/  LEA R48, P4, R9, R4, 0x1 ;  /* 0x0000000409307211 */ /* 0x020fc400078808ff */
[----:B------:R-:W-:-:S05]  /*ea90*/  LEA R44, P1, R10, R4, 0x1 ;  /* 0x000000040a2c7211 */ /* 0x000fca00078208ff */
[----:B------:R0:W-:Y:S04]  /*eaa0*/  STL [R1+0x1ef4], R44 ;  /* 0x001ef42c01007387 */ /* 0x0001e80000100800 */
[----:B------:R1:W-:Y:S04]  /*eab0*/  STL [R1+0x1ee8], R13 ;  /* 0x001ee80d01007387 */ /* 0x0003e80000100800 */
[----:B0-----:R-:W5:Y:S01]  /*eac0*/  LDL.LU R44, [R1+0xe8] ;  /* 0x0000e800012c7983 */ /* 0x001f620000300800 */
[----:B-1----:R-:W-:-:S03]  /*ead0*/  LEA.HI.X.SX32 R13, R51, R2, 0x1, P6 ;  /* 0x00000002330d7211 */ /* 0x002fc600030f0eff */
[----:B------:R0:W-:Y:S04]  /*eae0*/  STL [R1+0x1eec], R48 ;  /* 0x001eec3001007387 */ /* 0x0001e80000100800 */
[----:B------:R1:W-:Y:S04]  /*eaf0*/  STL [R1+0x1b80], R13 ;  /* 0x001b800d01007387 */ /* 0x0003e80000100800 */
[----:B------:R-:W5:Y:S01]  /*eb00*/  LDL.LU R58, [R1+0xe4] ;  /* 0x0000e400013a7983 */ /* 0x000f620000300800 */
[----:B0-----:R-:W-:Y:S02]  /*eb10*/  LEA R48, P6, R8, R4, 0x1 ;  /* 0x0000000408307211 */ /* 0x001fe400078c08ff */
[----:B-1----:R-:W-:-:S03]  /*eb20*/  LEA.HI.X.SX32 R13, R60, R2, 0x1, P5 ;  /* 0x000000023c0d7211 */ /* 0x002fc600028f0eff */
[----:B------:R0:W-:Y:S04]  /*eb30*/  STL [R1+0x1ba0], R48 ;  /* 0x001ba03001007387 */ /* 0x0001e80000100800 */
[----:B------:R1:W-:Y:S01]  /*eb40*/  STL [R1+0x1b84], R13 ;  /* 0x001b840d01007387 */ /* 0x0003e20000100800 */
[----:B0-----:R-:W-:Y:S02]  /*eb50*/  LEA R48, P5, R7, R4, 0x1 ;  /* 0x0000000407307211 */ /* 0x001fe400078a08ff */
[-C--:B-1----:R-:W-:Y:S02]  /*eb60*/  LEA.HI.X.SX32 R13, R59, R2.reuse, 0x1, P0 ;  /* 0x000000023b0d7211 */ /* 0x082fe400000f0eff */
[----:B------:R-:W5:Y:S01]  /*eb70*/  LDL.LU R59, [R1+0xe0] ;  /* 0x0000e000013b7983 */ /* 0x000f620000300800 */
[----:B------:R-:W-:-:S03]  /*eb80*/  LEA.HI.X.SX32 R49, R61, R2, 0x1, P3 ;  /* 0x000000023d317211 */ /* 0x000fc600018f0eff */
[----:B------:R-:W-:Y:S04]  /*eb90*/  STL [R1+0x1ba8], R48 ;  /* 0x001ba83001007387 */ /* 0x000fe80000100800 */
[----:B------:R0:W-:Y:S01]  /*eba0*/  STL [R1+0x1b88], R13 ;  /* 0x001b880d01007387 */ /* 0x0001e20000100800 */
[----:B------:R-:W-:-:S03]  /*ebb0*/  LEA.HI.X.SX32 R0, R0, R2, 0x1, P2 ;  /* 0x0000000200007211 */ /* 0x000fc600010f0eff */
[----:B0-----:R-:W5:Y:S01]  /*ebc0*/  LDL.LU R13, [R1+0xdc] ;  /* 0x0000dc00010d7983 */ /* 0x001f620000300800 */
[----:B------:R-:W-:-:S05]  /*ebd0*/  LEA R48, P0, R47, R4, 0x1 ;  /* 0x000000042f307211 */ /* 0x000fca00078008ff */
[----:B------:R0:W-:Y:S04]  /*ebe0*/  STL [R1+0x1bb0], R48 ;  /* 0x001bb03001007387 */ /* 0x0001e80000100800 */
[----:B------:R-:W-:Y:S04]  /*ebf0*/  STL [R1+0x1b8c], R49 ;  /* 0x001b8c3101007387 */ /* 0x000fe80000100800 */
[----:B------:R-:W5:Y:S01]  /*ec00*/  LDL.LU R61, [R1+0xd4] ;  /* 0x0000d400013d7983 */ /* 0x000f620000300800 */
[----:B0-----:R-:W-:-:S05]  /*ec10*/  LEA R48, P3, R5, R4, 0x1 ;  /* 0x0000000405307211 */ /* 0x001fca00078608ff */
[----:B------:R-:W-:Y:S04]  /*ec20*/  STL [R1+0x1bb8], R48 ;  /* 0x001bb83001007387 */ /* 0x000fe80000100800 */
[----:B------:R0:W-:Y:S04]  /*ec30*/  STL [R1+0x1b90], R0 ;  /* 0x001b900001007387 */ /* 0x0001e80000100800 */
[----:B0-----:R-:W5:Y:S01]  /*ec40*/  LDL.LU R0, [R1+0xd0] ;  /* 0x0000d00001007983 */ /* 0x001f620000300800 */
[----:B------:R-:W-:Y:S02]  /*ec50*/  LEA R48, P2, R46, R4, 0x1 ;  /* 0x000000042e307211 */ /* 0x000fe400078408ff */
[----:B------:R-:W-:-:S03]  /*ec60*/  LEA.HI.X.SX32 R49, R10, R2, 0x1, P1 ;  /* 0x000000020a317211 */ /* 0x000fc600008f0eff */
[----:B------:R0:W-:Y:S04]  /*ec70*/  STL [R1+0x1bc0], R48 ;  /* 0x001bc03001007387 */ /* 0x0001e80000100800 */
[----:B------:R-:W5:Y:S01]  /*ec80*/  LDL.LU R10, [R1+0xcc] ;  /* 0x0000cc00010a7983 */ /* 0x000f620000300800 */
[----:B0-----:R-:W-:-:S03]  /*ec90*/  LEA R48, P1, R54, R4, 0x1 ;  /* 0x0000000436307211 */ /* 0x001fc600078208ff */
[----:B------:R0:W-:Y:S04]  /*eca0*/  STL [R1+0x1b94], R49 ;  /* 0x001b943101007387 */ /* 0x0001e80000100800 */
[----:B------:R3:W-:Y:S01]  /*ecb0*/  STL [R1+0x1bc8], R48 ;  /* 0x001bc83001007387 */ /* 0x0007e20000100800 */
[----:B0-----:R-:W-:-:S03]  /*ecc0*/  LEA.HI.X.SX32 R49, R9, R2, 0x1, P4 ;  /* 0x0000000209317211 */ /* 0x001fc600020f0eff */
[----:B------:R-:W5:Y:S01]  /*ecd0*/  LDL.LU R9, [R1+0xc8] ;  /* 0x0000c80001097983 */ /* 0x000f620000300800 */
[----:B---3--:R-:W-:-:S03]  /*ece0*/  LEA R48, P4, R55, R4, 0x1 ;  /* 0x0000000437307211 */ /* 0x008fc600078808ff */
[----:B------:R0:W-:Y:S04]  /*ecf0*/  STL [R1+0x1b98], R49 ;  /* 0x001b983101007387 */ /* 0x0001e80000100800 */
[----:B------:R1:W-:Y:S01]  /*ed00*/  STL [R1+0x1bd0], R48 ;  /* 0x001bd03001007387 */ /* 0x0003e20000100800 */
[----:B0-----:R-:W-:-:S03]  /*ed10*/  LEA.HI.X.SX32 R49, R8, R2, 0x1, P6 ;  /* 0x0000000208317211 */ /* 0x001fc600030f0eff */
[----:B------:R-:W3:Y:S01]  /*ed20*/  LDL.LU R8, [R1+0xc0] ;  /* 0x0000c00001087983 */ /* 0x000ee20000300800 */
[----:B-1----:R-:W-:-:S03]  /*ed30*/  LEA R48, P6, R45, R4, 0x1 ;  /* 0x000000042d307211 */ /* 0x002fc600078c08ff */
[----:B------:R0:W-:Y:S04]  /*ed40*/  STL [R1+0x1b9c], R49 ;  /* 0x001b9c3101007387 */ /* 0x0001e80000100800 */
[----:B------:R-:W-:Y:S01]  /*ed50*/  STL [R1+0x1bd8], R48 ;  /* 0x001bd83001007387 */ /* 0x000fe20000100800 */
[----:B0-----:R-:W-:-:S03]  /*ed60*/  LEA.HI.X.SX32 R49, R7, R2, 0x1, P5 ;  /* 0x0000000207317211 */ /* 0x001fc600028f0eff */
[----:B------:R-:W3:Y:S04]  /*ed70*/  LDL.LU R7, [R1+0xbc] ;  /* 0x0000bc0001077983 */ /* 0x000ee80000300800 */
[----:B------:R0:W-:Y:S02]  /*ed80*/  STL [R1+0x1ba4], R49 ;  /* 0x001ba43101007387 */ /* 0x0001e40000100800 */
[-C--:B0-----:R-:W-:Y:S02]  /*ed90*/  LEA.HI.X.SX32 R49, R47, R2.reuse, 0x1, P0 ;  /* 0x000000022f317211 */ /* 0x081fe400000f0eff */
[----:B------:R-:W-:Y:S02]  /*eda0*/  LEA.HI.X.SX32 R47, R5, R2, 0x1, P3 ;  /* 0x00000002052f7211 */ /* 0x000fe400018f0eff */
[----:B--2---:R-:W-:-:S05]  /*edb0*/  LEA R48, P5, R56, R4, 0x1 ;  /* 0x0000000438307211 */ /* 0x004fca00078a08ff */
[----:B------:R4:W-:Y:S04]  /*edc0*/  STL [R1+0x1be0], R48 ;  /* 0x001be03001007387 */ /* 0x0009e80000100800 */
[----:B------:R-:W-:Y:S04]  /*edd0*/  STL [R1+0x1bac], R49 ;  /* 0x001bac3101007387 */ /* 0x000fe80000100800 */
[----:B------:R-:W2:Y:S01]  /*ede0*/  LDL.LU R5, [R1+0xb8] ;  /* 0x0000b80001057983 */ /* 0x000ea20000300800 */
[----:B----4-:R-:W-:-:S05]  /*edf0*/  LEA R48, P0, R57, R4, 0x1 ;  /* 0x0000000439307211 */ /* 0x010fca00078008ff */
[----:B------:R0:W-:Y:S04]  /*ee00*/  STL [R1+0x1be8], R48 ;  /* 0x001be83001007387 */ /* 0x0001e80000100800 */
[----:B------:R1:W-:Y:S04]  /*ee10*/  STL [R1+0x1bb4], R47 ;  /* 0x001bb42f01007387 */ /* 0x0003e80000100800 */
[----:B0-----:R-:W4:Y:S01]  /*ee20*/  LDL.LU R48, [R1+0xb4] ;  /* 0x0000b40001307983 */ /* 0x001f220000300800 */
[-C--:B-1----:R-:W-:Y:S02]  /*ee30*/  LEA.HI.X.SX32 R47, R46, R2.reuse, 0x1, P2 ;  /* 0x000000022e2f7211 */ /* 0x082fe400010f0eff */
[----:B------:R-:W-:-:S02]  /*ee40*/  LEA.HI.X.SX32 R45, R45, R2, 0x1, P6 ;  /* 0x000000022d2d7211 */ /* 0x000fc400030f0eff */
[----:B-----5:R-:W-:-:S05]  /*ee50*/  LEA R49, P3, R44, R4, 0x1 ;  /* 0x000000042c317211 */ /* 0x020fca00078608ff */
[----:B------:R-:W-:Y:S04]  /*ee60*/  STL [R1+0x1bf0], R49 ;  /* 0x001bf03101007387 */ /* 0x000fe80000100800 */
[----:B------:R0:W-:Y:S01]  /*ee70*/  STL [R1+0x1bbc], R47 ;  /* 0x001bbc2f01007387 */ /* 0x0001e20000100800 */
[----:B------:R-:W-:Y:S02]  /*ee80*/  LEA R46, P2, R58, R4, 0x1 ;  /* 0x000000043a2e7211 */ /* 0x000fe400078408ff */
[----:B0-----:R-:W-:Y:S02]  /*ee90*/  LEA.HI.X.SX32 R47, R54, R2, 0x1, P1 ;  /* 0x00000002362f7211 */ /* 0x001fe400008f0eff */
[----:B------:R-:W5:Y:S04]  /*eea0*/  LDL.LU R54, [R1+0xb0] ;  /* 0x0000b00001367983 */ /* 0x000f680000300800 */
[----:B------:R0:W-:Y:S04]  /*eeb0*/  STL [R1+0x1bf8], R46 ;  /* 0x001bf82e01007387 */ /* 0x0001e80000100800 */
[----:B------:R1:W-:Y:S01]  /*eec0*/  STL [R1+0x1bc4], R47 ;  /* 0x001bc42f01007387 */ /* 0x0003e20000100800 */
[----:B0-----:R-:W-:-:S02]  /*eed0*/  LEA R46, P1, R59, R4, 0x1 ;  /* 0x000000043b2e7211 */ /* 0x001fc400078208ff */
[----:B-1----:R-:W-:Y:S02]  /*eee0*/  LEA.HI.X.SX32 R47, R55, R2, 0x1, P4 ;  /* 0x00000002372f7211 */ /* 0x002fe400020f0eff */
[----:B------:R-:W5:Y:S04]  /*eef0*/  LDL.LU R55, [R1+0xa8] ;  /* 0x0000a80001377983 */ /* 0x000f680000300800 */
[----:B------:R0:W-:Y:S04]  /*ef00*/  STL [R1+0x1c00], R46 ;  /* 0x001c002e01007387 */ /* 0x0001e80000100800 */
[----:B------:R1:W-:Y:S01]  /*ef10*/  STL [R1+0x1bcc], R47 ;  /* 0x001bcc2f01007387 */ /* 0x0003e20000100800 */
[----:B0-----:R-:W-:-:S03]  /*ef20*/  LEA R46, P4, R13, R4, 0x1 ;  /* 0x000000040d2e7211 */ /* 0x001fc600078808ff */
[----:B-1----:R-:W5:Y:S04]  /*ef30*/  LDL.LU R47, [R1+0xa4] ;  /* 0x0000a400012f7983 */ /* 0x002f680000300800 */
[----:B------:R0:W-:Y:S04]  /*ef40*/  STL [R1+0x1c08], R46 ;  /* 0x001c082e01007387 */ /* 0x0001e80000100800 */
[----:B------:R1:W-:Y:S01]  /*ef50*/  STL [R1+0x1bd4], R45 ;  /* 0x001bd42d01007387 */ /* 0x0003e20000100800 */
[----:B0-----:R-:W-:Y:S02]  /*ef60*/  LEA.HI.X.SX32 R46, R56, R2, 0x1, P5 ;  /* 0x00000002382e7211 */ /* 0x001fe400028f0eff */
[----:B------:R-:W-:-:S05]  /*ef70*/  LEA R49, P6, R61, R4, 0x1 ;  /* 0x000000043d317211 */ /* 0x000fca00078c08ff */
[----:B------:R-:W-:Y:S04]  /*ef80*/  STL [R1+0x1c10], R49 ;  /* 0x001c103101007387 */ /* 0x000fe80000100800 */
[----:B------:R-:W5:Y:S04]  /*ef90*/  LDL.LU R56, [R1+0xa0] ;  /* 0x0000a00001387983 */ /* 0x000f680000300800 */
[----:B------:R0:W-:Y:S01]  /*efa0*/  STL [R1+0x1bdc], R46 ;  /* 0x001bdc2e01007387 */ /* 0x0001e20000100800 */
[----:B-1----:R-:W-:Y:S02]  /*efb0*/  LEA R45, P5, R0, R4, 0x1 ;  /* 0x00000004002d7211 */ /* 0x002fe400078a08ff */
[----:B0-----:R-:W-:-:S03]  /*efc0*/  LEA.HI.X.SX32 R46, R57, R2, 0x1, P0 ;  /* 0x00000002392e7211 */ /* 0x001fc600000f0eff */
[----:B------:R0:W-:Y:S04]  /*efd0*/  STL [R1+0x1c18], R45 ;  /* 0x001c182d01007387 */ /* 0x0001e80000100800 */
[----:B------:R-:W5:Y:S01]  /*efe0*/  LDL.LU R57, [R1+0x98] ;  /* 0x0000980001397983 */ /* 0x000f620000300800 */
[----:B0-----:R-:W-:-:S03]  /*eff0*/  LEA R45, P0, R10, R4, 0x1 ;  /* 0x000000040a2d7211 */ /* 0x001fc600078008ff */
[----:B------:R0:W-:Y:S04]  /*f000*/  STL [R1+0x1be4], R46 ;  /* 0x001be42e01007387 */ /* 0x0001e80000100800 */
[----:B------:R1:W-:Y:S01]  /*f010*/  STL [R1+0x1c20], R45 ;  /* 0x001c202d01007387 */ /* 0x0003e20000100800 */
[----:B------:R-:W-:-:S03]  /*f020*/  LEA.HI.X.SX32 R44, R44, R2, 0x1, P3 ;  /* 0x000000022c2c7211 */ /* 0x000fc600018f0eff */
[----:B0-----:R-:W5:Y:S01]  /*f030*/  LDL.LU R46, [R1+0x94] ;  /* 0x00009400012e7983 */ /* 0x001f620000300800 */
[----:B-1----:R-:W-:-:S03]  /*f040*/  LEA R45, P3, R9, R4, 0x1 ;  /* 0x00000004092d7211 */ /* 0x002fc600078608ff */
        /* <DEDUP_REMOVED lines=10> */
[----:B------:R-:W-:Y:S04]  /*f0f0*/  STL [R1+0x1bfc], R44 ;  /* 0x001bfc2c01007387 */ /* 0x000fe80000100800 */
[----:B------:R0:W-:Y:S04]  /*f100*/  STL [R1+0x1c38], R45 ;  /* 0x001c382d01007387 */ /* 0x0001e80000100800 */
[----:B0-----:R-:W3:Y:S01]  /*f110*/  LDL.LU R45, [R1+0x88] ;  /* 0x00008800012d7983 */ /* 0x001ee20000300800 */
[----:B------:R-:W-:-:S05]  /*f120*/  LEA.HI.X.SX32 R44, R13, R2, 0x1, P4 ;  /* 0x000000020d2c7211 */ /* 0x000fca00020f0eff */
[----:B------:R0:W-:Y:S02]  /*f130*/  STL [R1+0x1c04], R44 ;  /* 0x001c042c01007387 */ /* 0x0001e40000100800 */
[-C--:B0-----:R-:W-:Y:S02]  /*f140*/  LEA.HI.X.SX32 R44, R61, R2.reuse, 0x1, P6 ;  /* 0x000000023d2c7211 */ /* 0x081fe400030f0eff */
[----:B------:R-:W3:Y:S01]  /*f150*/  LDL.LU R61, [R1+0x80] ;  /* 0x00008000013d7983 */ /* 0x000ee20000300800 */
[----:B------:R-:W-:Y:S02]  /*f160*/  LEA.HI.X.SX32 R49, R10, R2, 0x1, P0 ;  /* 0x000000020a317211 */ /* 0x000fe400000f0eff */
[----:B--2---:R-:W-:-:S05]  /*f170*/  LEA R13, P4, R5, R4, 0x1 ;  /* 0x00000004050d7211 */ /* 0x004fca00078808ff */
[----:B------:R-:W-:Y:S04]  /*f180*/  STL [R1+0x1c40], R13 ;  /* 0x001c400d01007387 */ /* 0x000fe80000100800 */
[----:B------:R0:W-:Y:S02]  /*f190*/  STL [R1+0x1c0c], R44 ;  /* 0x001c0c2c01007387 */ /* 0x0001e40000100800 */
[----:B0-----:R-:W-:Y:S02]  /*f1a0*/  LEA.HI.X.SX32 R44, R0, R2, 0x1, P5 ;  /* 0x00000002002c7211 */ /* 0x001fe400028f0eff */
[----:B----4-:R-:W-:Y:S01]  /*f1b0*/  LEA R13, P6, R48, R4, 0x1 ;  /* 0x00000004300d7211 */ /* 0x010fe200078c08ff */
[----:B------:R-:W2:Y:S04]  /*f1c0*/  LDL.LU R0, [R1+0x7c] ;  /* 0x00007c0001007983 */ /* 0x000ea80000300800 */
[----:B------:R-:W-:Y:S04]  /*f1d0*/  STL [R1+0x1c48], R13 ;  /* 0x001c480d01007387 */ /* 0x000fe80000100800 */
[----:B------:R0:W-:Y:S04]  /*f1e0*/  STL [R1+0x1c14], R44 ;  /* 0x001c142c01007387 */ /* 0x0001e80000100800 */
[----:B0-----:R-:W4:Y:S01]  /*f1f0*/  LDL.LU R44, [R1+0x78] ;  /* 0x00007800012c7983 */ /* 0x001f220000300800 */
[----:B------:R-:W-:-:S02]  /*f200*/  LEA.HI.X.SX32 R8, R8, R2, 0x1, P2 ;  /* 0x0000000208087211 */ /* 0x000fc400010f0eff */
[-C--:B------:R-:W-:Y:S02]  /*f210*/  LEA.HI.X.SX32 R7, R7, R2.reuse, 0x1, P1 ;  /* 0x0000000207077211 */ /* 0x080fe400008f0eff */
[-C--:B------:R-:W-:Y:S02]  /*f220*/  LEA.HI.X.SX32 R5, R5, R2.reuse, 0x1, P4 ;  /* 0x0000000205057211 */ /* 0x080fe400020f0eff */
[----:B------:R-:W-:Y:S02]  /*f230*/  LEA.HI.X.SX32 R50, R48, R2, 0x1, P6 ;  /* 0x0000000230327211 */ /* 0x000fe400030f0eff */
[----:B-----5:R-:W-:-:S05]  /*f240*/  LEA R13, P5, R54, R4, 0x1 ;  /* 0x00000004360d7211 */ /* 0x020fca00078a08ff */
[----:B------:R0:W-:Y:S04]  /*f250*/  STL [R1+0x1c50], R13 ;  /* 0x001c500d01007387 */ /* 0x0001e80000100800 */
[----:B0-----:R-:W5:Y:S01]  /*f260*/  LDL.LU R13, [R1+0x74] ;  /* 0x00007400010d7983 */ /* 0x001f620000300800 */
[----:B------:R-:W-:-:S03]  /*f270*/  LEA R10, P0, R55, R4, 0x1 ;  /* 0x00000004370a7211 */ /* 0x000fc600078008ff */
[----:B------:R0:W-:Y:S04]  /*f280*/  STL [R1+0x1c1c], R49 ;  /* 0x001c1c3101007387 */ /* 0x0001e80000100800 */
[----:B------:R1:W-:Y:S01]  /*f290*/  STL [R1+0x1c58], R10 ;  /* 0x001c580a01007387 */ /* 0x0003e20000100800 */
[----:B0-----:R-:W-:-:S03]  /*f2a0*/  LEA.HI.X.SX32 R49, R9, R2, 0x1, P3 ;  /* 0x0000000209317211 */ /* 0x001fc600018f0eff */
[----:B-1----:R-:W5:Y:S01]  /*f2b0*/  LDL.LU R10, [R1+0x70] ;  /* 0x00007000010a7983 */ /* 0x002f620000300800 */
[----:B------:R-:W-:-:S03]  /*f2c0*/  LEA R9, P3, R47, R4, 0x1 ;  /* 0x000000042f097211 */ /* 0x000fc600078608ff */
[----:B------:R-:W-:Y:S04]  /*f2d0*/  STL [R1+0x1c24], R49 ;  /* 0x001c243101007387 */ /* 0x000fe80000100800 */
[----:B------:R0:W-:Y:S04]  /*f2e0*/  STL [R1+0x1c60], R9 ;  /* 0x001c600901007387 */ /* 0x0001e80000100800 */
[----:B0-----:R-:W5:Y:S04]  /*f2f0*/  LDL.LU R9, [R1+0x6c] ;  /* 0x00006c0001097983 */ /* 0x001f680000300800 */
[----:B------:R0:W-:Y:S04]  /*f300*/  STL [R1+0x1c2c], R8 ;  /* 0x001c2c0801007387 */ /* 0x0001e80000100800 */
[----:B0-----:R-:W5:Y:S01]  /*f310*/  LDL.LU R8, [R1+0x68] ;  /* 0x0000680001087983 */ /* 0x001f620000300800 */
[----:B------:R-:W-:-:S05]  /*f320*/  LEA R49, P2, R56, R4, 0x1 ;  /* 0x0000000438317211 */ /* 0x000fca00078408ff */
[----:B------:R-:W-:Y:S04]  /*f330*/  STL [R1+0x1c68], R49 ;  /* 0x001c683101007387 */ /* 0x000fe80000100800 */
[----:B------:R0:W-:Y:S04]  /*f340*/  STL [R1+0x1c34], R7 ;  /* 0x001c340701007387 */ /* 0x0001e80000100800 */
[----:B0-----:R-:W5:Y:S01]  /*f350*/  LDL.LU R7, [R1+0x64] ;  /* 0x0000640001077983 */ /* 0x001f620000300800 */
[----:B------:R-:W-:-:S05]  /*f360*/  LEA R49, P1, R57, R4, 0x1 ;  /* 0x0000000439317211 */ /* 0x000fca00078208ff */
[----:B------:R-:W-:Y:S04]  /*f370*/  STL [R1+0x1c70], R49 ;  /* 0x001c703101007387 */ /* 0x000fe80000100800 */
[----:B------:R0:W-:Y:S04]  /*f380*/  STL [R1+0x1c3c], R5 ;  /* 0x001c3c0501007387 */ /* 0x0001e80000100800 */
[----:B0-----:R-:W5:Y:S01]  /*f390*/  LDL.LU R5, [R1+0x60] ;  /* 0x0000600001057983 */ /* 0x001f620000300800 */
[----:B------:R-:W-:Y:S02]  /*f3a0*/  LEA R49, P4, R46, R4, 0x1 ;  /* 0x000000042e317211 */ /* 0x000fe400078808ff */
[----:B------:R-:W-:-:S03]  /*f3b0*/  LEA.HI.X.SX32 R48, R54, R2, 0x1, P5 ;  /* 0x0000000236307211 */ /* 0x000fc600028f0eff */
[----:B------:R0:W-:Y:S04]  /*f3c0*/  STL [R1+0x1c78], R49 ;  /* 0x001c783101007387 */ /* 0x0001e80000100800 */
[----:B------:R3:W-:Y:S04]  /*f3d0*/  STL [R1+0x1c44], R50 ;  /* 0x001c443201007387 */ /* 0x0007e80000100800 */
[----:B------:R-:W5:Y:S01]  /*f3e0*/  LDL.LU R54, [R1+0x5c] ;  /* 0x00005c0001367983 */ /* 0x000f620000300800 */
[----:B0-----:R-:W-:-:S05]  /*f3f0*/  LEA R49, P6, R58, R4, 0x1 ;  /* 0x000000043a317211 */ /* 0x001fca00078c08ff */
[----:B------:R0:W-:Y:S04]  /*f400*/  STL [R1+0x1c80], R49 ;  /* 0x001c803101007387 */ /* 0x0001e80000100800 */
[----:B------:R1:W-:Y:S01]  /*f410*/  STL [R1+0x1c4c], R48 ;  /* 0x001c4c3001007387 */ /* 0x0003e20000100800 */
[----:B---3--:R-:W-:Y:S02]  /*f420*/  LEA R50, P5, R59, R4, 0x1 ;  /* 0x000000043b327211 */ /* 0x008fe400078a08ff */
[----:B0-----:R-:W-:-:S03]  /*f430*/  LEA.HI.X.SX32 R49, R55, R2, 0x1, P0 ;  /* 0x0000000237317211 */ /* 0x001fc600000f0eff */
[----:B------:R-:W-:Y:S04]  /*f440*/  STL [R1+0x1c88], R50 ;  /* 0x001c883201007387 */ /* 0x000fe80000100800 */
[----:B------:R-:W3:Y:S04]  /*f450*/  LDL.LU R55, [R1+0x58] ;  /* 0x0000580001377983 */ /* 0x000ee80000300800 */
[----:B------:R0:W-:Y:S01]  /*f460*/  STL [R1+0x1c54], R49 ;  /* 0x001c543101007387 */ /* 0x0001e20000100800 */
[----:B-1----:R-:W-:Y:S02]  /*f470*/  LEA R48, P0, R45, R4, 0x1 ;  /* 0x000000042d307211 */ /* 0x002fe400078008ff */
[----:B0-----:R-:W-:-:S03]  /*f480*/  LEA.HI.X.SX32 R49, R47, R2, 0x1, P3 ;  /* 0x000000022f317211 */ /* 0x001fc600018f0eff */
[----:B------:R0:W-:Y:S01]  /*f490*/  STL [R1+0x1c90], R48 ;  /* 0x001c903001007387 */ /* 0x0001e20000100800 */
[----:B------:R-:W-:-:S03]  /*f4a0*/  LEA.HI.X.SX32 R47, R56, R2, 0x1, P2 ;  /* 0x00000002382f7211 */ /* 0x000fc600010f0eff */
[----:B------:R-:W-:Y:S04]  /*f4b0*/  STL [R1+0x1c5c], R49 ;  /* 0x001c5c3101007387 */ /* 0x000fe80000100800 */
[----:B------:R-:W3:Y:S01]  /*f4c0*/  LDL.LU R56, [R1+0x54] ;  /* 0x0000540001387983 */ /* 0x000ee20000300800 */
[----:B0-----:R-:W-:-:S05]  /*f4d0*/  LEA R48, P3, R61, R4, 0x1 ;  /* 0x000000043d307211 */ /* 0x001fca00078608ff */
[----:B------:R0:W-:Y:S04]  /*f4e0*/  STL [R1+0x1c98], R48 ;  /* 0x001c983001007387 */ /* 0x0001e80000100800 */
[----:B------:R4:W-:Y:S01]  /*f4f0*/  STL [R1+0x1c64], R47 ;  /* 0x001c642f01007387 */ /* 0x0009e20000100800 */
[----:B0-----:R-:W-:Y:S02]  /*f500*/  LEA.HI.X.SX32 R48, R57, R2, 0x1, P1 ;  /* 0x0000000239307211 */ /* 0x001fe400008f0eff */
[----:B--2---:R-:W-:-:S05]  /*f510*/  LEA R49, P2, R0, R4, 0x1 ;  /* 0x0000000400317211 */ /* 0x004fca00078408ff */
[----:B------:R-:W-:Y:S04]  /*f520*/  STL [R1+0x1ca0], R49 ;  /* 0x001ca03101007387 */ /* 0x000fe80000100800 */
[----:B------:R-:W2:Y:S04]  /*f530*/  LDL.LU R57, [R1+0x50] ;  /* 0x0000500001397983 */ /* 0x000ea80000300800 */
[----:B------:R0:W-:Y:S01]  /*f540*/  STL [R1+0x1c6c], R48 ;  /* 0x001c6c3001007387 */ /* 0x0001e20000100800 */
[----:B----4-:R-:W-:Y:S02]  /*f550*/  LEA R47, P1, R44, R4, 0x1 ;  /* 0x000000042c2f7211 */ /* 0x010fe400078208ff */
[----:B0-----:R-:W-:-:S03]  /*f560*/  LEA.HI.X.SX32 R48, R46, R2, 0x1, P4 ;  /* 0x000000022e307211 */ /* 0x001fc600020f0eff */
[----:B------:R5:W-:Y:S01]  /*f570*/  STL [R1+0x1ca8], R47 ;  /* 0x001ca82f01007387 */ /* 0x000be20000100800 */
[----:B------:R-:W-:-:S03]  /*f580*/  LEA.HI.X.SX32 R46, R58, R2, 0x1, P6 ;  /* 0x000000023a2e7211 */ /* 0x000fc600030f0eff */
[----:B------:R-:W-:Y:S04]  /*f590*/  STL [R1+0x1c74], R48 ;  /* 0x001c743001007387 */ /* 0x000fe80000100800 */
[----:B------:R-:W4:Y:S01]  /*f5a0*/  LDL.LU R58, [R1+0x4c] ;  /* 0x00004c00013a7983 */ /* 0x000f220000300800 */
[----:B-----5:R-:W-:-:S05]  /*f5b0*/  LEA R47, P4, R13, R4, 0x1 ;  /* 0x000000040d2f7211 */ /* 0x020fca00078808ff */
        /* <DEDUP_REMOVED lines=9> */
[----:B------:R0:W-:Y:S01]  /*f650*/  STL [R1+0x1cc0], R46 ;  /* 0x001cc02e01007387 */ /* 0x0001e20000100800 */
[----:B------:R-:W-:-:S03]  /*f660*/  LEA.HI.X.SX32 R45, R61, R2, 0x1, P3 ;  /* 0x000000023d2d7211 */ /* 0x000fc600018f0eff */
[----:B------:R-:W-:Y:S04]  /*f670*/  STL [R1+0x1c8c], R47 ;  /* 0x001c8c2f01007387 */ /* 0x000fe80000100800 */
[----:B------:R-:W5:Y:S01]  /*f680*/  LDL.LU R61, [R1+0x44] ;  /* 0x00004400013d7983 */ /* 0x000f620000300800 */
[----:B0-----:R-:W-:-:S05]  /*f690*/  LEA R46, P0, R8, R4, 0x1 ;  /* 0x00000004082e7211 */ /* 0x001fca00078008ff */
[----:B------:R-:W-:Y:S04]  /*f6a0*/  STL [R1+0x1cc8], R46 ;  /* 0x001cc82e01007387 */ /* 0x000fe80000100800 */
[----:B------:R0:W-:Y:S02]  /*f6b0*/  STL [R1+0x1c94], R45 ;  /* 0x001c942d01007387 */ /* 0x0001e40000100800 */
[----:B0-----:R-:W-:Y:S02]  /*f6c0*/  LEA.HI.X.SX32 R45, R0, R2, 0x1, P2 ;  /* 0x00000002002d7211 */ /* 0x001fe400010f0eff */
[----:B------:R-:W-:-:S05]  /*f6d0*/  LEA R47, P3, R7, R4, 0x1 ;  /* 0x00000004072f7211 */ /* 0x000fca00078608ff */
[----:B------:R-:W-:Y:S04]  /*f6e0*/  STL [R1+0x1cd0], R47 ;  /* 0x001cd02f01007387 */ /* 0x000fe80000100800 */
[----:B------:R-:W5:Y:S04]  /*f6f0*/  LDL.LU R0, [R1+0x40] ;  /* 0x0000400001007983 */ /* 0x000f680000300800 */
[----:B------:R0:W-:Y:S01]  /*f700*/  STL [R1+0x1c9c], R45 ;  /* 0x001c9c2d01007387 */ /* 0x0001e20000100800 */
[----:B------:R-:W-:Y:S02]  /*f710*/  LEA R46, P2, R5, R4, 0x1 ;  /* 0x00000004052e7211 */ /* 0x000fe400078408ff */
[----:B0-----:R-:W-:-:S03]  /*f720*/  LEA.HI.X.SX32 R45, R44, R2, 0x1, P1 ;  /* 0x000000022c2d7211 */ /* 0x001fc600008f0eff */
[----:B------:R-:W-:Y:S04]  /*f730*/  STL [R1+0x1cd8], R46 ;  /* 0x001cd82e01007387 */ /* 0x000fe80000100800 */
[----:B------:R-:W5:Y:S04]  /*f740*/  LDL.LU R60, [R1+0x3c] ;  /* 0x00003c00013c7983 */ /* 0x000f680000300800 */
[----:B------:R-:W-:Y:S01]  /*f750*/  STL [R1+0x1ca4], R45 ;  /* 0x001ca42d01007387 */ /* 0x000fe20000100800 */
[----:B------:R-:W-:-:S03]  /*f760*/  LEA R44, P1, R54, R4, 0x1 ;  /* 0x00000004362c7211 */ /* 0x000fc600078208ff */
[----:B------:R-:W5:Y:S01]  /*f770*/  LDL.LU R51, [R1+0x38] ;  /* 0x0000380001337983 */ /* 0x000f620000300800 */
[----:B------:R-:W-:-:S03]  /*f780*/  LEA.HI.X.SX32 R13, R13, R2, 0x1, P4 ;  /* 0x000000020d0d7211 */ /* 0x000fc600020f0eff */
[----:B------:R3:W-:Y:S04]  /*f790*/  STL [R1+0x1ce0], R44 ;  /* 0x001ce02c01007387 */ /* 0x0007e80000100800 */
[----:B------:R-:W5:Y:S04]  /*f7a0*/  LDL.LU R50, [R1+0x34] ;  /* 0x0000340001327983 */ /* 0x000f680000300800 */
[----:B------:R0:W-:Y:S04]  /*f7b0*/  STL [R1+0x1cac], R13 ;  /* 0x001cac0d01007387 */ /* 0x0001e80000100800 */
[----:B------:R-:W5:Y:S01]  /*f7c0*/  LDL.LU R49, [R1+0x30] ;  /* 0x0000300001317983 */ /* 0x000f620000300800 */
[----:B---3--:R-:W-:-:S02]  /*f7d0*/  LEA R44, P4, R55, R4, 0x1 ;  /* 0x00000004372c7211 */ /* 0x008fc400078808ff */
[----:B0-----:R-:W-:-:S03]  /*f7e0*/  LEA.HI.X.SX32 R13, R10, R2, 0x1, P6 ;  /* 0x000000020a0d7211 */ /* 0x001fc600030f0eff */
[----:B------:R-:W-:Y:S04]  /*f7f0*/  STL [R1+0x1ce8], R44 ;  /* 0x001ce82c01007387 */ /* 0x000fe80000100800 */
[----:B------:R-:W3:Y:S04]  /*f800*/  LDL.LU R48, [R1+0x2c] ;  /* 0x00002c0001307983 */ /* 0x000ee80000300800 */
[----:B------:R-:W-:Y:S04]  /*f810*/  STL [R1+0x1cb4], R13 ;  /* 0x001cb40d01007387 */ /* 0x000fe80000100800 */
[----:B------:R-:W3:Y:S01]  /*f820*/  LDL.LU R47, [R1+0x28] ;  /* 0x00002800012f7983 */ /* 0x000ee20000300800 */
[----:B------:R-:W-:-:S05]  /*f830*/  LEA R10, P6, R56, R4, 0x1 ;  /* 0x00000004380a7211 */ /* 0x000fca00078c08ff */
[----:B------:R-:W-:Y:S04]  /*f840*/  STL [R1+0x1cf0], R10 ;  /* 0x001cf00a01007387 */ /* 0x000fe80000100800 */
[----:B------:R-:W3:Y:S01]  /*f850*/  LDL.LU R46, [R1+0x24] ;  /* 0x00002400012e7983 */ /* 0x000ee20000300800 */
[----:B------:R-:W-:-:S05]  /*f860*/  LEA.HI.X.SX32 R9, R9, R2, 0x1, P5 ;  /* 0x0000000209097211 */ /* 0x000fca00028f0eff */
[----:B------:R0:W-:Y:S01]  /*f870*/  STL [R1+0x1cbc], R9 ;  /* 0x001cbc0901007387 */ /* 0x0001e20000100800 */
[----:B------:R-:W-:-:S03]  /*f880*/  LEA.HI.X.SX32 R7, R7, R2, 0x1, P3 ;  /* 0x0000000207077211 */ /* 0x000fc600018f0eff */
[----:B------:R-:W3:Y:S01]  /*f890*/  LDL.LU R45, [R1+0x20] ;  /* 0x00002000012d7983 */ /* 0x000ee20000300800 */
[-C--:B0-----:R-:W-:Y:S02]  /*f8a0*/  LEA.HI.X.SX32 R9, R8, R2.reuse, 0x1, P0 ;  /* 0x0000000208097211 */ /* 0x081fe400000f0eff */
[-C--:B------:R-:W-:Y:S02]  /*f8b0*/  LEA.HI.X.SX32 R54, R54, R2.reuse, 0x1, P1 ;  /* 0x0000000236367211 */ /* 0x080fe400008f0eff */
[----:B------:R-:W-:Y:S02]  /*f8c0*/  LEA.HI.X.SX32 R55, R55, R2, 0x1, P4 ;  /* 0x0000000237377211 */ /* 0x000fe400020f0eff */
[----:B--2---:R-:W-:-:S05]  /*f8d0*/  LEA R10, P5, R57, R4, 0x1 ;  /* 0x00000004390a7211 */ /* 0x004fca00078a08ff */
[----:B------:R0:W-:Y:S04]  /*f8e0*/  STL [R1+0x1cf8], R10 ;  /* 0x001cf80a01007387 */ /* 0x0001e80000100800 */
[----:B------:R-:W2:Y:S04]  /*f8f0*/  LDL.LU R44, [R1+0x1c] ;  /* 0x00001c00012c7983 */ /* 0x000ea80000300800 */
[----:B------:R1:W-:Y:S04]  /*f900*/  STL [R1+0x1cc4], R9 ;  /* 0x001cc40901007387 */ /* 0x0003e80000100800 */
[----:B------:R-:W2:Y:S01]  /*f910*/  LDL.LU R13, [R1+0x18] ;  /* 0x00001800010d7983 */ /* 0x000ea20000300800 */
[----:B----4-:R-:W-:-:S05]  /*f920*/  LEA R8, P0, R58, R4, 0x1 ;  /* 0x000000043a087211 */ /* 0x010fca00078008ff */
[----:B------:R-:W-:Y:S04]  /*f930*/  STL [R1+0x1d00], R8 ;  /* 0x001d000801007387 */ /* 0x000fe80000100800 */
[----:B0-----:R-:W4:Y:S04]  /*f940*/  LDL.LU R10, [R1+0x14] ;  /* 0x00001400010a7983 */ /* 0x001f280000300800 */
[----:B------:R0:W-:Y:S04]  /*f950*/  STL [R1+0x1ccc], R7 ;  /* 0x001ccc0701007387 */ /* 0x0001e80000100800 */
[----:B-1----:R-:W2:Y:S01]  /*f960*/  LDL.LU R9, [R1+0x10] ;  /* 0x0000100001097983 */ /* 0x002ea20000300800 */
[----:B0-----:R-:W-:-:S02]  /*f970*/  LEA.HI.X.SX32 R7, R5, R2, 0x1, P2 ;  /* 0x0000000205077211 */ /* 0x001fc400010f0eff */
[-C--:B------:R-:W-:Y:S02]  /*f980*/  LEA.HI.X.SX32 R56, R56, R2.reuse, 0x1, P6 ;  /* 0x0000000238387211 */ /* 0x080fe400030f0eff */
[-C--:B------:R-:W-:Y:S02]  /*f990*/  LEA.HI.X.SX32 R57, R57, R2.reuse, 0x1, P5 ;  /* 0x0000000239397211 */ /* 0x080fe400028f0eff */
[----:B------:R-:W-:Y:S02]  /*f9a0*/  LEA.HI.X.SX32 R58, R58, R2, 0x1, P0 ;  /* 0x000000023a3a7211 */ /* 0x000fe400000f0eff */
[----:B-----5:R-:W-:-:S05]  /*f9b0*/  LEA R8, P3, R59, R4, 0x1 ;  /* 0x000000043b087211 */ /* 0x020fca00078608ff */
[----:B------:R0:W-:Y:S04]  /*f9c0*/  STL [R1+0x1d08], R8 ;  /* 0x001d080801007387 */ /* 0x0001e80000100800 */
[----:B0-----:R-:W5:Y:S04]  /*f9d0*/  LDL.LU R8, [R1+0xc] ;  /* 0x00000c0001087983 */ /* 0x001f680000300800 */
[----:B------:R0:W-:Y:S01]  /*f9e0*/  STL [R1+0x1cd4], R7 ;  /* 0x001cd40701007387 */ /* 0x0001e20000100800 */
[----:B------:R-:W-:-:S03]  /*f9f0*/  LEA R5, P2, R61, R4, 0x1 ;  /* 0x000000043d057211 */ /* 0x000fc600078408ff */
[----:B0-----:R-:W4:Y:S04]  /*fa00*/  LDL.LU R7, [R1+0x8] ;  /* 0x0000080001077983 */ /* 0x001f280000300800 */
[----:B------:R0:W-:Y:S04]  /*fa10*/  STL [R1+0x1d10], R5 ;  /* 0x001d100501007387 */ /* 0x0001e80000100800 */
[----:B0-----:R-:W5:Y:S04]  /*fa20*/  LDL.LU R5, [R1+0x4] ;  /* 0x0000040001057983 */ /* 0x001f680000300800 */
[----:B------:R0:W-:Y:S02]  /*fa30*/  STL [R1+0x1cdc], R54 ;  /* 0x001cdc3601007387 */ /* 0x0001e40000100800 */
[----:B0-----:R-:W-:-:S05]  /*fa40*/  LEA R54, P1, R0, R4, 0x1 ;  /* 0x0000000400367211 */ /* 0x001fca00078208ff */
        /* <DEDUP_REMOVED lines=12> */
[----:B------:R0:W-:Y:S01]  /*fb10*/  STL [R1+0x1d30], R57 ;  /* 0x001d303901007387 */ /* 0x0001e20000100800 */
[----:B------:R-:W-:-:S03]  /*fb20*/  LEA.HI.X.SX32 R59, R59, R2, 0x1, P3 ;  /* 0x000000023b3b7211 */ /* 0x000fc600018f0eff */
[----:B0-----:R-:W5:Y:S04]  /*fb30*/  LDL.LU R57, [R1+0x2178] ;  /* 0x0021780001397983 */ /* 0x001f680000300800 */
[----:B------:R0:W-:Y:S02]  /*fb40*/  STL [R1+0x1cfc], R58 ;  /* 0x001cfc3a01007387 */ /* 0x0001e40000100800 */
[----:B0-----:R-:W-:-:S05]  /*fb50*/  LEA R58, P0, R49, R4, 0x1 ;  /* 0x00000004313a7211 */ /* 0x001fca00078008ff */
[----:B------:R0:W-:Y:S01]  /*fb60*/  STL [R1+0x1d38], R58 ;  /* 0x001d383a01007387 */ /* 0x0001e20000100800 */
[----:B------:R-:W-:-:S03]  /*fb70*/  LEA.HI.X.SX32 R61, R61, R2, 0x1, P2 ;  /* 0x000000023d3d7211 */ /* 0x000fc600010f0eff */
[----:B0-----:R-:W5:Y:S04]  /*fb80*/  LDL.LU R58, [R1+0x2174] ;  /* 0x00217400013a7983 */ /* 0x001f680000300800 */
[----:B------:R3:W-:Y:S02]  /*fb90*/  STL [R1+0x1d04], R59 ;  /* 0x001d043b01007387 */ /* 0x0007e40000100800 */
[----:B---3--:R-:W-:-:S05]  /*fba0*/  LEA R59, P3, R48, R4, 0x1 ;  /* 0x00000004303b7211 */ /* 0x008fca00078608ff */
[----:B------:R0:W-:Y:S01]  /*fbb0*/  STL [R1+0x1d40], R59 ;  /* 0x001d403b01007387 */ /* 0x0001e20000100800 */
[----:B------:R-:W-:-:S03]  /*fbc0*/  LEA.HI.X.SX32 R0, R0, R2, 0x1, P1 ;  /* 0x0000000200007211 */ /* 0x000fc600008f0eff */
[----:B0-----:R-:W3:Y:S04]  /*fbd0*/  LDL.LU R59, [R1+0x2170] ;  /* 0x00217000013b7983 */ /* 0x001ee80000300800 */
[----:B------:R0:W-:Y:S02]  /*fbe0*/  STL [R1+0x1d0c], R61 ;  /* 0x001d0c3d01007387 */ /* 0x0001e40000100800 */
[----:B0-----:R-:W-:-:S05]  /*fbf0*/  LEA R61, P2, R47, R4, 0x1 ;  /* 0x000000042f3d7211 */ /* 0x001fca00078408ff */
[----:B------:R0:W-:Y:S04]  /*fc00*/  STL [R1+0x1d48], R61 ;  /* 0x001d483d01007387 */ /* 0x0001e80000100800 */
[----:B0-----:R-:W3:Y:S04]  /*fc10*/  LDL.LU R61, [R1+0x216c] ;  /* 0x00216c00013d7983 */ /* 0x001ee80000300800 */
[----:B------:R0:W-:Y:S02]  /*fc20*/  STL [R1+0x1d14], R0 ;  /* 0x001d140001007387 */ /* 0x0001e40000100800 */
[----:B0-----:R-:W-:-:S05]  /*fc30*/  LEA R0, P1, R46, R4, 0x1 ;  /* 0x000000042e007211 */ /* 0x001fca00078208ff */
[----:B------:R0:W-:Y:S04]  /*fc40*/  STL [R1+0x1d50], R0 ;  /* 0x001d500001007387 */ /* 0x0001e80000100800 */
[----:B0-----:R-:W3:Y:S01]  /*fc50*/  LDL.LU R0, [R1+0x2168] ;  /* 0x0021680001007983 */ /* 0x001ee20000300800 */
[----:B------:R-:W-:-:S05]  /*fc60*/  LEA.HI.X.SX32 R60, R60, R2, 0x1, P4 ;  /* 0x000000023c3c7211 */ /* 0x000fca00020f0eff */
[----:B------:R0:W-:Y:S02]  /*fc70*/  STL [R1+0x1d1c], R60 ;  /* 0x001d1c3c01007387 */ /* 0x0001e40000100800 */
[----:B0-----:R-:W-:-:S05]  /*fc80*/  LEA R60, P4, R45, R4, 0x1 ;  /* 0x000000042d3c7211 */ /* 0x001fca00078808ff */
[----:B------:R0:W-:Y:S02]  /*fc90*/  STL [R1+0x1d58], R60 ;  /* 0x001d583c01007387 */ /* 0x0001e40000100800 */
[----:B0-----:R-:W-:Y:S02]  /*fca0*/  LEA.HI.X.SX32 R60, R51, R2, 0x1, P6 ;  /* 0x00000002333c7211 */ /* 0x001fe400030f0eff */
[----:B--2---:R-:W-:-:S03]  /*fcb0*/  LEA R51, P6, R44, R4, 0x1 ;  /* 0x000000042c337211 */ /* 0x004fc600078c08ff */
[----:B------:R0:W-:Y:S04]  /*fcc0*/  STL [R1+0x1d24], R60 ;  /* 0x001d243c01007387 */ /* 0x0001e80000100800 */
[----:B------:R1:W-:Y:S01]  /*fcd0*/  STL [R1+0x1d60], R51 ;  /* 0x001d603301007387 */ /* 0x0003e20000100800 */
[----:B0-----:R-:W-:Y:S02]  /*fce0*/  LEA.HI.X.SX32 R60, R50, R2, 0x1, P5 ;  /* 0x00000002323c7211 */ /* 0x001fe400028f0eff */
[----:B------:R-:W-:Y:S02]  /*fcf0*/  LEA R50, P5, R13, R4, 0x1 ;  /* 0x000000040d327211 */ /* 0x000fe400078a08ff */
[----:B-1----:R-:W-:Y:S01]  /*fd00*/  LEA.HI.X.SX32 R51, R49, R2, 0x1, P0 ;  /* 0x0000000231337211 */ /* 0x002fe200000f0eff */
[----:B------:R-:W-:Y:S01]  /*fd10*/  STL [R1+0x1d2c], R60 ;  /* 0x001d2c3c01007387 */ /* 0x000fe20000100800 */
[----:B----4-:R-:W-:-:S03]  /*fd20*/  LEA R49, P0, R10, R4, 0x1 ;  /* 0x000000040a317211 */ /* 0x010fc600078008ff */
[----:B------:R0:W-:Y:S04]  /*fd30*/  STL [R1+0x1d68], R50 ;  /* 0x001d683201007387 */ /* 0x0001e80000100800 */
[----:B------:R-:W-:Y:S01]  /*fd40*/  STL [R1+0x1d34], R51 ;  /* 0x001d343301007387 */ /* 0x000fe20000100800 */
[----:B0-----:R-:W-:Y:S02]  /*fd50*/  LEA.HI.X.SX32 R50, R48, R2, 0x1, P3 ;  /* 0x0000000230327211 */ /* 0x001fe400018f0eff */
[----:B------:R-:W-:Y:S01]  /*fd60*/  LEA R48, P3, R9, R4, 0x1 ;  /* 0x0000000409307211 */ /* 0x000fe200078608ff */
[----:B------:R0:W-:Y:S04]  /*fd70*/  STL [R1+0x1d70], R49 ;  /* 0x001d703101007387 */ /* 0x0001e80000100800 */
[----:B------:R-:W-:Y:S04]  /*fd80*/  STL [R1+0x1d3c], R50 ;  /* 0x001d3c3201007387 */ /* 0x000fe80000100800 */
[----:B------:R1:W-:Y:S01]  /*fd90*/  STL [R1+0x1d78], R48 ;  /* 0x001d783001007387 */ /* 0x0003e20000100800 */
[----:B0-----:R-:W-:-:S02]  /*fda0*/  LEA.HI.X.SX32 R49, R47, R2, 0x1, P2 ;  /* 0x000000022f317211 */ /* 0x001fc400010f0eff */
[----:B-----5:R-:W-:-:S03]  /*fdb0*/  LEA R47, P2, R8, R4, 0x1 ;  /* 0x00000004082f7211 */ /* 0x020fc600078408ff */
[----:B------:R-:W-:Y:S01]  /*fdc0*/  STL [R1+0x1d44], R49 ;  /* 0x001d443101007387 */ /* 0x000fe20000100800 */
[----:B-1----:R-:W-:Y:S02]  /*fdd0*/  LEA.HI.X.SX32 R48, R46, R2, 0x1, P1 ;  /* 0x000000022e307211 */ /* 0x002fe400008f0eff */
[----:B------:R-:W-:Y:S01]  /*fde0*/  LEA R46, P1, R7, R4, 0x1 ;  /* 0x00000004072e7211 */ /* 0x000fe200078208ff */
[----:B------:R0:W-:Y:S04]  /*fdf0*/  STL [R1+0x1d80], R47 ;  /* 0x001d802f01007387 */ /* 0x0001e80000100800 */
[----:B------:R-:W-:Y:S04]  /*fe00*/  STL [R1+0x1d4c], R48 ;  /* 0x001d4c3001007387 */ /* 0x000fe80000100800 */
[----:B------:R1:W-:Y:S01]  /*fe10*/  STL [R1+0x1d88], R46 ;  /* 0x001d882e01007387 */ /* 0x0003e20000100800 */
[----:B0-----:R-:W-:-:S02]  /*fe20*/  LEA.HI.X.SX32 R47, R45, R2, 0x1, P4 ;  /* 0x000000022d2f7211 */ /* 0x001fc400020f0eff */
[----:B------:R-:W-:-:S03]  /*fe30*/  LEA R45, P4, R5, R4, 0x1 ;  /* 0x00000004052d7211 */ /* 0x000fc600078808ff */
[----:B------:R-:W-:Y:S01]  /*fe40*/  STL [R1+0x1d54], R47 ;  /* 0x001d542f01007387 */ /* 0x000fe20000100800 */
[----:B-1----:R-:W-:-:S03]  /*fe50*/  LEA.HI.X.SX32 R46, R44, R2, 0x1, P6 ;  /* 0x000000022c2e7211 */ /* 0x002fc600030f0eff */
[----:B------:R0:W-:Y:S04]  /*fe60*/  STL [R1+0x1d90], R45 ;  /* 0x001d902d01007387 */ /* 0x0001e80000100800 */
[----:B------:R-:W-:Y:S01]  /*fe70*/  STL [R1+0x1d5c], R46 ;  /* 0x001d5c2e01007387 */ /* 0x000fe20000100800 */
[----:B0-----:R-:W-:Y:S01]  /*fe80*/  LEA.HI.X.SX32 R45, R13, R2, 0x1, P5 ;  /* 0x000000020d2d7211 */ /* 0x001fe200028f0eff */
[----:B------:R-:W-:Y:S02]  /*fe90*/  IMAD R53, R53, c[0x0][0x190], RZ ;  /* 0x0000640035357a24 */ /* 0x000fe400078e02ff */
[----:B------:R-:W-:Y:S02]  /*fea0*/  IMAD R52, R52, c[0x0][0x190], RZ ;  /* 0x0000640034347a24 */ /* 0x000fe400078e02ff */
[----:B------:R-:W-:-:S02]  /*feb0*/  IMAD R43, R43, c[0x0][0x190], RZ ;  /* 0x000064002b2b7a24 */ /* 0x000fc400078e02ff */
[----:B------:R-:W-:Y:S02]  /*fec0*/  IMAD R42, R42, c[0x0][0x190], RZ ;  /* 0x000064002a2a7a24 */ /* 0x000fe400078e02ff */
[----:B------:R-:W-:Y:S02]  /*fed0*/  IMAD R41, R41, c[0x0][0x190], RZ ;  /* 0x0000640029297a24 */ /* 0x000fe400078e02ff */
[----:B------:R-:W-:Y:S02]  /*fee0*/  IMAD R40, R40, c[0x0][0x190], RZ ;  /* 0x0000640028287a24 */ /* 0x000fe400078e02ff */
        /* <DEDUP_REMOVED lines=15> */
[----:B------:R-:W-:Y:S01]  /*ffe0*/  IMAD R24, R24, c[0x0][0x190], RZ ;  /* 0x0000640018187a24 */ /* 0x000fe200078e02ff */
[-C--:B---3--:R-:W-:Y:S02]  /*fff0*/  LEA R13, P5, R61, R4.reuse, 0x1 ;  /* 0x000000043d0d7211 */ /* 0x088fe400078a08ff */
[----:B------:R-:W-:-:S05]  /*10000*/  LEA R44, P6, R0, R4, 0x1 ;  /* 0x00000004002c7211 */ /* 0x000fca00078c08ff */
        /* <DEDUP_REMOVED lines=8> */
[----:B------:R-:W-:-:S03]  /*10090*/  LEA R9, P3, R58, R4, 0x1 ;  /* 0x000000043a097211 */ /* 0x000fc600078608ff */
        /* <DEDUP_REMOVED lines=12> */
[----:B------:R1:W-:Y:S01]  /*10160*/  STL [R1+0x1d8c], R8 ;  /* 0x001d8c0801007387 */ /* 0x0003e20000100800 */
[----:B0-----:R-:W-:-:S03]  /*10170*/  LEA.HI.X.SX32 R7, R0, R2, 0x1, P6 ;  /* 0x0000000200077211 */ /* 0x001fc600030f0eff */
[----:B------:R-:W2:Y:S01]  /*10180*/  LDL.LU R0, [R1+0x2164] ;  /* 0x0021640001007983 */ /* 0x000ea20000300800 */
[----:B-1----:R-:W-:-:S03]  /*10190*/  LEA.HI.X.SX32 R8, R61, R2, 0x1, P5 ;  /* 0x000000023d087211 */ /* 0x002fc600028f0eff */
[----:B------:R0:W-:Y:S04]  /*101a0*/  STL [R1+0x1dc8], R5 ;  /* 0x001dc80501007387 */ /* 0x0001e80000100800 */
[----:B------:R1:W-:Y:S01]  /*101b0*/  STL [R1+0x1d94], R7 ;  /* 0x001d940701007387 */ /* 0x0003e20000100800 */
[-C--:B0-----:R-:W-:Y:S02]  /*101c0*/  LEA R5, P6, R54, R4.reuse, 0x1 ;  /* 0x0000000436057211 */ /* 0x081fe400078c08ff */
[----:B-1----:R-:W-:-:S03]  /*101d0*/  LEA R7, P5, R53, R4, 0x1 ;  /* 0x0000000435077211 */ /* 0x002fc600078a08ff */
[----:B------:R0:W-:Y:S04]  /*101e0*/  STL [R1+0x1dd0], R5 ;  /* 0x001dd00501007387 */ /* 0x0001e80000100800 */
[----:B------:R1:W-:Y:S04]  /*101f0*/  STL [R1+0x1d9c], R8 ;  /* 0x001d9c0801007387 */ /* 0x0003e80000100800 */
[----:B------:R3:W-:Y:S01]  /*10200*/  STL [R1+0x1dd8], R7 ;  /* 0x001dd80701007387 */ /* 0x0007e20000100800 */
[----:B0-----:R-:W-:Y:S02]  /*10210*/  LEA.HI.X.SX32 R5, R59, R2, 0x1, P0 ;  /* 0x000000023b057211 */ /* 0x001fe400000f0eff */
[----:B-1----:R-:W-:-:S03]  /*10220*/  LEA R8, P0, R52, R4, 0x1 ;  /* 0x0000000434087211 */ /* 0x002fc600078008ff */
[----:B------:R0:W-:Y:S01]  /*10230*/  STL [R1+0x1da4], R5 ;  /* 0x001da40501007387 */ /* 0x0001e20000100800 */
[----:B---3--:R-:W-:-:S03]  /*10240*/  LEA.HI.X.SX32 R7, R58, R2, 0x1, P3 ;  /* 0x000000023a077211 */ /* 0x008fc600018f0eff */
[----:B------:R1:W-:Y:S04]  /*10250*/  STL [R1+0x1de0], R8 ;  /* 0x001de00801007387 */ /* 0x0003e80000100800 */
[----:B------:R3:W-:Y:S01]  /*10260*/  STL [R1+0x1dac], R7 ;  /* 0x001dac0701007387 */ /* 0x0007e20000100800 */
[----:B0-----:R-:W-:Y:S02]  /*10270*/  LEA R5, P3, R43, R4, 0x1 ;  /* 0x000000042b057211 */ /* 0x001fe400078608ff */
[----:B-1----:R-:W-:-:S03]  /*10280*/  LEA.HI.X.SX32 R8, R57, R2, 0x1, P2 ;  /* 0x0000000239087211 */ /* 0x002fc600010f0eff */
[----:B------:R0:W-:Y:S01]  /*10290*/  STL [R1+0x1de8], R5 ;  /* 0x001de80501007387 */ /* 0x0001e20000100800 */
[----:B---3--:R-:W-:-:S03]  /*102a0*/  LEA R7, P2, R42, R4, 0x1 ;  /* 0x000000042a077211 */ /* 0x008fc600078408ff */
        /* <DEDUP_REMOVED lines=66> */
[----:B------:R1:W-:Y:S01]  /*106d0*/  STL [R1+0x1e70], R8 ;  /* 0x001e700801007387 */ /* 0x0003e20000100800 */
[----:B------:R-:W-:-:S03]  /*106e0*/  IMAD R23, R23, c[0x0][0x190], RZ ;  /* 0x0000640017177a24 */ /* 0x000fc600078e02ff */
[----:B------:R3:W-:Y:S01]  /*106f0*/  STL [R1+0x1e3c], R7 ;  /* 0x001e3c0701007387 */ /* 0x0007e20000100800 */
[----:B0-----:R-:W-:Y:S02]  /*10700*/  LEA R5, P6, R25, R4, 0x1 ;  /* 0x0000000419057211 */ /* 0x001fe400078c08ff */
[----:B-1----:R-:W-:-:S03]  /*10710*/  LEA.HI.X.SX32 R8, R31, R2, 0x1, P5 ;  /* 0x000000021f087211 */ /* 0x002fc600028f0eff */
[----:B------:R0:W-:Y:S01]  /*10720*/  STL [R1+0x1e78], R5 ;  /* 0x001e780501007387 */ /* 0x0001e20000100800 */
[----:B---3--:R-:W-:-:S03]  /*10730*/  LEA R7, P5, R24, R4, 0x1 ;  /* 0x0000000418077211 */ /* 0x008fc600078a08ff */
[----:B------:R1:W-:Y:S01]  /*10740*/  STL [R1+0x1e44], R8 ;  /* 0x001e440801007387 */ /* 0x0003e20000100800 */
[----:B------:R-:W-:-:S03]  /*10750*/  IMAD R22, R22, c[0x0][0x190], RZ ;  /* 0x0000640016167a24 */ /* 0x000fc600078e02ff */
[----:B------:R3:W-:Y:S01]  /*10760*/  STL [R1+0x1e80], R7 ;  /* 0x001e800701007387 */ /* 0x0007e20000100800 */
[----:B0-----:R-:W-:Y:S02]  /*10770*/  LEA.HI.X.SX32 R5, R30, R2, 0x1, P0 ;  /* 0x000000021e057211 */ /* 0x001fe400000f0eff */
[----:B-1----:R-:W-:Y:S01]  /*10780*/  LEA R8, P0, R23, R4, 0x1 ;  /* 0x0000000417087211 */ /* 0x002fe200078008ff */
[----:B------:R-:W-:Y:S02]  /*10790*/  IMAD R21, R21, c[0x0][0x190], RZ ;  /* 0x0000640015157a24 */ /* 0x000fe400078e02ff */
[----:B------:R0:W-:Y:S01]  /*107a0*/  STL [R1+0x1e4c], R5 ;  /* 0x001e4c0501007387 */ /* 0x0001e20000100800 */
[----:B---3--:R-:W-:-:S03]  /*107b0*/  LEA.HI.X.SX32 R7, R29, R2, 0x1, P3 ;  /* 0x000000021d077211 */ /* 0x008fc600018f0eff */
[----:B------:R-:W-:Y:S04]  /*107c0*/  STL [R1+0x1e88], R8 ;  /* 0x001e880801007387 */ /* 0x000fe80000100800 */
[----:B------:R-:W3:Y:S01]  /*107d0*/  LDL.LU R47, [R1+0x170] ;  /* 0x00017000012f7983 */ /* 0x000ee20000300800 */
[----:B0-----:R-:W-:-:S03]  /*107e0*/  LEA R5, P3, R22, R4, 0x1 ;  /* 0x0000000416057211 */ /* 0x001fc600078608ff */
[----:B------:R0:W-:Y:S04]  /*107f0*/  STL [R1+0x1e54], R7 ;  /* 0x001e540701007387 */ /* 0x0001e80000100800 */
[----:B------:R1:W-:Y:S01]  /*10800*/  STL [R1+0x1e90], R5 ;  /* 0x001e900501007387 */ /* 0x0003e20000100800 */
[----:B0-----:R-:W-:Y:S02]  /*10810*/  LEA.HI.X.SX32 R7, R28, R2, 0x1, P2 ;  /* 0x000000021c077211 */ /* 0x001fe400010f0eff */
[----:B------:R-:W-:Y:S01]  /*10820*/  LEA R8, P2, R21, R4, 0x1 ;  /* 0x0000000415087211 */ /* 0x000fe200078408ff */
[----:B-1----:R-:W4:Y:S04]  /*10830*/  LDL.LU R5, [R1+0x160] ;  /* 0x0001600001057983 */ /* 0x002f280000300800 */
[----:B------:R0:W-:Y:S04]  /*10840*/  STL [R1+0x1e5c], R7 ;  /* 0x001e5c0701007387 */ /* 0x0001e80000100800 */
[----:B------:R1:W-:Y:S04]  /*10850*/  STL [R1+0x1e98], R8 ;  /* 0x001e980801007387 */ /* 0x0003e80000100800 */
[----:B------:R-:W5:Y:S01]  /*10860*/  LDL.LU R46, [R1+0x114] ;  /* 0x00011400012e7983 */ /* 0x000f620000300800 */
[----:B------:R-:W-:Y:S01]  /*10870*/  IMAD R20, R20, c[0x0][0x190], RZ ;  /* 0x0000640014147a24 */ /* 0x000fe200078e02ff */
[-C--:B0-----:R-:W-:Y:S01]  /*10880*/  LEA.HI.X.SX32 R7, R27, R2.reuse, 0x1, P1 ;  /* 0x000000021b077211 */ /* 0x081fe200008f0eff */
[----:B------:R-:W-:Y:S01]  /*10890*/  IMAD R19, R19, c[0x0][0x190], RZ ;  /* 0x0000640013137a24 */ /* 0x000fe200078e02ff */
[----:B------:R-:W-:-:S02]  /*108a0*/  LEA.HI.X.SX32 R9, R26, R2, 0x1, P4 ;  /* 0x000000021a097211 */ /* 0x000fc400020f0eff */
[----:B-1----:R-:W-:Y:S01]  /*108b0*/  LEA R8, P1, R20, R4, 0x1 ;  /* 0x0000000414087211 */ /* 0x002fe200078208ff */
[----:B------:R0:W-:Y:S01]  /*108c0*/  STL [R1+0x1e64], R7 ;  /* 0x001e640701007387 */ /* 0x0001e20000100800 */
[----:B------:R-:W-:-:S03]  /*108d0*/  IMAD R18, R18, c[0x0][0x190], RZ ;  /* 0x0000640012127a24 */ /* 0x000fc600078e02ff */
[----:B------:R1:W-:Y:S01]  /*108e0*/  STL [R1+0x1ea0], R8 ;  /* 0x001ea00801007387 */ /* 0x0003e20000100800 */
[----:B------:R-:W-:Y:S01]  /*108f0*/  IMAD R17, R17, c[0x0][0x190], RZ ;  /* 0x0000640011117a24 */ /* 0x000fe200078e02ff */
[----:B0-----:R-:W-:Y:S02]  /*10900*/  LEA R7, P4, R19, R4, 0x1 ;  /* 0x0000000413077211 */ /* 0x001fe400078808ff */
[----:B------:R0:W-:Y:S01]  /*10910*/  STL [R1+0x1e6c], R9 ;  /* 0x001e6c0901007387 */ /* 0x0001e20000100800 */
[----:B-1----:R-:W-:-:S03]  /*10920*/  LEA.HI.X.SX32 R8, R25, R2, 0x1, P6 ;  /* 0x0000000219087211 */ /* 0x002fc600030f0eff */
[----:B------:R-:W2:Y:S01]  /*10930*/  LDL.LU R45, [R1+0x168] ;  /* 0x00016800012d7983 */ /* 0x000ea20000300800 */
[----:B------:R-:W-:-:S03]  /*10940*/  IMAD R16, R16, c[0x0][0x190], RZ ;  /* 0x0000640010107a24 */ /* 0x000fc600078e02ff */
[----:B------:R1:W-:Y:S01]  /*10950*/  STL [R1+0x1ea8], R7 ;  /* 0x001ea80701007387 */ /* 0x0003e20000100800 */
[----:B0-----:R-:W-:-:S03]  /*10960*/  LEA.HI.X.SX32 R9, R24, R2, 0x1, P5 ;  /* 0x0000000218097211 */ /* 0x001fc600028f0eff */
[----:B------:R0:W-:Y:S01]  /*10970*/  STL [R1+0x1e74], R8 ;  /* 0x001e740801007387 */ /* 0x0001e20000100800 */
[-C--:B-1----:R-:W-:Y:S02]  /*10980*/  LEA R7, P6, R18, R4.reuse, 0x1 ;  /* 0x0000000412077211 */ /* 0x082fe400078c08ff */
[----:B0-----:R-:W-:-:S03]  /*10990*/  LEA R8, P5, R17, R4, 0x1 ;  /* 0x0000000411087211 */ /* 0x001fc600078a08ff */
[----:B------:R0:W-:Y:S01]  /*109a0*/  STL [R1+0x1eb0], R7 ;  /* 0x001eb00701007387 */ /* 0x0001e20000100800 */
[----:B------:R-:W-:-:S03]  /*109b0*/  IMAD R15, R15, c[0x0][0x190], RZ ;  /* 0x000064000f0f7a24 */ /* 0x000fc600078e02ff */
[----:B------:R1:W-:Y:S01]  /*109c0*/  STL [R1+0x1e7c], R9 ;  /* 0x001e7c0901007387 */ /* 0x0003e20000100800 */
[----:B------:R-:W-:-:S03]  /*109d0*/  IMAD R14, R14, c[0x0][0x190], RZ ;  /* 0x000064000e0e7a24 */ /* 0x000fc600078e02ff */
[----:B------:R1:W-:Y:S01]  /*109e0*/  STL [R1+0x1eb8], R8 ;  /* 0x001eb80801007387 */ /* 0x0003e20000100800 */
[----:B0-----:R-:W-:Y:S02]  /*109f0*/  LEA.HI.X.SX32 R7, R23, R2, 0x1, P0 ;  /* 0x0000000217077211 */ /* 0x001fe400000f0eff */
[----:B-1----:R-:W-:-:S03]  /*10a00*/  LEA R9, P0, R16, R4, 0x1 ;  /* 0x0000000410097211 */ /* 0x002fc600078008ff */
[----:B------:R0:W-:Y:S01]  /*10a10*/  STL [R1+0x1e84], R7 ;  /* 0x001e840701007387 */ /* 0x0001e20000100800 */
[----:B------:R-:W-:-:S03]  /*10a20*/  LEA.HI.X.SX32 R8, R22, R2, 0x1, P3 ;  /* 0x0000000216087211 */ /* 0x000fc600018f0eff */
[----:B------:R-:W-:Y:S01]  /*10a30*/  STL [R1+0x1ec0], R9 ;  /* 0x001ec00901007387 */ /* 0x000fe20000100800 */
[----:B------:R-:W-:-:S03]  /*10a40*/  IMAD R12, R12, c[0x0][0x190], RZ ;  /* 0x000064000c0c7a24 */ /* 0x000fc600078e02ff */
[----:B------:R-:W2:Y:S01]  /*10a50*/  LDL.LU R13, [R1+0x164] ;  /* 0x00016400010d7983 */ /* 0x000ea20000300800 */
[----:B0-----:R-:W-:-:S03]  /*10a60*/  LEA R7, P3, R15, R4, 0x1 ;  /* 0x000000040f077211 */ /* 0x001fc600078608ff */
[----:B------:R0:W-:Y:S04]  /*10a70*/  STL [R1+0x1e8c], R8 ;  /* 0x001e8c0801007387 */ /* 0x0001e80000100800 */
[----:B------:R1:W-:Y:S01]  /*10a80*/  STL [R1+0x1ec8], R7 ;  /* 0x001ec80701007387 */ /* 0x0003e20000100800 */
[----:B0-----:R-:W-:Y:S02]  /*10a90*/  LEA.HI.X.SX32 R8, R21, R2, 0x1, P2 ;  /* 0x0000000215087211 */ /* 0x001fe400010f0eff */
[----:B------:R-:W-:Y:S02]  /*10aa0*/  LEA R9, P2, R14, R4, 0x1 ;  /* 0x000000040e097211 */ /* 0x000fe400078408ff */
[----:B-1----:R-:W-:Y:S01]  /*10ab0*/  LEA.HI.X.SX32 R7, R20, R2, 0x1, P1 ;  /* 0x0000000214077211 */ /* 0x002fe200008f0eff */
[----:B------:R0:W-:Y:S01]  /*10ac0*/  STL [R1+0x1e94], R8 ;  /* 0x001e940801007387 */ /* 0x0001e20000100800 */
[----:B------:R-:W-:-:S03]  /*10ad0*/  IMAD R11, R11, c[0x0][0x190], RZ ;  /* 0x000064000b0b7a24 */ /* 0x000fc600078e02ff */
[----:B------:R-:W-:Y:S04]  /*10ae0*/  STL [R1+0x1ed0], R9 ;  /* 0x001ed00901007387 */ /* 0x000fe80000100800 */
[----:B------:R-:W2:Y:S01]  /*10af0*/  LDL.LU R44, [R1+0x174] ;  /* 0x00017400012c7983 */ /* 0x000ea20000300800 */
[----:B0-----:R-:W-:-:S03]  /*10b00*/  LEA R8, P1, R12, R4, 0x1 ;  /* 0x000000040c087211 */ /* 0x001fc600078208ff */
[----:B------:R0:W-:Y:S01]  /*10b10*/  STL [R1+0x1e9c], R7 ;  /* 0x001e9c0701007387 */ /* 0x0001e20000100800 */
[----:B------:R-:W-:-:S03]  /*10b20*/  IMAD R3, R3, c[0x0][0x190], RZ ;  /* 0x0000640003037a24 */ /* 0x000fc600078e02ff */
[----:B------:R1:W-:Y:S01]  /*10b30*/  STL [R1+0x1ed4], R8 ;  /* 0x001ed40801007387 */ /* 0x0003e20000100800 */
[----:B------:R-:W-:Y:S01]  /*10b40*/  IMAD R6, R6, c[0x0][0x190], RZ ;  /* 0x0000640006067a24 */ /* 0x000fe200078e02ff */
[----:B0-----:R-:W-:Y:S02]  /*10b50*/  LEA.HI.X.SX32 R7, R19, R2, 0x1, P4 ;  /* 0x0000000213077211 */ /* 0x001fe400020f0eff */
[----:B------:R-:W-:Y:S02]  /*10b60*/  LEA R9, P4, R11, R4, 0x1 ;  /* 0x000000040b097211 */ /* 0x000fe400078808ff */
[----:B-1----:R-:W-:Y:S01]  /*10b70*/  LEA.HI.X.SX32 R8, R18, R2, 0x1, P6 ;  /* 0x0000000212087211 */ /* 0x002fe200030f0eff */
[----:B------:R0:W-:Y:S01]  /*10b80*/  STL [R1+0x1ea4], R7 ;  /* 0x001ea40701007387 */ /* 0x0001e20000100800 */
[----:B------:R-:W-:-:S03]  /*10b90*/  LEA R10, P6, R3, R4, 0x1 ;  /* 0x00000004030a7211 */ /* 0x000fc600078c08ff */
[----:B0-----:R-:W2:Y:S04]  /*10ba0*/  LDL.LU R7, [R1+0x178] ;  /* 0x0001780001077983 */ /* 0x001ea80000300800 */
[----:B------:R0:W-:Y:S04]  /*10bb0*/  STL [R1+0x1ed8], R9 ;  /* 0x001ed80901007387 */ /* 0x0001e80000100800 */
[----:B------:R1:W-:Y:S01]  /*10bc0*/  STL [R1+0x1eac], R8 ;  /* 0x001eac0801007387 */ /* 0x0003e20000100800 */
[----:B0-----:R-:W-:-:S03]  /*10bd0*/  LEA.HI.X.SX32 R9, R17, R2, 0x1, P5 ;  /* 0x0000000211097211 */ /* 0x001fc600028f0eff */
[----:B------:R0:W-:Y:S01]  /*10be0*/  STL [R1+0x1edc], R10 ;  /* 0x001edc0a01007387 */ /* 0x0001e20000100800 */
[----:B-1----:R-:W-:-:S03]  /*10bf0*/  LEA R8, P5, R6, R4, 0x1 ;  /* 0x0000000406087211 */ /* 0x002fc600078a08ff */
[----:B------:R-:W-:Y:S04]  /*10c00*/  STL [R1+0x1eb4], R9 ;  /* 0x001eb40901007387 */ /* 0x000fe80000100800 */
[----:B------:R1:W-:Y:S01]  /*10c10*/  STL [R1+0x1ee0], R8 ;  /* 0x001ee00801007387 */ /* 0x0003e20000100800 */
[----:B0-----:R-:W-:-:S05]  /*10c20*/  LEA.HI.X.SX32 R10, R16, R2, 0x1, P0 ;  /* 0x00000002100a7211 */ /* 0x001fca00000f0eff */
[----:B------:R0:W-:Y:S01]  /*10c30*/  STL [R1+0x1ebc], R10 ;  /* 0x001ebc0a01007387 */ /* 0x0001e20000100800 */
[----:B-1----:R-:W-:Y:S02]  /*10c40*/  LEA.HI.X.SX32 R8, R15, R2, 0x1, P3 ;  /* 0x000000020f087211 */ /* 0x002fe400018f0eff */
[----:B---3--:R-:W-:-:S05]  /*10c50*/  LEA R9, P0, R47, R4, 0x1 ;  /* 0x000000042f097211 */ /* 0x008fca00078008ff */
[----:B------:R1:W-:Y:S04]  /*10c60*/  STL [R1+0x1ee4], R9 ;  /* 0x001ee40901007387 */ /* 0x0003e80000100800 */
[----:B------:R5:W-:Y:S04]  /*10c70*/  STL [R1+0x1ec4], R8 ;  /* 0x001ec40801007387 */ /* 0x000be80000100800 */
[----:B0-----:R-:W3:Y:S01]  /*10c80*/  LDL.LU R10, [R1+0x17c] ;  /* 0x00017c00010a7983 */ /* 0x001ee20000300800 */
[----:B-1----:R-:W-:Y:S02]  /*10c90*/  LEA.HI.X.SX32 R9, R14, R2, 0x1, P2 ;  /* 0x000000020e097211 */ /* 0x002fe400010f0eff */
[----:B----4-:R-:W-:-:S03]  /*10ca0*/  LEA R24, P3, R5, c[0x0][0x160], 0x1 ;  /* 0x0000580005187a11 */ /* 0x010fc600078608ff */
[----:B------:R-:W-:Y:S01]  /*10cb0*/  STL [R1+0x1ecc], R9 ;  /* 0x001ecc0901007387 */ /* 0x000fe20000100800 */
[----:B------:R-:W-:Y:S02]  /*10cc0*/  LEA.HI.X.SX32 R25, R5, c[0x0][0x164], 0x1, P3 ;  /* 0x0000590005197a11 */ /* 0x000fe400018f0eff */
[----:B-----5:R-:W-:Y:S02]  /*10cd0*/  LEA R8, P2, R46, R4, 0x1 ;  /* 0x000000042e087211 */ /* 0x020fe400078408ff */
[----:B------:R-:W-:-:S03]  /*10ce0*/  LEA.HI.X.SX32 R4, R12, R2, 0x1, P1 ;  /* 0x000000020c047211 */ /* 0x000fc600008f0eff */
[----:B------:R0:W-:Y:S01]  /*10cf0*/  STL [R1+0x1b78], R8 ;  /* 0x001b780801007387 */ /* 0x0001e20000100800 */
[----:B------:R-:W-:-:S03]  /*10d00*/  LEA.HI.X.SX32 R5, R11, R2, 0x1, P4 ;  /* 0x000000020b057211 */ /* 0x000fc600020f0eff */
[----:B0-----:R-:W4:Y:S04]  /*10d10*/  LDL.LU R8, [R1+0x180] ;  /* 0x0001800001087983 */ /* 0x001f280000300800 */
[----:B------:R0:W-:Y:S04]  /*10d20*/  STL [R1+0x1b68], R4 ;  /* 0x001b680401007387 */ /* 0x0001e80000100800 */
[----:B------:R-:W-:Y:S01]  /*10d30*/  STL.64 [R1+0x1068], R24 ;  /* 0x0010681801007387 */ /* 0x000fe20000100a00 */
[----:B0-----:R-:W-:-:S03]  /*10d40*/  LEA.HI.X.SX32 R4, R3, R2, 0x1, P6 ;  /* 0x0000000203047211 */ /* 0x001fc600030f0eff */
[----:B------:R-:W-:Y:S04]  /*10d50*/  STL [R1+0x1b6c], R5 ;  /* 0x001b6c0501007387 */ /* 0x000fe80000100800 */
[----:B------:R0:W-:Y:S04]  /*10d60*/  STL [R1+0x1b70], R4 ;  /* 0x001b700401007387 */ /* 0x0001e80000100800 */
[----:B------:R-:W5:Y:S01]  /*10d70*/  LDL.LU R9, [R1+0x184] ;  /* 0x0001840001097983 */ /* 0x000f620000300800 */
[----:B------:R-:W-:Y:S02]  /*10d80*/  LEA.HI.X.SX32 R3, R6, R2, 0x1, P5 ;  /* 0x0000000206037211 */ /* 0x000fe400028f0eff */
[----:B--2---:R-:W-:-:S03]  /*10d90*/  LEA R22, P1, R45, c[0x0][0x160], 0x1 ;  /* 0x000058002d167a11 */ /* 0x004fc600078208ff */
[----:B------:R1:W-:Y:S01]  /*10da0*/  STL [R1+0x1b74], R3 ;  /* 0x001b740301007387 */ /* 0x0003e20000100800 */
[----:B0-----:R-:W-:Y:S01]  /*10db0*/  IMAD.WIDE R4, R0, 0x2, R24 ;  /* 0x0000000200047825 */ /* 0x001fe200078e0218 */
[----:B------:R-:W-:Y:S02]  /*10dc0*/  LEA.HI.X.SX32 R23, R45, c[0x0][0x164], 0x1, P1 ;  /* 0x000059002d177a11 */ /* 0x000fe400008f0eff */
[-C--:B-1----:R-:W-:Y:S02]  /*10dd0*/  LEA.HI.X.SX32 R3, R47, R2.reuse, 0x1, P0 ;  /* 0x000000022f037211 */ /* 0x082fe400000f0eff */
[----:B------:R-:W-:Y:S02]  /*10de0*/  LEA.HI.X.SX32 R2, R46, R2, 0x1, P2 ;  /* 0x000000022e027211 */ /* 0x000fe400010f0eff */
[----:B------:R-:W-:-:S04]  /*10df0*/  LEA R20, P0, R13, c[0x0][0x160], 0x1 ;  /* 0x000058000d147a11 */ /* 0x000fc800078008ff */
[----:B------:R-:W-:Y:S01]  /*10e00*/  LEA.HI.X.SX32 R21, R13, c[0x0][0x164], 0x1, P0 ;  /* 0x000059000d157a11 */ /* 0x000fe200000f0eff */
[----:B------:R-:W-:Y:S04]  /*10e10*/  STL [R1+0x1b7c], R3 ;  /* 0x001b7c0301007387 */ /* 0x000fe80000100800 */
[----:B------:R0:W-:Y:S04]  /*10e20*/  STL [R1+0x1b34], R2 ;  /* 0x001b340201007387 */ /* 0x0001e80000100800 */
[----:B------:R-:W-:Y:S01]  /*10e30*/  STL [R1+0x1b3c], R4 ;  /* 0x001b3c0401007387 */ /* 0x000fe20000100800 */
[----:B------:R-:W-:-:S05]  /*10e40*/  IMAD R6, R44, c[0x0][0x184], RZ ;  /* 0x000061002c067a24 */ /* 0x000fca00078e02ff */
[----:B------:R-:W-:Y:S01]  /*10e50*/  LEA R60, P0, R6, c[0x0][0x160], 0x1 ;  /* 0x00005800063c7a11 */ /* 0x000fe200078008ff */
[----:B0-----:R-:W-:Y:S01]  /*10e60*/  IMAD.WIDE R2, R0, 0x2, R22 ;  /* 0x0000000200027825 */ /* 0x001fe200078e0216 */
[----:B------:R0:W-:Y:S02]  /*10e70*/  STL [R1+0x1b38], R5 ;  /* 0x001b380501007387 */ /* 0x0001e40000100800 */
[----:B------:R-:W-:Y:S02]  /*10e80*/  LEA.HI.X.SX32 R61, R6, c[0x0][0x164], 0x1, P0 ;  /* 0x00005900063d7a11 */ /* 0x000fe400000f0eff */
[----:B------:R-:W-:Y:S04]  /*10e90*/  STL.64 [R1+0x1060], R22 ;  /* 0x0010601601007387 */ /* 0x000fe80000100a00 */
[----:B------:R-:W-:Y:S01]  /*10ea0*/  STL.64 [R1+0x1058], R20 ;  /* 0x0010581401007387 */ /* 0x000fe20000100a00 */
[----:B0-----:R-:W-:-:S03]  /*10eb0*/  IMAD.WIDE R4, R0, 0x2, R20 ;  /* 0x0000000200047825 */ /* 0x001fc600078e0214 */
[----:B------:R-:W-:Y:S01]  /*10ec0*/  STL [R1+0x1b44], R2 ;  /* 0x001b440201007387 */ /* 0x000fe20000100800 */
[----:B------:R-:W-:-:S05]  /*10ed0*/  IMAD R7, R7, c[0x0][0x184], RZ ;  /* 0x0000610007077a24 */ /* 0x000fca00078e02ff */
[C---:B------:R-:W-:Y:S01]  /*10ee0*/  LEA R18, P1, R7.reuse, c[0x0][0x160], 0x1 ;  /* 0x0000580007127a11 */ /* 0x040fe200078208ff */
[----:B------:R0:W-:Y:S03]  /*10ef0*/  STL [R1+0x1b40], R3 ;  /* 0x001b400301007387 */ /* 0x0001e60000100800 */
[----:B------:R-:W-:Y:S01]  /*10f00*/  LEA.HI.X.SX32 R19, R7, c[0x0][0x164], 0x1, P1 ;  /* 0x0000590007137a11 */ /* 0x000fe200008f0eff */
[----:B------:R-:W-:Y:S04]  /*10f10*/  STL [R1+0x1b4c], R4 ;  /* 0x001b4c0401007387 */ /* 0x000fe80000100800 */
[----:B------:R1:W-:Y:S01]  /*10f20*/  STL [R1+0x1b48], R5 ;  /* 0x001b480501007387 */ /* 0x0003e20000100800 */
[----:B0-----:R-:W-:-:S03]  /*10f30*/  IMAD.WIDE R2, R0, 0x2, R60 ;  /* 0x0000000200027825 */ /* 0x001fc600078e023c */
[----:B------:R-:W-:Y:S01]  /*10f40*/  STL.64 [R1+0x1070], R18 ;  /* 0x0010701201007387 */ /* 0x000fe20000100a00 */
[----:B-1----:R-:W-:-:S03]  /*10f50*/  IMAD.WIDE R4, R0, 0x2, R18 ;  /* 0x0000000200047825 */ /* 0x002fc600078e0212 */
[----:B------:R-:W-:Y:S01]  /*10f60*/  STL [R1+0x1b54], R2 ;  /* 0x001b540201007387 */ /* 0x000fe20000100800 */
[----:B------:R-:W-:-:S03]  /*10f70*/  UIMAD UR7, UR4, 0x1e, URZ ;  /* 0x0000001e040778a4 */ /* 0x000fc6000f8e023f */
[----:B------:R0:W-:Y:S04]  /*10f80*/  STL [R1+0x1b50], R3 ;  /* 0x001b500301007387 */ /* 0x0001e80000100800 */
[----:B------:R-:W-:Y:S04]  /*10f90*/  STL [R1+0x1b5c], R4 ;  /* 0x001b5c0401007387 */ /* 0x000fe80000100800 */
[----:B------:R1:W-:Y:S01]  /*10fa0*/  STL [R1+0x1b58], R5 ;  /* 0x001b580501007387 */ /* 0x0003e20000100800 */
[----:B---3--:R-:W-:-:S05]  /*10fb0*/  IMAD R6, R10, c[0x0][0x184], RZ ;  /* 0x000061000a067a24 */ /* 0x008fca00078e02ff */
[----:B------:R-:W-:-:S04]  /*10fc0*/  LEA R16, P0, R6, c[0x0][0x160], 0x1 ;  /* 0x0000580006107a11 */ /* 0x000fc800078008ff */
[----:B------:R-:W-:-:S05]  /*10fd0*/  LEA.HI.X.SX32 R17, R6, c[0x0][0x164], 0x1, P0 ;  /* 0x0000590006117a11 */ /* 0x000fca00000f0eff */
[----:B0-----:R-:W-:Y:S01]  /*10fe0*/  IMAD.WIDE R2, R0, 0x2, R16 ;  /* 0x0000000200027825 */ /* 0x001fe200078e0210 */
[----:B------:R-:W-:Y:S03]  /*10ff0*/  STL.64 [R1+0x1078], R16 ;  /* 0x0010781001007387 */ /* 0x000fe60000100a00 */
[----:B----4-:R-:W-:-:S05]  /*11000*/  IMAD R8, R8, c[0x0][0x184], RZ ;  /* 0x0000610008087a24 */ /* 0x010fca00078e02ff */
[----:B------:R-:W-:-:S04]  /*11010*/  LEA R14, P1, R8, c[0x0][0x160], 0x1 ;  /* 0x00005800080e7a11 */ /* 0x000fc800078208ff */
[----:B------:R-:W-:Y:S01]  /*11020*/  LEA.HI.X.SX32 R15, R8, c[0x0][0x164], 0x1, P1 ;  /* 0x00005900080f7a11 */ /* 0x000fe200008f0eff */
[----:B-----5:R-:W-:-:S05]  /*11030*/  IMAD R7, R9, c[0x0][0x184], RZ ;  /* 0x0000610009077a24 */ /* 0x020fca00078e02ff */
[----:B------:R-:W-:-:S04]  /*11040*/  LEA R6, P0, R7, c[0x0][0x160], 0x1 ;  /* 0x0000580007067a11 */ /* 0x000fc800078008ff */
[----:B------:R-:W-:Y:S01]  /*11050*/  LEA.HI.X.SX32 R9, R7, c[0x0][0x164], 0x1, P0 ;  /* 0x0000590007097a11 */ /* 0x000fe200000f0eff */
[----:B------:R-:W-:Y:S01]  /*11060*/  STL [R1+0x13a0], R6 ;  /* 0x0013a00601007387 */ /* 0x000fe20000100800 */
[----:B-1----:R-:W-:-:S03]  /*11070*/  IMAD.WIDE R4, R0, 0x2, R14 ;  /* 0x0000000200047825 */ /* 0x002fc600078e020e */
[----:B------:R-:W-:Y:S01]  /*11080*/  STL.64 [R1+0x1080], R14 ;  /* 0x0010800e01007387 */ /* 0x000fe20000100a00 */
[----:B------:R-:W-:Y:S02]  /*11090*/  IMAD.MOV.U32 R10, RZ, RZ, R6 ;  /* 0x000000ffff0a7224 */ /* 0x000fe400078e0006 */
[----:B------:R-:W-:Y:S01]  /*110a0*/  IMAD.MOV.U32 R11, RZ, RZ, R9 ;  /* 0x000000ffff0b7224 */ /* 0x000fe200078e0009 */
[----:B------:R-:W-:Y:S04]  /*110b0*/  STL [R1+0x1b64], R2 ;  /* 0x001b640201007387 */ /* 0x000fe80000100800 */
[----:B------:R0:W-:Y:S04]  /*110c0*/  STL [R1+0x139c], R9 ;  /* 0x00139c0901007387 */ /* 0x0001e80000100800 */
[----:B------:R1:W-:Y:S04]  /*110d0*/  STL [R1+0x1b60], R3 ;  /* 0x001b600301007387 */ /* 0x0003e80000100800 */
[----:B------:R-:W-:Y:S01]  /*110e0*/  STL [R1+0x13a8], R4 ;  /* 0x0013a80401007387 */ /* 0x000fe20000100800 */
[----:B0-----:R-:W-:-:S04]  /*110f0*/  IMAD.WIDE R8, R0, 0x2, R10 ;  /* 0x0000000200087825 */ /* 0x001fc800078e020a */
[----:B-1----:R-:W-:Y:S01]  /*11100*/  IMAD.U32 R3, RZ, RZ, UR7 ;  /* 0x00000007ff037e24 */ /* 0x002fe2000f8e00ff */
[----:B------:R0:W-:Y:S03]  /*11110*/  STL [R1+0x13a4], R5 ;  /* 0x0013a40501007387 */ /* 0x0001e60000100800 */
[C---:B------:R-:W-:Y:S01]  /*11120*/  IMAD.WIDE R6, R3.reuse, 0x2, R22 ;  /* 0x0000000203067825 */ /* 0x040fe200078e0216 */
[----:B------:R-:W-:Y:S03]  /*11130*/  STL [R1+0x13b0], R8 ;  /* 0x0013b00801007387 */ /* 0x000fe60000100800 */
[C---:B0-----:R-:W-:Y:S01]  /*11140*/  IMAD.WIDE R4, R3.reuse, 0x2, R24 ;  /* 0x0000000203047825 */ /* 0x041fe200078e0218 */
[----:B------:R0:W-:Y:S04]  /*11150*/  STL [R1+0x13ac], R9 ;  /* 0x0013ac0901007387 */ /* 0x0001e80000100800 */
[----:B------:R-:W-:Y:S04]  /*11160*/  STL [R1+0x13b8], R4 ;  /* 0x0013b80401007387 */ /* 0x000fe80000100800 */
[----:B------:R1:W-:Y:S01]  /*11170*/  STL [R1+0x13b4], R5 ;  /* 0x0013b40501007387 */ /* 0x0003e20000100800 */
[----:B0-----:R-:W-:-:S03]  /*11180*/  IMAD.WIDE R8, R3, 0x2, R20 ;  /* 0x0000000203087825 */ /* 0x001fc600078e0214 */
[----:B------:R-:W-:Y:S01]  /*11190*/  STL [R1+0x13c0], R6 ;  /* 0x0013c00601007387 */ /* 0x000fe20000100800 */
[----:B------:R-:W-:-:S03]  /*111a0*/  UIMAD UR7, UR4, 0x1d, URZ ;  /* 0x0000001d040778a4 */ /* 0x000fc6000f8e023f */
[----:B------:R0:W-:Y:S01]  /*111b0*/  STL [R1+0x13bc], R7 ;  /* 0x0013bc0701007387 */ /* 0x0001e20000100800 */
[----:B-1----:R-:W-:-:S03]  /*111c0*/  IMAD.WIDE R4, R3, 0x2, R60 ;  /* 0x0000000203047825 */ /* 0x002fc600078e023c */
[----:B------:R-:W-:Y:S04]  /*111d0*/  STL [R1+0x13c8], R8 ;  /* 0x0013c80801007387 */ /* 0x000fe80000100800 */
[----:B------:R-:W-:Y:S01]  /*111e0*/  STL [R1+0x13c4], R9 ;  /* 0x0013c40901007387 */ /* 0x000fe20000100800 */
[----:B0-----:R-:W-:-:S03]  /*111f0*/  IMAD.WIDE R6, R3, 0x2, R18 ;  /* 0x0000000203067825 */ /* 0x001fc600078e0212 */
[----:B------:R-:W-:Y:S04]  /*11200*/  STL [R1+0x13d0], R4 ;  /* 0x0013d00401007387 */ /* 0x000fe80000100800 */
[----:B------:R0:W-:Y:S01]  /*11210*/  STL [R1+0x13cc], R5 ;  /* 0x0013cc0501007387 */ /* 0x0001e20000100800 */
[----:B------:R-:W-:-:S03]  /*11220*/  IMAD.U32 R2, RZ, RZ, UR7 ;  /* 0x00000007ff027e24 */ /* 0x000fc6000f8e00ff */
[----:B------:R-:W-:Y:S04]  /*11230*/  STL [R1+0x13d8], R6 ;  /* 0x0013d80601007387 */ /* 0x000fe80000100800 */
[----:B------:R1:W-:Y:S01]  /*11240*/  STL [R1+0x13d4], R7 ;  /* 0x0013d40701007387 */ /* 0x0003e20000100800 */
[----:B0-----:R-:W-:-:S04]  /*11250*/  IMAD.WIDE R4, R3, 0x2, R16 ;  /* 0x0000000203047825 */ /* 0x001fc800078e0210 */
[C---:B------:R-:W-:Y:S01]  /*11260*/  IMAD.WIDE R8, R3.reuse, 0x2, R10 ;  /* 0x0000000203087825 */ /* 0x040fe200078e020a */
[----:B------:R-:W-:Y:S03]  /*11270*/  STL [R1+0x13e0], R4 ;  /* 0x0013e00401007387 */ /* 0x000fe60000100800 */
[----:B-1----:R-:W-:Y:S01]  /*11280*/  IMAD.WIDE R6, R3, 0x2, R14 ;  /* 0x0000000203067825 */ /* 0x002fe200078e020e */
[----:B------:R0:W-:Y:S04]  /*11290*/  STL [R1+0x13dc], R5 ;  /* 0x0013dc0501007387 */ /* 0x0001e80000100800 */
[----:B------:R-:W-:Y:S04]  /*112a0*/  STL [R1+0x13e8], R6 ;  /* 0x0013e80601007387 */ /* 0x000fe80000100800 */
[----:B------:R1:W-:Y:S01]  /*112b0*/  STL [R1+0x13e4], R7 ;  /* 0x0013e40701007387 */ /* 0x0003e20000100800 */
[----:B0-----:R-:W-:-:S03]  /*112c0*/  IMAD.WIDE R4, R2, 0x2, R24 ;  /* 0x0000000202047825 */ /* 0x001fc600078e0218 */
[----:B------:R-:W-:Y:S04]  /*112d0*/  STL [R1+0x13f0], R8 ;  /* 0x0013f00801007387 */ /* 0x000fe80000100800 */
[----:B------:R0:W-:Y:S01]  /*112e0*/  STL [R1+0x13ec], R9 ;  /* 0x0013ec0901007387 */ /* 0x0001e20000100800 */
[----:B-1----:R-:W-:-:S03]  /*112f0*/  IMAD.WIDE R6, R2, 0x2, R22 ;  /* 0x0000000202067825 */ /* 0x002fc600078e0216 */
        /* <DEDUP_REMOVED lines=8> */
[----:B------:R1:W-:Y:S01]  /*11380*/  STL [R1+0x1404], R9 ;  /* 0x0014040901007387 */ /* 0x0003e20000100800 */
[----:B0-----:R-:W-:-:S03]  /*11390*/  IMAD.WIDE R6, R2, 0x2, R18 ;  /* 0x0000000202067825 */ /* 0x001fc600078e0212 */
[----:B------:R-:W-:Y:S04]  /*113a0*/  STL [R1+0x1410], R4 ;  /* 0x0014100401007387 */ /* 0x000fe80000100800 */
[----:B------:R0:W-:Y:S01]  /*113b0*/  STL [R1+0x140c], R5 ;  /* 0x00140c0501007387 */ /* 0x0001e20000100800 */
[----:B------:R-:W-:-:S03]  /*113c0*/  IMAD.U32 R0, RZ, RZ, UR7 ;  /* 0x00000007ff007e24 */ /* 0x000fc6000f8e00ff */
[----:B------:R-:W-:Y:S01]  /*113d0*/  STL [R1+0x1418], R6 ;  /* 0x0014180601007387 */ /* 0x000fe20000100800 */
[----:B-1----:R-:W-:-:S03]  /*113e0*/  IMAD.WIDE R8, R2, 0x2, R10 ;  /* 0x0000000202087825 */ /* 0x002fc600078e020a */
[----:B------:R1:W-:Y:S01]  /*113f0*/  STL [R1+0x1414], R7 ;  /* 0x0014140701007387 */ /* 0x0003e20000100800 */
[----:B0-----:R-:W-:-:S05]  /*11400*/  IMAD.WIDE R4, R2, 0x2, R16 ;  /* 0x0000000202047825 */ /* 0x001fca00078e0210 */
[----:B------:R-:W-:Y:S01]  /*11410*/  STL [R1+0x1420], R4 ;  /* 0x0014200401007387 */ /* 0x000fe20000100800 */
[----:B-1----:R-:W-:-:S03]  /*11420*/  IMAD.WIDE R6, R2, 0x2, R14 ;  /* 0x0000000202067825 */ /* 0x002fc600078e020e */
[----:B------:R0:W-:Y:S01]  /*11430*/  STL [R1+0x141c], R5 ;  /* 0x00141c0501007387 */ /* 0x0001e20000100800 */
[----:B------:R-:W-:-:S03]  /*11440*/  IMAD.WIDE R2, R0, 0x2, R24 ;  /* 0x0000000200027825 */ /* 0x000fc600078e0218 */
[----:B------:R-:W-:Y:S04]  /*11450*/  STL [R1+0x1af8], R6 ;  /* 0x001af80601007387 */ /* 0x000fe80000100800 */
[----:B------:R1:W-:Y:S01]  /*11460*/  STL [R1+0x1424], R7 ;  /* 0x0014240701007387 */ /* 0x0003e20000100800 */
[----:B0-----:R-:W-:-:S03]  /*11470*/  IMAD.WIDE R4, R0, 0x2, R22 ;  /* 0x0000000200047825 */ /* 0x001fc600078e0216 */
[----:B------:R-:W-:Y:S04]  /*11480*/  STL [R1+0x1b00], R8 ;  /* 0x001b000801007387 */ /* 0x000fe80000100800 */
[----:B------:R-:W-:Y:S01]  /*11490*/  STL [R1+0x1afc], R9 ;  /* 0x001afc0901007387 */ /* 0x000fe20000100800 */
[----:B-1----:R-:W-:-:S03]  /*114a0*/  IMAD.WIDE R6, R0, 0x2, R20 ;  /* 0x0000000200067825 */ /* 0x002fc600078e0214 */
[----:B------:R-:W-:Y:S04]  /*114b0*/  STL [R1+0x1b08], R2 ;  /* 0x001b080201007387 */ /* 0x000fe80000100800 */
        /* <DEDUP_REMOVED lines=8> */
[----:B------:R1:W-:Y:S04]  /*11540*/  STL [R1+0x1b20], R2 ;  /* 0x001b200201007387 */ /* 0x0003e80000100800 */
[----:B------:R-:W-:Y:S01]  /*11550*/  STL [R1+0x1b1c], R3 ;  /* 0x001b1c0301007387 */ /* 0x000fe20000100800 */
[----:B0-----:R-:W-:-:S03]  /*11560*/  IMAD.WIDE R6, R0, 0x2, R16 ;  /* 0x0000000200067825 */ /* 0x001fc600078e0210 */
[----:B------:R-:W-:Y:S04]  /*11570*/  STL [R1+0x1b28], R4 ;  /* 0x001b280401007387 */ /* 0x000fe80000100800 */
[----:B------:R0:W-:Y:S01]  /*11580*/  STL [R1+0x1b24], R5 ;  /* 0x001b240501007387 */ /* 0x0001e20000100800 */
[----:B-1----:R-:W-:-:S03]  /*11590*/  IMAD.U32 R2, RZ, RZ, UR7 ;  /* 0x00000007ff027e24 */ /* 0x002fc6000f8e00ff */
[----:B------:R-:W-:Y:S01]  /*115a0*/  STL [R1+0x1b30], R6 ;  /* 0x001b300601007387 */ /* 0x000fe20000100800 */
[----:B------:R-:W-:-:S04]  /*115b0*/  IMAD.WIDE R8, R0, 0x2, R10 ;  /* 0x0000000200087825 */ /* 0x000fc800078e020a */
[----:B0-----:R-:W-:Y:S01]  /*115c0*/  IMAD.WIDE R4, R0, 0x2, R14 ;  /* 0x0000000200047825 */ /* 0x001fe200078e020e */
[----:B------:R0:W-:Y:S04]  /*115d0*/  STL [R1+0x1b2c], R7 ;  /* 0x001b2c0701007387 */ /* 0x0001e80000100800 */
[----:B------:R-:W-:Y:S04]  /*115e0*/  STL [R1+0x1abc], R4 ;  /* 0x001abc0401007387 */ /* 0x000fe80000100800 */
[----:B------:R1:W-:Y:S01]  /*115f0*/  STL [R1+0x1ab8], R5 ;  /* 0x001ab80501007387 */ /* 0x0003e20000100800 */
[----:B0-----:R-:W-:-:S03]  /*11600*/  IMAD.WIDE R6, R2, 0x2, R22 ;  /* 0x0000000202067825 */ /* 0x001fc600078e0216 */
[----:B------:R-:W-:Y:S01]  /*11610*/  STL [R1+0x1ac4], R8 ;  /* 0x001ac40801007387 */ /* 0x000fe20000100800 */
[----:B-1----:R-:W-:-:S03]  /*11620*/  IMAD.WIDE R4, R2, 0x2, R24 ;  /* 0x0000000202047825 */ /* 0x002fc600078e0218 */
        /* <DEDUP_REMOVED lines=265> */
[----:B------:R-:W-:-:S03]  /*126c0*/  USHF.L.U32 UR7, UR4, 0x4, URZ ;  /* 0x0000000404077899 */ /* 0x000fc6000800063f */
        /* <DEDUP_REMOVED lines=384> */
[----:B------:R-:W-:Y:S04]  /*13ed0*/  STL [R1+0x1490], R9 ;  /* 0x0014900901007387 */ /* 0x000fe80000100800 */
[----:B------:R-:W-:Y:S01]  /*13ee0*/  STL [R1+0x149c], R2 ;  /* 0x00149c0201007387 */ /* 0x000fe20000100800 */
[----:B-1----:R-:W-:-:S03]  /*13ef0*/  IMAD.WIDE R6, R0, 0x2, R60 ;  /* 0x0000000200067825 */ /* 0x002fc600078e023c */
[----:B------:R0:W-:Y:S04]  /*13f00*/  STL [R1+0x1498], R3 ;  /* 0x0014980301007387 */ /* 0x0001e80000100800 */
[----:B------:R-:W-:Y:S01]  /*13f10*/  STL [R1+0x14a4], R4 ;  /* 0x0014a40401007387 */ /* 0x000fe20000100800 */
[----:B0-----:R-:W-:-:S03]  /*13f20*/  IMAD.WIDE R2, R0, 0x2, R20 ;  /* 0x0000000200027825 */ /* 0x001fc600078e0214 */
[----:B------:R0:W-:Y:S04]  /*13f30*/  STL [R1+0x14a0], R5 ;  /* 0x0014a00501007387 */ /* 0x0001e80000100800 */
[----:B------:R-:W-:Y:S04]  /*13f40*/  STL [R1+0x14ac], R2 ;  /* 0x0014ac0201007387 */ /* 0x000fe80000100800 */
[----:B------:R1:W-:Y:S01]  /*13f50*/  STL [R1+0x14a8], R3 ;  /* 0x0014a80301007387 */ /* 0x0003e20000100800 */
[----:B0-----:R-:W-:-:S03]  /*13f60*/  IMAD.WIDE R4, R0, 0x2, R18 ;  /* 0x0000000200047825 */ /* 0x001fc600078e0212 */
[----:B------:R-:W-:Y:S04]  /*13f70*/  STL [R1+0x14b4], R6 ;  /* 0x0014b40601007387 */ /* 0x000fe80000100800 */
[----:B------:R0:W-:Y:S01]  /*13f80*/  STL [R1+0x14b0], R7 ;  /* 0x0014b00701007387 */ /* 0x0001e20000100800 */
[----:B-1----:R-:W-:-:S03]  /*13f90*/  IMAD.WIDE R2, R0, 0x2, R16 ;  /* 0x0000000200027825 */ /* 0x002fc600078e0210 */
[----:B------:R-:W-:Y:S01]  /*13fa0*/  STL [R1+0x14bc], R4 ;  /* 0x0014bc0401007387 */ /* 0x000fe20000100800 */
[----:B------:R-:W-:-:S03]  /*13fb0*/  IMAD.U32 R12, RZ, RZ, UR4 ;  /* 0x00000004ff0c7e24 */ /* 0x000fc6000f8e00ff */
[----:B------:R1:W-:Y:S04]  /*13fc0*/  STL [R1+0x14b8], R5 ;  /* 0x0014b80501007387 */ /* 0x0003e80000100800 */
[----:B------:R-:W2:Y:S01]  /*13fd0*/  S2R R44, SR_TID.X ;  /* 0x00000000002c7919 */ /* 0x000ea20000002100 */
[----:B0-----:R-:W-:-:S04]  /*13fe0*/  IMAD.WIDE R6, R0, 0x2, R10 ;  /* 0x0000000200067825 */ /* 0x001fc800078e020a */
[----:B-1----:R-:W-:Y:S01]  /*13ff0*/  IMAD.WIDE R4, R0, 0x2, R14 ;  /* 0x0000000200047825 */ /* 0x002fe200078e020e */
[----:B------:R-:W-:Y:S04]  /*14000*/  STL [R1+0x1430], R2 ;  /* 0x0014300201007387 */ /* 0x000fe80000100800 */
        /* <DEDUP_REMOVED lines=8> */
[----:B------:R-:W-:-:S03]  /*14090*/  IMAD.WIDE R8, R12, 0x2, R60 ;  /* 0x000000020c087825 */ /* 0x000fc600078e023c */
        /* <DEDUP_REMOVED lines=8> */
[----:B------:R-:W-:Y:S04]  /*14120*/  STL [R1+0x1460], R8 ;  /* 0x0014600801007387 */ /* 0x000fe80000100800 */
[----:B------:R0:W-:Y:S01]  /*14130*/  STL [R1+0x145c], R9 ;  /* 0x00145c0901007387 */ /* 0x0001e20000100800 */
[----:B-1----:R-:W-:-:S03]  /*14140*/  IMAD.WIDE R6, R12, 0x2, R14 ;  /* 0x000000020c067825 */ /* 0x002fc600078e020e */
[----:B------:R2:W-:Y:S04]  /*14150*/  STL [R1+0x1468], R2 ;  /* 0x0014680201007387 */ /* 0x0005e80000100800 */
[----:B------:R-:W-:Y:S01]  /*14160*/  STL [R1+0x1464], R3 ;  /* 0x0014640301007387 */ /* 0x000fe20000100800 */
[----:B0-----:R-:W-:-:S03]  /*14170*/  IMAD.WIDE R8, R12, 0x2, R10 ;  /* 0x000000020c087825 */ /* 0x001fc600078e020a */
[----:B------:R-:W-:Y:S04]  /*14180*/  STL [R1+0x1470], R4 ;  /* 0x0014700401007387 */ /* 0x000fe80000100800 */
[----:B------:R-:W-:Y:S01]  /*14190*/  STL [R1+0x146c], R5 ;  /* 0x00146c0501007387 */ /* 0x000fe20000100800 */
[----:B--2---:R-:W-:-:S03]  /*141a0*/  IMAD.SHL.U32 R2, R44, 0x100, RZ ;  /* 0x000001002c027824 */ /* 0x004fc600078e00ff */
[----:B------:R-:W-:Y:S04]  /*141b0*/  STL [R1+0x1478], R6 ;  /* 0x0014780601007387 */ /* 0x000fe80000100800 */
[----:B------:R-:W-:Y:S04]  /*141c0*/  STL [R1+0x1474], R7 ;  /* 0x0014740701007387 */ /* 0x000fe80000100800 */
[----:B------:R-:W-:Y:S04]  /*141d0*/  STL [R1+0x1480], R8 ;  /* 0x0014800801007387 */ /* 0x000fe80000100800 */
[----:B------:R-:W-:Y:S04]  /*141e0*/  STL [R1+0x147c], R9 ;  /* 0x00147c0901007387 */ /* 0x000fe80000100800 */
[----:B------:R-:W-:Y:S04]  /*141f0*/  STL [R1+0x138c], RZ ;  /* 0x00138cff01007387 */ /* 0x000fe80000100800 */
[----:B------:R-:W-:Y:S04]  /*14200*/  STL [R1+0x1040], RZ ;  /* 0x001040ff01007387 */ /* 0x000fe80000100800 */
[----:B------:R0:W-:Y:S04]  /*14210*/  STL [R1+0x1f64], R2 ;  /* 0x001f640201007387 */ /* 0x0001e80000100800 */
[----:B------:R-:W-:Y:S04]  /*14220*/  STL [R1+0x1044], RZ ;  /* 0x001044ff01007387 */ /* 0x000fe80000100800 */
        /* <DEDUP_REMOVED lines=843> */
[----:B------:R-:W1:Y:S04]  /*176e0*/  S2R R13, SR_TID.X ;  /* 0x00000000000d7919 */ /* 0x000e680000002100 */
        /* <DEDUP_REMOVED lines=20> */
[----:B------:R-:W-:Y:S01]  /*17830*/  STL [R1+0x834], RZ ;  /* 0x000834ff01007387 */ /* 0x000fe20000100800 */
[----:B-1----:R-:W-:-:S03]  /*17840*/  LOP3.LUT R13, R13, 0x1f, RZ, 0xc0, !PT ;  /* 0x0000001f0d0d7812 */ /* 0x002fc600078ec0ff */
[----:B------:R-:W-:Y:S04]  /*17850*/  STL [R1+0x838], RZ ;  /* 0x000838ff01007387 */ /* 0x000fe80000100800 */
[----:B------:R-:W-:Y:S04]  /*17860*/  STL [R1+0x83c], RZ ;  /* 0x00083cff01007387 */ /* 0x000fe80000100800 */
[----:B------:R-:W-:Y:S04]  /*17870*/  STL [R1+0x820], RZ ;  /* 0x000820ff01007387 */ /* 0x000fe80000100800 */
[----:B------:R-:W-:Y:S04]  /*17880*/  STL [R1+0x824], RZ ;  /* 0x000824ff01007387 */ /* 0x000fe80000100800 */
[----:B------:R-:W-:Y:S01]  /*17890*/  STL [R1+0x828], RZ ;  /* 0x000828ff01007387 */ /* 0x000fe20000100800 */
[----:B------:R-:W-:-:S03]  /*178a0*/  IMAD.SHL.U32 R0, R13, 0x2, RZ ;  /* 0x000000020d007824 */ /* 0x000fc600078e00ff */
        /* <DEDUP_REMOVED lines=32> */
[----:B------:R-:W-:-:S03]  /*17ab0*/  IMAD R13, R13, 0x210, RZ ;  /* 0x000002100d0d7824 */ /* 0x000fc600078e02ff */
[----:B------:R-:W-:Y:S01]  /*17ac0*/  STL [R1+0x124], RZ ;  /* 0x000124ff01007387 */ /* 0x000fe20000100800 */
[----:B------:R-:W-:-:S03]  /*17ad0*/  IMAD.SHL.U32 R44, R44, 0x2, RZ ;  /* 0x000000022c2c7824 */ /* 0x000fc600078e00ff */
[----:B------:R-:W-:Y:S04]  /*17ae0*/  STL [R1+0x128], RZ ;  /* 0x000128ff01007387 */ /* 0x000fe80000100800 */
[----:B------:R-:W-:Y:S04]  /*17af0*/  STL [R1+0x12c], RZ ;  /* 0x00012cff01007387 */ /* 0x000fe80000100800 */
[----:B------:R-:W-:Y:S04]  /*17b00*/  STL [R1+0x110], RZ ;  /* 0x000110ff01007387 */ /* 0x000fe80000100800 */
[----:B------:R-:W-:Y:S01]  /*17b10*/  STL [R1+0x114], RZ ;  /* 0x000114ff01007387 */ /* 0x000fe20000100800 */
[----:B------:R-:W-:-:S03]  /*17b20*/  LOP3.LUT R13, R13, 0x10, R44, 0x78, !PT ;  /* 0x000000100d0d7812 */ /* 0x000fc600078e782c */
[----:B------:R-:W-:Y:S04]  /*17b30*/  STL [R1+0x118], RZ ;  /* 0x000118ff01007387 */ /* 0x000fe80000100800 */
[----:B------:R-:W-:Y:S04]  /*17b40*/  STL [R1+0x11c], RZ ;  /* 0x00011cff01007387 */ /* 0x000fe80000100800 */
[----:B------:R-:W-:Y:S04]  /*17b50*/  STL [R1+0x100], RZ ;  /* 0x000100ff01007387 */ /* 0x000fe80000100800 */
[----:B------:R-:W-:Y:S01]  /*17b60*/  STL [R1+0x104], RZ ;  /* 0x000104ff01007387 */ /* 0x000fe20000100800 */
[----:B0-----:R-:W-:-:S03]  /*17b70*/  LOP3.LUT R2, R13, 0x1000, R2, 0xf8, !PT ;  /* 0x000010000d027812 */ /* 0x001fc600078ef802 */
        /* <DEDUP_REMOVED lines=8> */
[----:B------:R0:W-:Y:S04]  /*17c00*/  STL [R1+0x1054], R2 ;  /* 0x0010540201007387 */ /* 0x0001e80000100800 */
        /* <DEDUP_REMOVED lines=97> */
[----:B------:R-:W-:-:S03]  /*18220*/  LOP3.LUT R4, R0, 0x10, RZ, 0x3c, !PT ;  /* 0x0000001000047812 */ /* 0x000fc600078e3cff */
[----:B------:R1:W-:Y:S01]  /*18230*/  STL [R1+0x6dc], RZ ;  /* 0x0006dcff01007387 */ /* 0x0003e20000100800 */
[----:B------:R-:W-:-:S03]  /*18240*/  LOP3.LUT R3, R0, 0x20, RZ, 0x3c, !PT ;  /* 0x0000002000037812 */ /* 0x000fc600078e3cff */
[----:B------:R1:W-:Y:S01]  /*18250*/  STL [R1+0x6c0], RZ ;  /* 0x0006c0ff01007387 */ /* 0x0003e20000100800 */
[----:B------:R-:W-:-:S03]  /*18260*/  LOP3.LUT R4, R2, 0x20, RZ, 0x3c, !PT ;  /* 0x0000002002047812 */ /* 0x000fc600078e3cff */
[----:B------:R1:W-:Y:S01]  /*18270*/  STL [R1+0x6c4], RZ ;  /* 0x0006c4ff01007387 */ /* 0x0003e20000100800 */
[----:B------:R-:W-:-:S03]  /*18280*/  LOP3.LUT R3, R2, 0x40, RZ, 0x3c, !PT ;  /* 0x0000004002037812 */ /* 0x000fc600078e3cff */
[----:B------:R1:W-:Y:S01]  /*18290*/  STL [R1+0x6c8], RZ ;  /* 0x0006c8ff01007387 */ /* 0x0003e20000100800 */
[----:B0-----:R-:W-:-:S03]  /*182a0*/  LOP3.LUT R2, R2, 0x60, RZ, 0x3c, !PT ;  /* 0x0000006002027812 */ /* 0x001fc600078e3cff */
[----:B------:R1:W-:Y:S04]  /*182b0*/  STL [R1+0x6cc], RZ ;  /* 0x0006ccff01007387 */ /* 0x0003e80000100800 */
[----:B------:R1:W-:Y:S04]  /*182c0*/  STL [R1+0x50], RZ ;  /* 0x000050ff01007387 */ /* 0x0003e80000100800 */
[----:B------:R1:W-:Y:S04]  /*182d0*/  STL [R1+0x54], RZ ;  /* 0x000054ff01007387 */ /* 0x0003e80000100800 */
[----:B------:R1:W-:Y:S04]  /*182e0*/  STL [R1+0x58], RZ ;  /* 0x000058ff01007387 */ /* 0x0003e80000100800 */
[----:B------:R1:W-:Y:S04]  /*182f0*/  STL [R1+0x5c], RZ ;  /* 0x00005cff01007387 */ /* 0x0003e80000100800 */
[----:B------:R1:W-:Y:S04]  /*18300*/  STL [R1+0x1094], R4 ;  /* 0x0010940401007387 */ /* 0x0003e80000100800 */
[----:B------:R1:W-:Y:S04]  /*18310*/  STL [R1+0x108c], R2 ;  /* 0x00108c0201007387 */ /* 0x0003e80000100800 */
[----:B------:R1:W-:Y:S01]  /*18320*/  STL [R1+0x1090], R3 ;  /* 0x0010900301007387 */ /* 0x0003e20000100800 */
[----:B------:R-:W-:-:S02]  /*18330*/  USHF.R.S32.HI UR7, URZ, 0x1f, UR6 ;  /* 0x0000001f3f077899 */ /* 0x000fc40008011406 */
[----:B------:R-:W-:Y:S02]  /*18340*/  USHF.L.U32 UR5, UR5, 0x5, URZ ;  /* 0x0000000505057899 */ /* 0x000fe4000800063f */
[----:B------:R-:W-:Y:S02]  /*18350*/  USHF.L.U32 UR4, UR4, 0x5, URZ ;  /* 0x0000000504047899 */ /* 0x000fe4000800063f */
[----:B------:R-:W-:Y:S01]  /*18360*/  ULEA.HI UR7, UR7, UR6, URZ, 0x5 ;  /* 0x0000000607077291 */ /* 0x000fe2000f8f283f */
[----:B------:R-:W-:Y:S01]  /*18370*/  LOP3.LUT R5, R0, 0x30, RZ, 0x3c, !PT ;  /* 0x0000003000057812 */ /* 0x000fe200078e3cff */
[----:B------:R-:W-:Y:S02]  /*18380*/  USHF.R.S32.HI UR6, URZ, 0x1f, UR4 ;  /* 0x0000001f3f067899 */ /* 0x000fe40008011404 */
[----:B------:R-:W-:Y:S02]  /*18390*/  USHF.R.S32.HI UR8, URZ, 0x1f, UR5 ;  /* 0x0000001f3f087899 */ /* 0x000fe40008011405 */
[----:B------:R-:W-:-:S02]  /*183a0*/  USHF.L.U32 UR12, UR4, 0x1, URZ ;  /* 0x00000001040c7899 */ /* 0x000fc4000800063f */
[----:B------:R-:W-:Y:S02]  /*183b0*/  USHF.L.U32 UR9, UR5, 0x1, URZ ;  /* 0x0000000105097899 */ /* 0x000fe4000800063f */
[----:B------:R-:W-:Y:S02]  /*183c0*/  USHF.R.S32.HI UR7, URZ, 0x5, UR7 ;  /* 0x000000053f077899 */ /* 0x000fe40008011407 */
[----:B------:R-:W-:Y:S02]  /*183d0*/  USHF.L.U64.HI UR6, UR4, 0x1, UR6 ;  /* 0x0000000104067899 */ /* 0x000fe40008010206 */
[----:B-1----:R-:W-:Y:S02]  /*183e0*/  USHF.L.U64.HI UR8, UR5, 0x1, UR8 ;  /* 0x0000000105087899 */ /* 0x002fe40008010208 */
.L_x_3:
[----:B------:R-:W2:Y:S01]  /*183f0*/  LDL R5, [R1+0x139c] ;  /* 0x00139c0001057983 */ /* 0x000ea20000100800 */
[----:B------:R-:W-:-:S03]  /*18400*/  IMAD.MOV.U32 R2, RZ, RZ, -0x20 ;  /* 0xffffffe0ff027424 */ /* 0x000fc600078e00ff */
[----:B--2---:R0:W-:Y:S04]  /*18410*/  STL [R1+0x382c], R5 ;  /* 0x00382c0501007387 */ /* 0x0041e80000100800 */
[----:B------:R-:W2:Y:S04]  /*18420*/  LDL R4, [R1+0x13a0] ;  /* 0x0013a00001047983 */ /* 0x000ea80000100800 */
[----:B0-----:R-:W3:Y:S04]  /*18430*/  LDL R5, [R1+0x138c] ;  /* 0x00138c0001057983 */ /* 0x001ee80000100800 */
[----:B------:R-:W-:Y:S04]  /*18440*/  STL [R1+0x3820], R60 ;  /* 0x0038203c01007387 */ /* 0x000fe80000100800 */
[----:B------:R-:W-:Y:S04]  /*18450*/  STL [R1+0x381c], R61 ;  /* 0x00381c3d01007387 */ /* 0x000fe80000100800 */
[----:B------:R-:W-:Y:S04]  /*18460*/  STL [R1+0x3824], R61 ;  /* 0x0038243d01007387 */ /* 0x000fe80000100800 */
[----:B-----5:R-:W-:Y:S04]  /*18470*/  STL [R1+0x3648], R59 ;  /* 0x0036483b01007387 */ /* 0x020fe80000100800 */
[----:B------:R-:W-:Y:S04]  /*18480*/  STL [R1+0x3650], R59 ;  /* 0x0036503b01007387 */ /* 0x000fe80000100800 */
        /* <DEDUP_REMOVED lines=57> */
[----:B------:R0:W-:Y:S04]  /*18820*/  STL [R1+0x3828], R59 ;  /* 0x0038283b01007387 */ /* 0x0001e80000100800 */
        /* <DEDUP_REMOVED lines=108> */
[----:B------:R-:W-:Y:S01]  /*18ef0*/  STL [R1+0x357c], R9 ;  /* 0x00357c0901007387 */ /* 0x000fe20000100800 */
[----:B---3--:R-:W-:-:S03]  /*18f00*/  IMAD R2, R5, R2, c[0x0][0x180] ;  /* 0x0000600005027624 */ /* 0x008fc600078e0202 */
[----:B------:R-:W-:Y:S04]  /*18f10*/  STL [R1+0x3578], R8 ;  /* 0x0035780801007387 */ /* 0x000fe80000100800 */
[----:B------:R-:W-:Y:S04]  /*18f20*/  STL [R1+0x3574], R7 ;  /* 0x0035740701007387 */ /* 0x000fe80000100800 */
[----:B------:R-:W-:Y:S04]  /*18f30*/  STL [R1+0x3570], R6 ;  /* 0x0035700601007387 */ /* 0x000fe80000100800 */
[----:B------:R-:W-:Y:S04]  /*18f40*/  STL [R1+0x356c], R3 ;  /* 0x00356c0301007387 */ /* 0x000fe80000100800 */
[----:B------:R-:W2:Y:S01]  /*18f50*/  LDL.LU R5, [R1+0x382c] ;  /* 0x00382c0001057983 */ /* 0x000ea20000300800 */
[----:B------:R-:W-:-:S02]  /*18f60*/  ISETP.GT.AND P0, PT, R2, RZ, PT ;  /* 0x000000ff0200720c */ /* 0x000fc40003f04270 */
[----:B0-----:R-:W-:-:S11]  /*18f70*/  PRMT R59, RZ, 0x7610, R59 ;  /* 0x00007610ff3b7816 */ /* 0x001fd6000000003b */
[----:B--2---:R-:W2:Y:S01]  /*18f80*/  @P0 LDG.E.U16 R59, [R4.64] ;  /* 0x0000000a043b0981 */ /* 0x004ea2000c1e1500 */
[----:B------:R-:W-:-:S03]  /*18f90*/  PRMT R61, RZ, 0x7610, R61 ;  /* 0x00007610ff3d7816 */ /* 0x000fc6000000003d */
[----:B--2---:R0:W-:Y:S04]  /*18fa0*/  STL [R1+0x12ec], R59 ;  /* 0x0012ec3b01007387 */ /* 0x0041e80000100800 */
[----:B0-----:R-:W2:Y:S04]  /*18fb0*/  LDL.LU R59, [R1+0x3828] ;  /* 0x00382800013b7983 */ /* 0x001ea80000300800 */
[----:B------:R-:W3:Y:S04]  /*18fc0*/  LDL.64 R4, [R1+0x1080] ;  /* 0x0010800001047983 */ /* 0x000ee80000100a00 */
[----:B---3--:R-:W3:Y:S01]  /*18fd0*/  @P0 LDG.E.U16 R61, [R4.64] ;  /* 0x0000000a043d0981 */ /* 0x008ee2000c1e1500 */
[----:B------:R-:W-:-:S03]  /*18fe0*/  PRMT R60, RZ, 0x7610, R60 ;  /* 0x00007610ff3c7816 */ /* 0x000fc6000000003c */
[----:B---3--:R0:W-:Y:S04]  /*18ff0*/  STL [R1+0x12e8], R61 ;  /* 0x0012e83d01007387 */ /* 0x0081e80000100800 */
[----:B0-----:R-:W3:Y:S04]  /*19000*/  LDL.LU R61, [R1+0x3824] ;  /* 0x00382400013d7983 */ /* 0x001ee80000300800 */
[----:B------:R-:W4:Y:S04]  /*19010*/  LDL.64 R4, [R1+0x1078] ;  /* 0x0010780001047983 */ /* 0x000f280000100a00 */
[----:B----4-:R-:W4:Y:S01]  /*19020*/  @P0 LDG.E.U16 R60, [R4.64] ;  /* 0x0000000a043c0981 */ /* 0x010f22000c1e1500 */
[----:B---3--:R-:W-:-:S03]  /*19030*/  PRMT R61, RZ, 0x7610, R61 ;  /* 0x00007610ff3d7816 */ /* 0x008fc6000000003d */
[----:B----4-:R0:W-:Y:S04]  /*19040*/  STL [R1+0x12e4], R60 ;  /* 0x0012e43c01007387 */ /* 0x0101e80000100800 */
[----:B0-----:R-:W3:Y:S04]  /*19050*/  LDL.LU R60, [R1+0x3820] ;  /* 0x00382000013c7983 */ /* 0x001ee80000300800 */
[----:B------:R-:W4:Y:S04]  /*19060*/  LDL.64 R4, [R1+0x1070] ;  /* 0x0010700001047983 */ /* 0x000f280000100a00 */
[----:B----4-:R-:W4:Y:S04]  /*19070*/  @P0 LDG.E.U16 R61, [R4.64] ;  /* 0x0000000a043d0981 */ /* 0x010f28000c1e1500 */
[----:B----4-:R0:W-:Y:S04]  /*19080*/  STL [R1+0x12e0], R61 ;  /* 0x0012e03d01007387 */ /* 0x0101e80000100800 */
[----:B0-----:R-:W4:Y:S01]  /*19090*/  LDL.LU R61, [R1+0x381c] ;  /* 0x00381c00013d7983 */ /* 0x001f220000300800 */
[----:B------:R-:W-:Y:S01]  /*190a0*/  PRMT R58, RZ, 0x7610, R58 ;  /* 0x00007610ff3a7816 */ /* 0x000fe2000000003a */
[----:B---3--:R-:W-:-:S02]  /*190b0*/  @P0 IMAD.MOV.U32 R4, RZ, RZ, R60 ;  /* 0x000000ffff040224 */ /* 0x008fc400078e003c */
[----:B----4-:R-:W-:-:S05]  /*190c0*/  @P0 IMAD.MOV.U32 R5, RZ, RZ, R61 ;  /* 0x000000ffff050224 */ /* 0x010fca00078e003d */
[----:B------:R-:W3:Y:S04]  /*190d0*/  @P0 LDG.E.U16 R58, [R4.64] ;  /* 0x0000000a043a0981 */ /* 0x000ee8000c1e1500 */
[----:B------:R-:W-:Y:S04]  /*190e0*/  STL.64 [R1+0x21b8], R60 ;  /* 0x0021b83c01007387 */ /* 0x000fe80000100a00 */
[----:B------:R-:W-:Y:S04]  /*190f0*/  STL [R1+0x34d8], R61 ;  /* 0x0034d83d01007387 */ /* 0x000fe80000100800 */
[----:B---3--:R0:W-:Y:S04]  /*19100*/  STL [R1+0x12dc], R58 ;  /* 0x0012dc3a01007387 */ /* 0x0081e80000100800 */
[----:B0-----:R-:W3:Y:S04]  /*19110*/  LDL.LU R58, [R1+0x3818] ;  /* 0x00381800013a7983 */ /* 0x001ee80000300800 */
[----:B------:R-:W4:Y:S01]  /*19120*/  LDL.64 R4, [R1+0x1058] ;  /* 0x0010580001047983 */ /* 0x000f220000100a00 */
[----:B--2---:R-:W-:-:S06]  /*19130*/  PRMT R59, RZ, 0x7610, R59 ;  /* 0x00007610ff3b7816 */ /* 0x004fcc000000003b */
[----:B----4-:R-:W2:Y:S01]  /*19140*/  @P0 LDG.E.U16 R59, [R4.64] ;  /* 0x0000000a043b0981 */ /* 0x010ea2000c1e1500 */
[----:B---3--:R-:W-:-:S03]  /*19150*/  PRMT R58, RZ, 0x7610, R58 ;  /* 0x00007610ff3a7816 */ /* 0x008fc6000000003a */
[----:B--2---:R0:W-:Y:S04]  /*19160*/  STL [R1+0x12d8], R59 ;  /* 0x0012d83b01007387 */ /* 0x0041e80000100800 */
[----:B0-----:R-:W2:Y:S04]  /*19170*/  LDL.LU R59, [R1+0x3814] ;  /* 0x00381400013b7983 */ /* 0x001ea80000300800 */
[----:B------:R-:W3:Y:S04]  /*19180*/  LDL.64 R4, [R1+0x1060] ;  /* 0x0010600001047983 */ /* 0x000ee80000100a00 */
[----:B---3--:R-:W3:Y:S01]  /*19190*/  @P0 LDG.E.U16 R58, [R4.64] ;  /* 0x0000000a043a0981 */ /* 0x008ee2000c1e1500 */
[----:B--2---:R-:W-:-:S03]  /*191a0*/  PRMT R59, RZ, 0x7610, R59 ;  /* 0x00007610ff3b7816 */ /* 0x004fc6000000003b */
[----:B---3--:R0:W-:Y:S04]  /*191b0*/  STL [R1+0x12d4], R58 ;  /* 0x0012d43a01007387 */ /* 0x0081e80000100800 */
[----:B0-----:R-:W2:Y:S04]  /*191c0*/  LDL.LU R58, [R1+0x3810] ;  /* 0x00381000013a7983 */ /* 0x001ea80000300800 */
[----:B------:R-:W3:Y:S04]  /*191d0*/  LDL.64 R4, [R1+0x1068] ;  /* 0x0010680001047983 */ /* 0x000ee80000100a00 */
[----:B---3--:R-:W3:Y:S01]  /*191e0*/  @P0 LDG.E.U16 R59, [R4.64] ;  /* 0x0000000a043b0981 */ /* 0x008ee2000c1e1500 */
[----:B------:R-:W-:-:S03]  /*191f0*/  ISETP.GT.AND P1, PT, R2, 0x1, PT ;  /* 0x000000010200780c */ /* 0x000fc60003f24270 */
[----:B---3--:R0:W-:Y:S04]  /*19200*/  STL [R1+0x12d0], R59 ;  /* 0x0012d03b01007387 */ /* 0x0081e80000100800 */
[----:B0-----:R-:W3:Y:S04]  /*19210*/  LDL.LU R59, [R1+0x380c] ;  /* 0x00380c00013b7983 */ /* 0x001ee80000300800 */
[----:B------:R-:W4:Y:S04]  /*19220*/  LDL R4, [R1+0x147c] ;  /* 0x00147c0001047983 */ /* 0x000f280000100800 */
[----:B------:R-:W4:Y:S01]  /*19230*/  LDL R5, [R1+0x1480] ;  /* 0x0014800001057983 */ /* 0x000f220000100800 */
[----:B--2---:R-:W-:-:S02]  /*19240*/  PRMT R58, RZ, 0x7610, R58 ;  /* 0x00007610ff3a7816 */ /* 0x004fc4000000003a */
[----:B----4-:R-:W-:-:S04]  /*19250*/  @P1 LOP3.LUT R5, R5, R4, RZ, 0x3c, !PT ;  /* 0x0000000405051212 */ /* 0x010fc800078e3cff */
[----:B------:R-:W-:-:S04]  /*19260*/  @P1 LOP3.LUT R4, R5, R4, RZ, 0x3c, !PT ;  /* 0x0000000405041212 */ /* 0x000fc800078e3cff */
[----:B------:R-:W-:-:S05]  /*19270*/  @P1 LOP3.LUT R5, R5, R4, RZ, 0x3c, !PT ;  /* 0x0000000405051212 */ /* 0x000fca00078e3cff */
[----:B------:R-:W2:Y:S04]  /*19280*/  @P1 LDG.E.U16 R58, [R4.64] ;  /* 0x0000000a043a1981 */ /* 0x000ea8000c1e1500 */
[----:B--2---:R0:W-:Y:S04]  /*19290*/  STL [R1+0x12cc], R58 ;  /* 0x0012cc3a01007387 */ /* 0x0041e80000100800 */
[----:B0-----:R-:W2:Y:S04]  /*192a0*/  LDL.LU R58, [R1+0x3808] ;  /* 0x00380800013a7983 */ /* 0x001ea80000300800 */
[----:B------:R-:W4:Y:S04]  /*192b0*/  LDL R4, [R1+0x1474] ;  /* 0x0014740001047983 */ /* 0x000f280000100800 */
[----:B------:R-:W4:Y:S01]  /*192c0*/  LDL R5, [R1+0x1478] ;  /* 0x0014780001057983 */ /* 0x000f220000100800 */
[----:B---3--:R-:W-:-:S02]  /*192d0*/  PRMT R59, RZ, 0x7610, R59 ;  /* 0x00007610ff3b7816 */ /* 0x008fc4000000003b */
[----:B----4-:R-:W-:-:S04]  /*192e0*/  @P1 LOP3.LUT R5, R5, R4, RZ, 0x3c, !PT ;  /* 0x0000000405051212 */ /* 0x010fc800078e3cff */
[----:B------:R-:W-:-:S04]  /*192f0*/  @P1 LOP3.LUT R4, R5, R4, RZ, 0x3c, !PT ;  /* 0x0000000405041212 */ /* 0x000fc800078e3cff */
[----:B------:R-:W-:-:S05]  /*19300*/  @P1 LOP3.LUT R5, R5, R4, RZ, 0x3c, !PT ;  /* 0x0000000405051212 */ /* 0x000fca00078e3cff */
[----:B------:R-:W3:Y:S04]  /*19310*/  @P1 LDG.E.U16 R59, [R4.64] ;  /* 0x0000000a043b1981 */ /* 0x000ee8000c1e1500 */
        /* <DEDUP_REMOVED lines=53> */
[----:B------:R-:W3:Y:S01]  /*19670*/  @P1 LDG.E.U16 R59, [R4.64] ;  /* 0x0000000a043b1981 */ /* 0x000ee2000c1e1500 */
        /* <DEDUP_REMOVED lines=132> */
[----:B------:R-:W-:-:S02]  /*19ec0*/  PRMT R61, RZ, 0x7610, R61 ;  /* 0x00007610ff3d7816 */ /* 0x000fc4000000003d */
[----:B----4-:R-:W-:-:S04]  /*19ed0*/  @P1 LOP3.LUT R5, R5, R4, RZ, 0x3c, !PT ;  /* 0x0000000405051212 */ /* 0x010fc800078e3cff */
[----:B------:R-:W-:-:S04]  /*19ee0*/  @P1 LOP3.LUT R4, R5, R4, RZ, 0x3c, !PT ;  /* 0x0000000405041212 */ /* 0x000fc800078e3cff */
[----:B------:R-:W-:-:S05]  /*19ef0*/  @P1 LOP3.LUT R5, R5, R4, RZ, 0x3c, !PT ;  /* 0x0000000405051212 */ /* 0x000fca00078e3cff */
[----:B------:R0:W4:Y:S04]  /*19f00*/  @P1 LDG.E.U16 R61, [R4.64] ;  /* 0x0000000a043d1981 */ /* 0x000128000c1e1500 */
[----:B0-----:R-:W2:Y:S04]  /*19f10*/  LDL R4, [R1+0x14d0] ;  /* 0x0014d00001047983 */ /* 0x001ea80000100800 */
[----:B------:R-:W2:Y:S01]  /*19f20*/  LDL R5, [R1+0x14d4] ;  /* 0x0014d40001057983 */ /* 0x000ea20000100800 */
[----:B---3--:R-:W-:Y:S02]  /*19f30*/  PRMT R59, RZ, 0x7610, R59 ;  /* 0x00007610ff3b7816 */ /* 0x008fe4000000003b */
[----:B--2---:R-:W-:-:S04]  /*19f40*/  @P1 LOP3.LUT R5, R5, R4, RZ, 0x3c, !PT ;  /* 0x0000000405051212 */ /* 0x004fc800078e3cff */
[----:B------:R-:W-:-:S04]  /*19f50*/  @P1 LOP3.LUT R4, R5, R4, RZ, 0x3c, !PT ;  /* 0x0000000405041212 */ /* 0x000fc800078e3cff */
[----:B------:R-:W-:-:S05]  /*19f60*/  @P1 LOP3.LUT R5, R5, R4, RZ, 0x3c, !PT ;  /* 0x0000000405051212 */ /* 0x000fca00078e3cff */
[----:B------:R-:W2:Y:S04]  /*19f70*/  @P1 LDG.E.U16 R59, [R4.64] ;  /* 0x0000000a043b1981 */ /* 0x000ea8000c1e1500 */
[----:B----4-:R-:W-:Y:S01]  /*19f80*/  STL [R1+0x34dc], R61 ;  /* 0x0034dc3d01007387 */ /* 0x010fe20000100800 */
[----:B------:R-:W-:-:S03]  /*19f90*/  ISETP.GT.AND P0, PT, R2, 0x4, PT ;  /* 0x000000040200780c */ /* 0x000fc60003f04270 */
[----:B--2---:R0:W-:Y:S04]  /*19fa0*/  STL [R1+0x1270], R59 ;  /* 0x0012703b01007387 */ /* 0x0041e80000100800 */
[----:B0-----:R-:W2:Y:S04]  /*19fb0*/  LDL.LU R59, [R1+0x37b0] ;  /* 0x0037b000013b7983 */ /* 0x001ea80000300800 */
[----:B------:R-:W3:Y:S04]  /*19fc0*/  LDL R4, [R1+0x14c8] ;  /* 0x0014c80001047983 */ /* 0x000ee80000100800 */
[----:B------:R-:W3:Y:S01]  /*19fd0*/  LDL R5, [R1+0x14cc] ;  /* 0x0014cc0001057983 */ /* 0x000ee20000100800 */
[----:B------:R-:W-:-:S02]  /*19fe0*/  PRMT R58, RZ, 0x7610, R58 ;  /* 0x00007610ff3a7816 */ /* 0x000fc4000000003a */
[----:B---3--:R-:W-:-:S04]  /*19ff0*/  @P0 LOP3.LUT R5, R5, R4, RZ, 0x3c, !PT ;  /* 0x0000000405050212 */ /* 0x008fc800078e3cff */
        /* <DEDUP_REMOVED lines=65> */
[----:B------:R-:W2:Y:S01]  /*1a410*/  @P0 LDG.E.U16 R59, [R4.64] ;  /* 0x0000000a043b0981 */ /* 0x000ea2000c1e1500 */
[----:B------:R-:W-:-:S03]  /*1a420*/  ISETP.GT.AND P1, PT, R2, 0x5, PT ;  /* 0x000000050200780c */ /* 0x000fc60003f24270 */
        /* <DEDUP_REMOVED lines=765> */
[----:B------:R-:W4:Y:S04]  /*1d400*/  @P1 LDG.E.U16 R57, [R4.64] ;  /* 0x0000000a04391981 */ /* 0x000f28000c1e1500 */
[----:B----4-:R0:W-:Y:S04]  /*1d410*/  STL [R1+0x133c], R57 ;  /* 0x00133c3901007387 */ /* 0x0101e80000100800 */
[----:B0-----:R-:W4:Y:S04]  /*1d420*/  LDL.LU R57, [R1+0x3640] ;  /* 0x0036400001397983 */ /* 0x001f280000300800 */
[----:B------:R-:W2:Y:S04]  /*1d430*/  LDL R4, [R1+0x17e0] ;  /* 0x0017e00001047983 */ /* 0x000ea80000100800 */
[----:B------:R-:W2:Y:S01]  /*1d440*/  LDL R5, [R1+0x17e4] ;  /* 0x0017e40001057983 */ /* 0x000ea20000100800 */
[----:B------:R-:W-:-:S02]  /*1d450*/  PRMT R56, RZ, 0x7610, R56 ;  /* 0x00007610ff387816 */ /* 0x000fc40000000038 */
[----:B--2---:R-:W-:-:S04]  /*1d460*/  @P1 LOP3.LUT R5, R5, R4, RZ, 0x3c, !PT ;  /* 0x0000000405051212 */ /* 0x004fc800078e3cff */
[----:B------:R-:W-:-:S04]  /*1d470*/  @P1 LOP3.LUT R4, R5, R4, RZ, 0x3c, !PT ;  /* 0x0000000405041212 */ /* 0x000fc800078e3cff */
[----:B------:R-:W-:-:S05]  /*1d480*/  @P1 LOP3.LUT R5, R5, R4, RZ, 0x3c, !PT ;  /* 0x0000000405051212 */ /* 0x000fca00078e3cff */
[----:B------:R-:W2:Y:S04]  /*1d490*/  @P1 LDG.E.U16 R56, [R4.64] ;  /* 0x0000000a04381981 */ /* 0x000ea8000c1e1500 */
[----:B--2---:R0:W-:Y:S04]  /*1d4a0*/  STL [R1+0x1338], R56 ;  /* 0x0013383801007387 */ /* 0x0041e80000100800 */
[----:B0-----:R-:W2:Y:S04]  /*1d4b0*/  LDL.LU R56, [R1+0x363c] ;  /* 0x00363c0001387983 */ /* 0x001ea80000300800 */
        /* <DEDUP_REMOVED lines=24> */
[----:B------:R-:W2:Y:S01]  /*1d640*/  @P1 LDG.E.U16 R53, [R4.64] ;  /* 0x0000000a04351981 */ /* 0x000ea2000c1e1500 */
[----:B------:R-:W-:-:S03]  /*1d650*/  ISETP.GT.AND P0, PT, R2, 0x10, PT ;  /* 0x000000100200780c */ /* 0x000fc60003f04270 */
        /* <DEDUP_REMOVED lines=217> */
[----:B------:R0:W2:Y:S04]  /*1e3f0*/  @P0 LDG.E.U16 R61, [R4.64] ;  /* 0x0000000a043d0981 */ /* 0x0000a8000c1e1500 */
[----:B0-----:R-:W2:Y:S04]  /*1e400*/  LDL R4, [R1+0x1880] ;  /* 0x0018800001047983 */ /* 0x001ea80000100800 */
[----:B------:R-:W2:Y:S01]  /*1e410*/  LDL R5, [R1+0x1884] ;  /* 0x0018840001057983 */ /* 0x000ea20000100800 */
[----:B------:R-:W-:Y:S02]  /*1e420*/  ISETP.GT.AND P1, PT, R2, 0x13, PT ;  /* 0x000000130200780c */ /* 0x000fe40003f24270 */
[----:B------:R-:W-:-:S11]  /*1e430*/  PRMT R30, RZ, 0x7610, R30 ;  /* 0x00007610ff1e7816 */ /* 0x000fd6000000001e */
[----:B--2---:R-:W-:-:S04]  /*1e440*/  @P1 LOP3.LUT R5, R5, R4, RZ, 0x3c, !PT ;  /* 0x0000000405051212 */ /* 0x004fc800078e3cff */
[----:B------:R-:W-:-:S04]  /*1e450*/  @P1 LOP3.LUT R4, R5, R4, RZ, 0x3c, !PT ;  /* 0x0000000405041212 */ /* 0x000fc800078e3cff */
[----:B------:R-:W-:-:S05]  /*1e460*/  @P1 LOP3.LUT R5, R5, R4, RZ, 0x3c, !PT ;  /* 0x0000000405051212 */ /* 0x000fca00078e3cff */
[----:B------:R-:W2:Y:S04]  /*1e470*/  @P1 LDG.E.U16 R30, [R4.64] ;  /* 0x0000000a041e1981 */ /* 0x000ea8000c1e1500 */
[----:B------:R-:W-:Y:S04]  /*1e480*/  STL [R1+0x34f8], R61 ;  /* 0x0034f83d01007387 */ /* 0x000fe80000100800 */
        /* <DEDUP_REMOVED lines=55> */
[----:B0-----:R-:W2:Y:S01]  /*1e800*/  LDL.LU R24, [R1+0x35b8] ;  /* 0x0035b80001187983 */ /* 0x001ea20000300800 */
[----:B------:R-:W2:Y:S02]  /*1e810*/  LDL R4, [R1+0x18c8] ;  /* 0x0018c80001047983 */ /* 0x000ea40000100800 */
        /* <DEDUP_REMOVED lines=8> */
[----:B0-----:R-:W2:Y:S01]  /*1e8a0*/  LDL.LU R23, [R1+0x35b4] ;  /* 0x0035b40001177983 */ /* 0x001ea20000300800 */
[----:B------:R-:W2:Y:S02]  /*1e8b0*/  LDL R4, [R1+0x18c0] ;  /* 0x0018c00001047983 */ /* 0x000ea40000100800 */
[----:B------:R-:W2:Y:S01]  /*1e8c0*/  LDL R5, [R1+0x18c4] ;  /* 0x0018c40001057983 */ /* 0x000ea20000100800 */
[----:B------:R-:W-:Y:S02]  /*1e8d0*/  PRMT R22, RZ, 0x7610, R22 ;  /* 0x00007610ff167816 */ /* 0x000fe40000000016 */
        /* <DEDUP_REMOVED lines=88> */
[----:B------:R-:W-:Y:S02]  /*1ee60*/  PRMT R13, RZ, 0x7610, R13 ;  /* 0x00007610ff0d7816 */ /* 0x000fe4000000000d */
[----:B--2---:R-:W-:-:S04]  /*1ee70*/  @P1 LOP3.LUT R5, R5, R4, RZ, 0x3c, !PT ;  /* 0x0000000405051212 */ /* 0x004fc800078e3cff */
[----:B------:R-:W-:-:S04]  /*1ee80*/  @P1 LOP3.LUT R4, R5, R4, RZ, 0x3c, !PT ;  /* 0x0000000405041212 */ /* 0x000fc800078e3cff */
[----:B------:R-:W-:-:S05]  /*1ee90*/  @P1 LOP3.LUT R5, R5, R4, RZ, 0x3c, !PT ;  /* 0x0000000405051212 */ /* 0x000fca00078e3cff */
[----:B------:R-:W2:Y:S04]  /*1eea0*/  @P1 LDG.E.U16 R13, [R4.64] ;  /* 0x0000000a040d1981 */ /* 0x000ea8000c1e1500 */
[----:B------:R0:W-:Y:S04]  /*1eeb0*/  STL [R1+0x3554], R61 ;  /* 0x0035543d01007387 */ /* 0x0001e80000100800 */
[----:B0-----:R-:W3:Y:S04]  /*1eec0*/  LDL R61, [R1+0x1964] ;  /* 0x00196400013d7983 */ /* 0x001ee80000100800 */
        /* <DEDUP_REMOVED lines=9> */
[----:B------:R-:W-:-:S03]  /*1ef60*/  PRMT R11, RZ, 0x7610, R11 ;  /* 0x00007610ff0b7816 */ /* 0x000fc6000000000b */
[----:B--2---:R0:W-:Y:S04]  /*1ef70*/  STL [R1+0x14], R12 ;  /* 0x0000140c01007387 */ /* 0x0041e80000100800 */
[----:B0-----:R-:W2:Y:S01]  /*1ef80*/  LDL.LU R12, [R1+0x3588] ;  /* 0x00358800010c7983 */ /* 0x001ea20000300800 */
[----:B------:R-:W2:Y:S02]  /*1ef90*/  LDL R5, [R1+0x1960] ;  /* 0x0019600001057983 */ /* 0x000ea40000100800 */
[----:B---3--:R-:W-:Y:S02]  /*1efa0*/  @P1 IMAD.MOV.U32 R4, RZ, RZ, R61 ;  /* 0x000000ffff041224 */ /* 0x008fe400078e003d */
[----:B------:R-:W3:Y:S04]  /*1efb0*/  LDL R61, [R1+0x193c] ;  /* 0x00193c00013d7983 */ /* 0x000ee80000100800 */
[----:B--2---:R-:W2:Y:S04]  /*1efc0*/  @P1 LDG.E.U16 R11, [R4.64] ;  /* 0x0000000a040b1981 */ /* 0x004ea8000c1e1500 */
        /* <DEDUP_REMOVED lines=36> */
[----:B------:R0:W2:Y:S04]  /*1f210*/  @P2 LDG.E.U16 R60, [R4.64] ;  /* 0x0000000a043c2981 */ /* 0x0000a8000c1e1500 */
[----:B0-----:R-:W4:Y:S01]  /*1f220*/  LDL R5, [R1+0x1938] ;  /* 0x0019380001057983 */ /* 0x001f220000100800 */
[----:B------:R-:W-:Y:S01]  /*1f230*/  PRMT R59, RZ, 0x7610, R59 ;  /* 0x00007610ff3b7816 */ /* 0x000fe2000000003b */
[----:B---3--:R-:W-:Y:S02]  /*1f240*/  @P2 IMAD.MOV.U32 R4, RZ, RZ, R61 ;  /* 0x000000ffff042224 */ /* 0x008fe400078e003d */
[----:B--2---:R-:W-:Y:S01]  /*1f250*/  STL [R1+0x34fc], R60 ;  /* 0x0034fc3c01007387 */ /* 0x004fe20000100800 */
[----:B------:R-:W-:Y:S01]  /*1f260*/  PRMT R58, RZ, 0x7610, R58 ;  /* 0x00007610ff3a7816 */ /* 0x000fe2000000003a */
[----:B------:R-:W2:Y:S02]  /*1f270*/  LDL R61, [R1+0x1994] ;  /* 0x00199400013d7983 */ /* 0x000ea40000100800 */
[----:B----4-:R0:W3:Y:S04]  /*1f280*/  @P2 LDG.E.U16 R59, [R4.64] ;  /* 0x0000000a043b2981 */ /* 0x0100e8000c1e1500 */
[----:B0-----:R-:W4:Y:S04]  /*1f290*/  LDL R4, [R1+0x19b0] ;  /* 0x0019b00001047983 */ /* 0x001f280000100800 */
[----:B------:R-:W4:Y:S02]  /*1f2a0*/  LDL R5, [R1+0x19b4] ;  /* 0x0019b40001057983 */ /* 0x000f240000100800 */
[----:B----4-:R-:W-:-:S04]  /*1f2b0*/  @P2 LOP3.LUT R5, R5, R4, RZ, 0x3c, !PT ;  /* 0x0000000405052212 */ /* 0x010fc800078e3cff */
[----:B------:R-:W-:-:S04]  /*1f2c0*/  @P2 LOP3.LUT R4, R5, R4, RZ, 0x3c, !PT ;  /* 0x0000000405042212 */ /* 0x000fc800078e3cff */
[----:B------:R-:W-:Y:S01]  /*1f2d0*/  @P2 LOP3.LUT R5, R5, R4, RZ, 0x3c, !PT ;  /* 0x0000000405052212 */ /* 0x000fe200078e3cff */
[----:B---3--:R0:W-:Y:S04]  /*1f2e0*/  STL [R1+0x3500], R59 ;  /* 0x0035003b01007387 */ /* 0x0081e80000100800 */
[----:B------:R1:W3:Y:S01]  /*1f2f0*/  @P2 LDG.E.U16 R58, [R4.64] ;  /* 0x0000000a043a2981 */ /* 0x0002e2000c1e1500 */
[----:B------:R-:W-:-:S03]  /*1f300*/  PRMT R57, RZ, 0x7610, R57 ;  /* 0x00007610ff397816 */ /* 0x000fc60000000039 */
[----:B0-----:R-:W4:Y:S04]  /*1f310*/  LDL R59, [R1+0x1990] ;  /* 0x00199000013b7983 */ /* 0x001f280000100800 */
[----:B-1----:R-:W2:Y:S04]  /*1f320*/  LDL R4, [R1+0x19a8] ;  /* 0x0019a80001047983 */ /* 0x002ea80000100800 */
[----:B------:R-:W2:Y:S02]  /*1f330*/  LDL R5, [R1+0x19ac] ;  /* 0x0019ac0001057983 */ /* 0x000ea40000100800 */
[----:B--2---:R-:W-:-:S04]  /*1f340*/  @P2 LOP3.LUT R5, R5, R4, RZ, 0x3c, !PT ;  /* 0x0000000405052212 */ /* 0x004fc800078e3cff */
[----:B------:R-:W-:-:S04]  /*1f350*/  @P2 LOP3.LUT R4, R5, R4, RZ, 0x3c, !PT ;  /* 0x0000000405042212 */ /* 0x000fc800078e3cff */
[----:B------:R-:W-:Y:S01]  /*1f360*/  @P2 LOP3.LUT R5, R5, R4, RZ, 0x3c, !PT ;  /* 0x0000000405052212 */ /* 0x000fe200078e3cff */
[----:B---3--:R0:W-:Y:S04]  /*1f370*/  STL [R1+0x3504], R58 ;  /* 0x0035043a01007387 */ /* 0x0081e80000100800 */
[----:B------:R1:W2:Y:S01]  /*1f380*/  @P2 LDG.E.U16 R57, [R4.64] ;  /* 0x0000000a04392981 */ /* 0x0002a2000c1e1500 */
[----:B------:R-:W-:-:S03]  /*1f390*/  PRMT R56, RZ, 0x7610, R56 ;  /* 0x00007610ff387816 */ /* 0x000fc60000000038 */
[----:B0-----:R-:W3:Y:S04]  /*1f3a0*/  LDL R58, [R1+0x199c] ;  /* 0x00199c00013a7983 */ /* 0x001ee80000100800 */
[----:B-1----:R-:W2:Y:S04]  /*1f3b0*/  LDL R4, [R1+0x19a0] ;  /* 0x0019a00001047983 */ /* 0x002ea80000100800 */
[----:B------:R-:W2:Y:S02]  /*1f3c0*/  LDL R5, [R1+0x19a4] ;  /* 0x0019a40001057983 */ /* 0x000ea40000100800 */
[----:B--2---:R-:W-:-:S04]  /*1f3d0*/  @P2 LOP3.LUT R5, R5, R4, RZ, 0x3c, !PT ;  /* 0x0000000405052212 */ /* 0x004fc800078e3cff */
[----:B------:R-:W-:-:S04]  /*1f3e0*/  @P2 LOP3.LUT R4, R5, R4, RZ, 0x3c, !PT ;  /* 0x0000000405042212 */ /* 0x000fc800078e3cff */
[----:B------:R-:W-:Y:S01]  /*1f3f0*/  @P2 LOP3.LUT R5, R5, R4, RZ, 0x3c, !PT ;  /* 0x0000000405052212 */ /* 0x000fe200078e3cff */
[----:B------:R0:W-:Y:S04]  /*1f400*/  STL [R1+0x3508], R57 ;  /* 0x0035083901007387 */ /* 0x0001e80000100800 */
[----:B------:R1:W2:Y:S04]  /*1f410*/  @P2 LDG.E.U16 R56, [R4.64] ;  /* 0x0000000a04382981 */ /* 0x0002a8000c1e1500 */
[----:B-1----:R-:W2:Y:S01]  /*1f420*/  LDL R5, [R1+0x1998] ;  /* 0x0019980001057983 */ /* 0x002ea20000100800 */
[----:B------:R-:W-:Y:S01]  /*1f430*/  PRMT R55, RZ, 0x7610, R55 ;  /* 0x00007610ff377816 */ /* 0x000fe20000000037 */
[----:B---3--:R-:W-:Y:S01]  /*1f440*/  @P2 IMAD.MOV.U32 R4, RZ, RZ, R58 ;  /* 0x000000ffff042224 */ /* 0x008fe200078e003a */
[----:B------:R-:W-:-:S04]  /*1f450*/  PRMT R54, RZ, 0x7610, R54 ;  /* 0x00007610ff367816 */ /* 0x000fc80000000036 */
[----:B--2---:R1:W2:Y:S04]  /*1f460*/  @P2 LDG.E.U16 R55, [R4.64] ;  /* 0x0000000a04372981 */ /* 0x0042a8000c1e1500 */
[----:B------:R-:W-:Y:S01]  /*1f470*/  STL [R1+0x350c], R56 ;  /* 0x00350c3801007387 */ /* 0x000fe20000100800 */
[----:B-1----:R-:W-:Y:S02]  /*1f480*/  @P2 IMAD.MOV.U32 R4, RZ, RZ, R61 ;  /* 0x000000ffff042224 */ /* 0x002fe400078e003d */
[----:B----4-:R-:W-:-:S05]  /*1f490*/  @P2 IMAD.MOV.U32 R5, RZ, RZ, R59 ;  /* 0x000000ffff052224 */ /* 0x010fca00078e003b */
[----:B------:R1:W3:Y:S04]  /*1f4a0*/  @P2 LDG.E.U16 R54, [R4.64] ;  /* 0x0000000a04362981 */ /* 0x0002e8000c1e1500 */
[----:B--2---:R-:W-:Y:S01]  /*1f4b0*/  STL [R1+0x3510], R55 ;  /* 0x0035103701007387 */ /* 0x004fe20000100800 */
[----:B-1----:R-:W2:Y:S02]  /*1f4c0*/  LDL R4, [R1+0x1988] ;  /* 0x0019880001047983 */ /* 0x002ea40000100800 */
[----:B------:R-:W2:Y:S01]  /*1f4d0*/  LDL R5, [R1+0x198c] ;  /* 0x00198c0001057983 */ /* 0x000ea20000100800 */
[----:B------:R-:W-:Y:S01]  /*1f4e0*/  PRMT R53, RZ, 0x7610, R53 ;  /* 0x00007610ff357816 */ /* 0x000fe20000000035 */
[----:B------:R-:W4:Y:S04]  /*1f4f0*/  LDL R61, [R1+0x19f4] ;  /* 0x0019f400013d7983 */ /* 0x000f280000100800 */
[----:B------:R-:W4:Y:S04]  /*1f500*/  LDL R59, [R1+0x19e8] ;  /* 0x0019e800013b7983 */ /* 0x000f280000100800 */
[----:B------:R-:W4:Y:S04]  /*1f510*/  LDL R58, [R1+0x19ec] ;  /* 0x0019ec00013a7983 */ /* 0x000f280000100800 */
[----:B---3--:R-:W-:Y:S01]  /*1f520*/  STL [R1+0x3514], R54 ;  /* 0x0035143601007387 */ /* 0x008fe20000100800 */
[----:B--2---:R-:W-:-:S04]  /*1f530*/  @P2 LOP3.LUT R5, R5, R4, RZ, 0x3c, !PT ;  /* 0x0000000405052212 */ /* 0x004fc800078e3cff */
[----:B------:R-:W-:-:S04]  /*1f540*/  @P2 LOP3.LUT R4, R5, R4, RZ, 0x3c, !PT ;  /* 0x0000000405042212 */ /* 0x000fc800078e3cff */
[----:B------:R-:W-:-:S05]  /*1f550*/  @P2 LOP3.LUT R5, R5, R4, RZ, 0x3c, !PT ;  /* 0x0000000405052212 */ /* 0x000fca00078e3cff */
[----:B------:R1:W2:Y:S04]  /*1f560*/  @P2 LDG.E.U16 R53, [R4.64] ;  /* 0x0000000a04352981 */ /* 0x0002a8000c1e1500 */
[----:B-1----:R-:W3:Y:S04]  /*1f570*/  LDL R4, [R1+0x1980] ;  /* 0x0019800001047983 */ /* 0x002ee80000100800 */
[----:B------:R-:W3:Y:S01]  /*1f580*/  LDL R5, [R1+0x1984] ;  /* 0x0019840001057983 */ /* 0x000ee20000100800 */
[----:B------:R-:W-:Y:S02]  /*1f590*/  ISETP.GT.AND P0, PT, R2, 0x17, PT ;  /* 0x000000170200780c */ /* 0x000fe40003f04270 */
[----:B0-----:R-:W-:-:S11]  /*1f5a0*/  PRMT R57, RZ, 0x7610, R57 ;  /* 0x00007610ff397816 */ /* 0x001fd60000000039 */
[----:B---3--:R-:W-:-:S04]  /*1f5b0*/  @P0 LOP3.LUT R5, R5, R4, RZ, 0x3c, !PT ;  /* 0x0000000405050212 */ /* 0x008fc800078e3cff */
[----:B------:R-:W-:-:S04]  /*1f5c0*/  @P0 LOP3.LUT R4, R5, R4, RZ, 0x3c, !PT ;  /* 0x0000000405040212 */ /* 0x000fc800078e3cff */
[----:B------:R-:W-:Y:S01]  /*1f5d0*/  @P0 LOP3.LUT R5, R5, R4, RZ, 0x3c, !PT ;  /* 0x0000000405050212 */ /* 0x000fe200078e3cff */
[----:B--2---:R-:W-:Y:S04]  /*1f5e0*/  STL [R1+0x3518], R53 ;  /* 0x0035183501007387 */ /* 0x004fe80000100800 */
[----:B------:R0:W2:Y:S04]  /*1f5f0*/  @P0 LDG.E.U16 R57, [R4.64] ;  /* 0x0000000a04390981 */ /* 0x0000a8000c1e1500 */
[----:B0-----:R-:W3:Y:S04]  /*1f600*/  LDL R4, [R1+0x1978] ;  /* 0x0019780001047983 */ /* 0x001ee80000100800 */
[----:B------:R-:W3:Y:S01]  /*1f610*/  LDL R5, [R1+0x197c] ;  /* 0x00197c0001057983 */ /* 0x000ee20000100800 */
[----:B------:R-:W-:-:S02]  /*1f620*/  PRMT R7, RZ, 0x7610, R7 ;  /* 0x00007610ff077816 */ /* 0x000fc40000000007 */
[----:B---3--:R-:W-:-:S04]  /*1f630*/  @P0 LOP3.LUT R5, R5, R4, RZ, 0x3c, !PT ;  /* 0x0000000405050212 */ /* 0x008fc800078e3cff */
[----:B------:R-:W-:-:S04]  /*1f640*/  @P0 LOP3.LUT R4, R5, R4, RZ, 0x3c, !PT ;  /* 0x0000000405040212 */ /* 0x000fc800078e3cff */
[----:B------:R-:W-:-:S05]  /*1f650*/  @P0 LOP3.LUT R5, R5, R4, RZ, 0x3c, !PT ;  /* 0x0000000405050212 */ /* 0x000fca00078e3cff */
[----:B------:R-:W3:Y:S04]  /*1f660*/  @P0 LDG.E.U16 R7, [R4.64] ;  /* 0x0000000a04070981 */ /* 0x000ee8000c1e1500 */
[----:B--2---:R0:W-:Y:S04]  /*1f670*/  STL [R1+0x1308], R57 ;  /* 0x0013083901007387 */ /* 0x0041e80000100800 */
[----:B0-----:R-:W2:Y:S04]  /*1f680*/  LDL R57, [R1+0x19dc] ;  /* 0x0019dc0001397983 */ /* 0x001ea80000100800 */
[----:B---3--:R0:W-:Y:S04]  /*1f690*/  STL [R1+0x1304], R7 ;  /* 0x0013040701007387 */ /* 0x0081e80000100800 */
[----:B0-----:R-:W3:Y:S01]  /*1f6a0*/  LDL.LU R7, [R1+0x3574] ;  /* 0x0035740001077983 */ /* 0x001ee20000300800 */
[----:B------:R-:W2:Y:S01]  /*1f6b0*/  LDL R5, [R1+0x19f0] ;  /* 0x0019f00001057983 */ /* 0x000ea20000100800 */
[----:B------:R-:W-:Y:S01]  /*1f6c0*/  PRMT R6, RZ, 0x7610, R6 ;  /* 0x00007610ff067816 */ /* 0x000fe20000000006 */
[----:B----4-:R-:W-:Y:S01]  /*1f6d0*/  @P0 IMAD.MOV.U32 R4, RZ, RZ, R61 ;  /* 0x000000ffff040224 */ /* 0x010fe200078e003d */
[----:B------:R-:W-:Y:S01]  /*1f6e0*/  PRMT R3, RZ, 0x7610, R3 ;  /* 0x00007610ff037816 */ /* 0x000fe20000000003 */
[----:B------:R-:W4:Y:S04]  /*1f6f0*/  LDL R61, [R1+0x19d4] ;  /* 0x0019d400013d7983 */ /* 0x000f280000100800 */
[----:B--2---:R0:W2:Y:S02]  /*1f700*/  @P0 LDG.E.U16 R6, [R4.64] ;  /* 0x0000000a04060981 */ /* 0x0040a4000c1e1500 */
[----:B0-----:R-:W-:-:S02]  /*1f710*/  @P0 IMAD.MOV.U32 R4, RZ, RZ, R58 ;  /* 0x000000ffff040224 */ /* 0x001fc400078e003a */
[----:B------:R-:W-:-:S05]  /*1f720*/  @P0 IMAD.MOV.U32 R5, RZ, RZ, R59 ;  /* 0x000000ffff050224 */ /* 0x000fca00078e003b */
[----:B------:R-:W3:Y:S04]  /*1f730*/  @P0 LDG.E.U16 R3, [R4.64] ;  /* 0x0000000a04030981 */ /* 0x000ee8000c1e1500 */
[----:B--2---:R0:W-:Y:S04]  /*1f740*/  STL [R1+0x1300], R6 ;  /* 0x0013000601007387 */ /* 0x0041e80000100800 */
[----:B0-----:R-:W2:Y:S01]  /*1f750*/  LDL.LU R6, [R1+0x3570] ;  /* 0x0035700001067983 */ /* 0x001ea20000300800 */
[----:B------:R-:W2:Y:S02]  /*1f760*/  LDL R59, [R1+0x19c0] ;  /* 0x0019c000013b7983 */ /* 0x000ea40000100800 */
[----:B------:R-:W2:Y:S01]  /*1f770*/  LDL R58, [R1+0x19c4] ;  /* 0x0019c400013a7983 */ /* 0x000ea20000100800 */
[----:B---3--:R0:W-:Y:S04]  /*1f780*/  STL [R1+0x12fc], R3 ;  /* 0x0012fc0301007387 */ /* 0x0081e80000100800 */
[----:B0-----:R-:W3:Y:S01]  /*1f790*/  LDL.LU R3, [R1+0x356c] ;  /* 0x00356c0001037983 */ /* 0x001ee20000300800 */
        /* <DEDUP_REMOVED lines=8> */
[----:B--2---:R-:W-:Y:S01]  /*1f820*/  STL [R1+0x12f8], R0 ;  /* 0x0012f80001007387 */ /* 0x004fe20000100800 */
[----:B------:R-:W2:Y:S02]  /*1f830*/  LDL R5, [R1+0x19d8] ;  /* 0x0019d80001057983 */ /* 0x000ea40000100800 */
[----:B------:R-:W-:Y:S01]  /*1f840*/  @P0 IMAD.MOV.U32 R4, RZ, RZ, R57 ;  /* 0x000000ffff040224 */ /* 0x000fe200078e0039 */
[----:B------:R-:W-:Y:S02]  /*1f850*/  PRMT R60, RZ, 0x7610, R60 ;  /* 0x00007610ff3c7816 */ /* 0x000fe4000000003c */
[----:B------:R-:W-:Y:S02]  /*1f860*/  ISETP.GT.AND P1, PT, R2, 0x18, PT ;  /* 0x000000180200780c */ /* 0x000fe40003f24270 */
[----:B------:R-:W-:Y:S01]  /*1f870*/  PRMT R52, RZ, 0x7610, R52 ;  /* 0x00007610ff347816 */ /* 0x000fe20000000034 */
[----:B------:R-:W3:Y:S04]  /*1f880*/  LDL R57, [R1+0x1a30] ;  /* 0x001a300001397983 */ /* 0x000ee80000100800 */
[----:B--2---:R0:W2:Y:S04]  /*1f890*/  @P0 LDG.E.U16 R56, [R4.64] ;  /* 0x0000000a04380981 */ /* 0x0040a8000c1e1500 */
[----:B0-----:R-:W2:Y:S01]  /*1f8a0*/  LDL R5, [R1+0x19d0] ;  /* 0x0019d00001057983 */ /* 0x001ea20000100800 */
[----:B----4-:R-:W-:-:S05]  /*1f8b0*/  @P0 IMAD.MOV.U32 R4, RZ, RZ, R61 ;  /* 0x000000ffff040224 */ /* 0x010fca00078e003d */
[----:B--2---:R0:W2:Y:S04]  /*1f8c0*/  @P0 LDG.E.U16 R60, [R4.64] ;  /* 0x0000000a043c0981 */ /* 0x0040a8000c1e1500 */
[----:B------:R1:W-:Y:S01]  /*1f8d0*/  STL [R1+0x12f4], R56 ;  /* 0x0012f43801007387 */ /* 0x0003e20000100800 */
[----:B------:R-:W4:Y:S02]  /*1f8e0*/  LDL R61, [R1+0x1a28] ;  /* 0x001a2800013d7983 */ /* 0x000f240000100800 */
[----:B0-----:R-:W-:Y:S02]  /*1f8f0*/  @P1 IMAD.MOV.U32 R4, RZ, RZ, R58 ;  /* 0x000000ffff041224 */ /* 0x001fe400078e003a */
[----:B------:R-:W-:Y:S01]  /*1f900*/  @P1 IMAD.MOV.U32 R5, RZ, RZ, R59 ;  /* 0x000000ffff051224 */ /* 0x000fe200078e003b */
[----:B-1----:R-:W3:Y:S04]  /*1f910*/  LDL R56, [R1+0x1a34] ;  /* 0x001a340001387983 */ /* 0x002ee80000100800 */
[----:B------:R0:W3:Y:S04]  /*1f920*/  @P1 LDG.E.U16 R52, [R4.64] ;  /* 0x0000000a04341981 */ /* 0x0000e8000c1e1500 */
[----:B--2---:R1:W-:Y:S01]  /*1f930*/  STL [R1+0x12f0], R60 ;  /* 0x0012f03c01007387 */ /* 0x0043e20000100800 */
[----:B0-----:R-:W2:Y:S02]  /*1f940*/  LDL R4, [R1+0x19b8] ;  /* 0x0019b80001047983 */ /* 0x001ea40000100800 */
[----:B------:R-:W2:Y:S01]  /*1f950*/  LDL R5, [R1+0x19bc] ;  /* 0x0019bc0001057983 */ /* 0x000ea20000100800 */
[----:B------:R-:W-:Y:S01]  /*1f960*/  PRMT R51, RZ, 0x7610, R51 ;  /* 0x00007610ff337816 */ /* 0x000fe20000000033 */
[----:B------:R-:W3:Y:S04]  /*1f970*/  LDL R59, [R1+0x1a20] ;  /* 0x001a2000013b7983 */ /* 0x000ee80000100800 */
[----:B------:R-:W3:Y:S04]  /*1f980*/  LDL R58, [R1+0x1a24] ;  /* 0x001a2400013a7983 */ /* 0x000ee80000100800 */
[----:B-1----:R-:W3:Y:S01]  /*1f990*/  LDL R60, [R1+0x1a2c] ;  /* 0x001a2c00013c7983 */ /* 0x002ee20000100800 */
[----:B------:R-:W-:-:S02]  /*1f9a0*/  PRMT R50, RZ, 0x7610, R50 ;  /* 0x00007610ff327816 */ /* 0x000fc40000000032 */
[----:B--2---:R-:W-:-:S04]  /*1f9b0*/  @P1 LOP3.LUT R5, R5, R4, RZ, 0x3c, !PT ;  /* 0x0000000405051212 */ /* 0x004fc800078e3cff */
[----:B------:R-:W-:-:S04]  /*1f9c0*/  @P1 LOP3.LUT R4, R5, R4, RZ, 0x3c, !PT ;  /* 0x0000000405041212 */ /* 0x000fc800078e3cff */
[----:B------:R-:W-:-:S05]  /*1f9d0*/  @P1 LOP3.LUT R5, R5, R4, RZ, 0x3c, !PT ;  /* 0x0000000405051212 */ /* 0x000fca00078e3cff */
[----:B------:R3:W2:Y:S01]  /*1f9e0*/  @P1 LDG.E.U16 R51, [R4.64] ;  /* 0x0000000a04331981 */ /* 0x0006a2000c1e1500 */
[----:B------:R-:W-:Y:S01]  /*1f9f0*/  PRMT R49, RZ, 0x7610, R49 ;  /* 0x00007610ff317816 */ /* 0x000fe20000000031 */
[----:B---3--:R-:W-:Y:S02]  /*1fa00*/  @P1 IMAD.MOV.U32 R4, RZ, RZ, R56 ;  /* 0x000000ffff041224 */ /* 0x008fe400078e0038 */
[----:B------:R-:W-:-:S05]  /*1fa10*/  @P1 IMAD.MOV.U32 R5, RZ, RZ, R57 ;  /* 0x000000ffff051224 */ /* 0x000fca00078e0039 */
[----:B------:R0:W3:Y:S02]  /*1fa20*/  @P1 LDG.E.U16 R50, [R4.64] ;  /* 0x0000000a04321981 */ /* 0x0000e4000c1e1500 */
[----:B0-----:R-:W-:Y:S02]  /*1fa30*/  @P1 IMAD.MOV.U32 R4, RZ, RZ, R60 ;  /* 0x000000ffff041224 */ /* 0x001fe400078e003c */
[----:B----4-:R-:W-:-:S05]  /*1fa40*/  @P1 IMAD.MOV.U32 R5, RZ, RZ, R61 ;  /* 0x000000ffff051224 */ /* 0x010fca00078e003d */
[----:B------:R0:W4:Y:S01]  /*1fa50*/  @P1 LDG.E.U16 R49, [R4.64] ;  /* 0x0000000a04311981 */ /* 0x000122000c1e1500 */
[----:B------:R-:W-:-:S03]  /*1fa60*/  PRMT R48, RZ, 0x7610, R48 ;  /* 0x00007610ff307816 */ /* 0x000fc60000000030 */
[----:B------:R-:W-:Y:S01]  /*1fa70*/  STL [R1+0x3558], R52 ;  /* 0x0035583401007387 */ /* 0x000fe20000100800 */
[----:B0-----:R-:W-:Y:S02]  /*1fa80*/  @P1 IMAD.MOV.U32 R4, RZ, RZ, R58 ;  /* 0x000000ffff041224 */ /* 0x001fe400078e003a */
[----:B------:R-:W-:-:S05]  /*1fa90*/  @P1 IMAD.MOV.U32 R5, RZ, RZ, R59 ;  /* 0x000000ffff051224 */ /* 0x000fca00078e003b */
[----:B------:R-:W4:Y:S04]  /*1faa0*/  @P1 LDG.E.U16 R48, [R4.64] ;  /* 0x0000000a04301981 */ /* 0x000f28000c1e1500 */
[----:B--2---:R0:W-:Y:S01]  /*1fab0*/  STL [R1+0x355c], R51 ;  /* 0x00355c3301007387 */ /* 0x0041e20000100800 */
[----:B------:R-:W2:Y:S02]  /*1fac0*/  LDL R57, [R1+0x1a18] ;  /* 0x001a180001397983 */ /* 0x000ea40000100800 */
[----:B------:R-:W2:Y:S01]  /*1fad0*/  LDL R56, [R1+0x1a1c] ;  /* 0x001a1c0001387983 */ /* 0x000ea20000100800 */
[----:B---3--:R1:W-:Y:S01]  /*1fae0*/  STL [R1+0x3560], R50 ;  /* 0x0035603201007387 */ /* 0x0083e20000100800 */
[----:B0-----:R-:W3:Y:S03]  /*1faf0*/  LDL R51, [R1+0x1a10] ;  /* 0x001a100001337983 */ /* 0x001ee60000100800 */
[----:B-1----:R-:W3:Y:S04]  /*1fb00*/  LDL R50, [R1+0x1a14] ;  /* 0x001a140001327983 */ /* 0x002ee80000100800 */
[----:B----4-:R-:W-:Y:S01]  /*1fb10*/  STL [R1+0x3564], R49 ;  /* 0x0035643101007387 */ /* 0x010fe20000100800 */
[----:B------:R-:W4:Y:S02]  /*1fb20*/  LDL R61, [R1+0x1a08] ;  /* 0x001a0800013d7983 */ /* 0x000f240000100800 */
[----:B------:R-:W4:Y:S02]  /*1fb30*/  LDL R60, [R1+0x1a0c] ;  /* 0x001a0c00013c7983 */ /* 0x000f240000100800 */
[----:B------:R-:W4:Y:S01]  /*1fb40*/  LDL R59, [R1+0x1a00] ;  /* 0x001a0000013b7983 */ /* 0x000f220000100800 */
[----:B------:R-:W4:Y:S04]  /*1fb50*/  LDL R58, [R1+0x1a04] ;  /* 0x001a0400013a7983 */ /* 0x000f280000100800 */
[----:B------:R-:W-:Y:S01]  /*1fb60*/  STL [R1+0x3568], R48 ;  /* 0x0035683001007387 */ /* 0x000fe20000100800 */
[----:B--2---:R-:W-:-:S02]  /*1fb70*/  @P1 IMAD.MOV.U32 R5, RZ, RZ, R57 ;  /* 0x000000ffff051224 */ /* 0x004fc400078e0039 */
[----:B------:R-:W-:Y:S01]  /*1fb80*/  @P1 IMAD.MOV.U32 R4, RZ, RZ, R56 ;  /* 0x000000ffff041224 */ /* 0x000fe200078e0038 */
[----:B------:R-:W2:Y:S04]  /*1fb90*/  LDL R57, [R1+0x19f8] ;  /* 0x0019f80001397983 */ /* 0x000ea80000100800 */
[----:B------:R-:W2:Y:S01]  /*1fba0*/  LDL R56, [R1+0x19fc] ;  /* 0x0019fc0001387983 */ /* 0x000ea20000100800 */
[----:B------:R-:W-:Y:S02]  /*1fbb0*/  PRMT R47, RZ, 0x7610, R47 ;  /* 0x00007610ff2f7816 */ /* 0x000fe4000000002f */
[----:B------:R-:W-:Y:S02]  /*1fbc0*/  PRMT R46, RZ, 0x7610, R46 ;  /* 0x00007610ff2e7816 */ /* 0x000fe4000000002e */
[----:B------:R-:W-:-:S02]  /*1fbd0*/  ISETP.GT.AND P2, PT, R2, 0x19, PT ;  /* 0x000000190200780c */ /* 0x000fc40003f44270 */
[----:B------:R3:W2:Y:S01]  /*1fbe0*/  @P1 LDG.E.U16 R47, [R4.64] ;  /* 0x0000000a042f1981 */ /* 0x0006a2000c1e1500 */
[----:B------:R-:W-:Y:S01]  /*1fbf0*/  PRMT R45, RZ, 0x7610, R45 ;  /* 0x00007610ff2d7816 */ /* 0x000fe2000000002d */
[----:B---3--:R-:W-:Y:S02]  /*1fc00*/  @P1 IMAD.MOV.U32 R5, RZ, RZ, R51 ;  /* 0x000000ffff051224 */ /* 0x008fe400078e0033 */
[----:B------:R-:W3:Y:S01]  /*1fc10*/  LDL R51, [R1+0x1a70] ;  /* 0x001a700001337983 */ /* 0x000ee20000100800 */
[----:B------:R-:W-:-:S03]  /*1fc20*/  @P1 IMAD.MOV.U32 R4, RZ, RZ, R50 ;  /* 0x000000ffff041224 */ /* 0x000fc600078e0032 */
[----:B------:R-:W3:Y:S04]  /*1fc30*/  LDL R50, [R1+0x1a74] ;  /* 0x001a740001327983 */ /* 0x000ee80000100800 */
[----:B------:R4:W3:Y:S01]  /*1fc40*/  @P1 LDG.E.U16 R46, [R4.64] ;  /* 0x0000000a042e1981 */ /* 0x0008e2000c1e1500 */
[----:B------:R-:W-:Y:S01]  /*1fc50*/  PRMT R44, RZ, 0x7610, R44 ;  /* 0x00007610ff2c7816 */ /* 0x000fe2000000002c */
[----:B----4-:R-:W-:Y:S02]  /*1fc60*/  @P1 IMAD.MOV.U32 R4, RZ, RZ, R60 ;  /* 0x000000ffff041224 */ /* 0x010fe400078e003c */
[----:B------:R-:W-:Y:S01]  /*1fc70*/  @P1 IMAD.MOV.U32 R5, RZ, RZ, R61 ;  /* 0x000000ffff051224 */ /* 0x000fe200078e003d */
[----:B------:R-:W4:Y:S04]  /*1fc80*/  LDL R60, [R1+0x1a6c] ;  /* 0x001a6c00013c7983 */ /* 0x000f280000100800 */
[----:B------:R-:W4:Y:S04]  /*1fc90*/  LDL R61, [R1+0x1a68] ;  /* 0x001a6800013d7983 */ /* 0x000f280000100800 */
[----:B------:R0:W4:Y:S02]  /*1fca0*/  @P1 LDG.E.U16 R45, [R4.64] ;  /* 0x0000000a042d1981 */ /* 0x000124000c1e1500 */
[----:B0-----:R-:W-:-:S02]  /*1fcb0*/  @P2 IMAD.MOV.U32 R4, RZ, RZ, R58 ;  /* 0x000000ffff042224 */ /* 0x001fc400078e003a */
[----:B------:R-:W-:Y:S01]  /*1fcc0*/  @P2 IMAD.MOV.U32 R5, RZ, RZ, R59 ;  /* 0x000000ffff052224 */ /* 0x000fe200078e003b */
[----:B------:R-:W4:Y:S04]  /*1fcd0*/  LDL R58, [R1+0x1a64] ;  /* 0x001a6400013a7983 */ /* 0x000f280000100800 */
[----:B------:R-:W4:Y:S04]  /*1fce0*/  LDL R59, [R1+0x1a60] ;  /* 0x001a6000013b7983 */ /* 0x000f280000100800 */
[----:B------:R2:W4:Y:S02]  /*1fcf0*/  @P2 LDG.E.U16 R44, [R4.64] ;  /* 0x0000000a042c2981 */ /* 0x000524000c1e1500 */
[----:B--2---:R-:W-:-:S02]  /*1fd00*/  @P2 IMAD.MOV.U32 R5, RZ, RZ, R57 ;  /* 0x000000ffff052224 */ /* 0x004fc400078e0039 */
[----:B------:R-:W-:Y:S01]  /*1fd10*/  @P2 IMAD.MOV.U32 R4, RZ, RZ, R56 ;  /* 0x000000ffff042224 */ /* 0x000fe200078e0038 */
[----:B------:R-:W2:Y:S04]  /*1fd20*/  LDL R57, [R1+0x1a58] ;  /* 0x001a580001397983 */ /* 0x000ea80000100800 */
[----:B------:R-:W2:Y:S01]  /*1fd30*/  LDL R56, [R1+0x1a5c] ;  /* 0x001a5c0001387983 */ /* 0x000ea20000100800 */
[----:B------:R-:W-:Y:S02]  /*1fd40*/  PRMT R43, RZ, 0x7610, R43 ;  /* 0x00007610ff2b7816 */ /* 0x000fe4000000002b */
[----:B------:R-:W-:-:S04]  /*1fd50*/  PRMT R42, RZ, 0x7610, R42 ;  /* 0x00007610ff2a7816 */ /* 0x000fc8000000002a */
        /* <DEDUP_REMOVED lines=27> */
[----:B---3--:R-:W-:Y:S01]  /*1ff10*/  @P2 IMAD.MOV.U32 R5, RZ, RZ, R51 ;  /* 0x000000ffff052224 */ /* 0x008fe200078e0033 */
[----:B------:R-:W-:Y:S02]  /*1ff20*/  PRMT R36, RZ, 0x7610, R36 ;  /* 0x00007610ff247816 */ /* 0x000fe40000000024 */
[----:B------:R-:W-:Y:S01]  /*1ff30*/  PRMT R35, RZ, 0x7610, R35 ;  /* 0x00007610ff237816 */ /* 0x000fe20000000023 */
[----:B------:R-:W3:Y:S01]  /*1ff40*/  LDL R51, [R1+0x1ab0] ;  /* 0x001ab00001337983 */ /* 0x000ee20000100800 */
[----:B------:R-:W-:-:S03]  /*1ff50*/  @P2 IMAD.MOV.U32 R4, RZ, RZ, R50 ;  /* 0x000000ffff042224 */ /* 0x000fc600078e0032 */
[----:B------:R-:W3:Y:S04]  /*1ff60*/  LDL R50, [R1+0x1ab4] ;  /* 0x001ab40001327983 */ /* 0x000ee80000100800 */
[----:B------:R4:W3:Y:S02]  /*1ff70*/  @P2 LDG.E.U16 R38, [R4.64] ;  /* 0x0000000a04262981 */ /* 0x0008e4000c1e1500 */
[----:B----4-:R-:W-:Y:S02]  /*1ff80*/  @P2 IMAD.MOV.U32 R4, RZ, RZ, R60 ;  /* 0x000000ffff042224 */ /* 0x010fe400078e003c */
[----:B------:R-:W-:Y:S01]  /*1ff90*/  @P2 IMAD.MOV.U32 R5, RZ, RZ, R61 ;  /* 0x000000ffff052224 */ /* 0x000fe200078e003d */
[----:B------:R-:W4:Y:S04]  /*1ffa0*/  LDL R60, [R1+0x1aac] ;  /* 0x001aac00013c7983 */ /* 0x000f280000100800 */
[----:B------:R-:W4:Y:S04]  /*1ffb0*/  LDL R61, [R1+0x1aa8] ;  /* 0x001aa800013d7983 */ /* 0x000f280000100800 */
[----:B------:R0:W4:Y:S02]  /*1ffc0*/  @P2 LDG.E.U16 R37, [R4.64] ;  /* 0x0000000a04252981 */ /* 0x000124000c1e1500 */
[----:B0-----:R-:W-:-:S02]  /*1ffd0*/  @P1 IMAD.MOV.U32 R4, RZ, RZ, R58 ;  /* 0x000000ffff041224 */ /* 0x001fc400078e003a */
[----:B------:R-:W-:-:S05]  /*1ffe0*/  @P1 IMAD.MOV.U32 R5, RZ, RZ, R59 ;  /* 0x000000ffff051224 */ /* 0x000fca00078e003b */
[----:B------:R2:W4:Y:S02]  /*1fff0*/  @P1 LDG.E.U16 R36, [R4.64] ;  /* 0x0000000a04241981 */ /* 0x000524000c1e1500 */
[----:B--2---:R-:W-:Y:S02]  /*20000*/  @P1 IMAD.MOV.U32 R5, RZ, RZ, R57 ;  /* 0x000000ffff051224 */ /* 0x004fe400078e0039 */
[----:B------:R-:W-:-:S05]  /*20010*/  @P1 IMAD.MOV.U32 R4, RZ, RZ, R56 ;  /* 0x000000ffff041224 */ /* 0x000fca00078e0038 */
[----:B------:R3:W2:Y:S01]  /*20020*/  @P1 LDG.E.U16 R35, [R4.64] ;  /* 0x0000000a04231981 */ /* 0x0006a2000c1e1500 */
[----:B------:R-:W-:Y:S02]  /*20030*/  PRMT R34, RZ, 0x7610, R34 ;  /* 0x00007610ff227816 */ /* 0x000fe40000000022 */
[----:B------:R-:W-:Y:S01]  /*20040*/  PRMT R33, RZ, 0x7610, R33 ;  /* 0x00007610ff217816 */ /* 0x000fe20000000021 */
[----:B---3--:R-:W-:Y:S02]  /*20050*/  @P1 IMAD.MOV.U32 R5, RZ, RZ, R51 ;  /* 0x000000ffff051224 */ /* 0x008fe400078e0033 */
[----:B------:R-:W-:-:S05]  /*20060*/  @P1 IMAD.MOV.U32 R4, RZ, RZ, R50 ;  /* 0x000000ffff041224 */ /* 0x000fca00078e0032 */
[----:B------:R4:W3:Y:S02]  /*20070*/  @P1 LDG.E.U16 R34, [R4.64] ;  /* 0x0000000a04221981 */ /* 0x0008e4000c1e1500 */
[----:B----4-:R-:W-:Y:S02]  /*20080*/  @P1 IMAD.MOV.U32 R4, RZ, RZ, R60 ;  /* 0x000000ffff041224 */ /* 0x010fe400078e003c */
[----:B------:R-:W-:-:S05]  /*20090*/  @P1 IMAD.MOV.U32 R5, RZ, RZ, R61 ;  /* 0x000000ffff051224 */ /* 0x000fca00078e003d */
[----:B------:R0:W4:Y:S04]  /*200a0*/  @P1 LDG.E.U16 R33, [R4.64] ;  /* 0x0000000a04211981 */ /* 0x000128000c1e1500 */
[----:B------:R-:W-:Y:S01]  /*200b0*/  STL [R1+0x351c], R36 ;  /* 0x00351c2401007387 */ /* 0x000fe20000100800 */
[----:B------:R-:W0:Y:S02]  /*200c0*/  LDL R58, [R1+0x1ac0] ;  /* 0x001ac000013a7983 */ /* 0x000e240000100800 */
[----:B------:R-:W4:Y:S01]  /*200d0*/  LDL R56, [R1+0x1ac4] ;  /* 0x001ac40001387983 */ /* 0x000f220000100800 */
[----:B--2---:R-:W-:Y:S01]  /*200e0*/  STL [R1+0x3520], R35 ;  /* 0x0035202301007387 */ /* 0x004fe20000100800 */
[----:B------:R-:W2:Y:S02]  /*200f0*/  LDL R59, [R1+0x1ab8] ;  /* 0x001ab800013b7983 */ /* 0x000ea40000100800 */
[----:B------:R-:W2:Y:S02]  /*20100*/  LDL R51, [R1+0x1abc] ;  /* 0x001abc0001337983 */ /* 0x000ea40000100800 */
[----:B------:R-:W2:Y:S01]  /*20110*/  LDL R57, [R1+0x1b2c] ;  /* 0x001b2c0001397983 */ /* 0x000ea20000100800 */
[----:B------:R-:W2:Y:S01]  /*20120*/  LDL R50, [R1+0x1b30] ;  /* 0x001b300001327983 */ /* 0x000ea20000100800 */
[----:B------:R-:W-:-:S02]  /*20130*/  ISETP.GT.AND P2, PT, R2, 0x1c, PT ;  /* 0x0000001c0200780c */ /* 0x000fc40003f44270 */
[----:B------:R-:W-:Y:S02]  /*20140*/  PRMT R32, RZ, 0x7610, R32 ;  /* 0x00007610ff207816 */ /* 0x000fe40000000020 */
[----:B------:R-:W-:Y:S02]  /*20150*/  PRMT R31, RZ, 0x7610, R31 ;  /* 0x00007610ff1f7816 */ /* 0x000fe4000000001f */
[----:B------:R-:W-:Y:S01]  /*20160*/  PRMT R30, RZ, 0x7610, R30 ;  /* 0x00007610ff1e7816 */ /* 0x000fe2000000001e */
[----:B---3--:R1:W-:Y:S06]  /*20170*/  STL [R1+0x3524], R34 ;  /* 0x0035242201007387 */ /* 0x0083ec0000100800 */
[----:B0-----:R-:W-:-:S02]  /*20180*/  @P2 IMAD.MOV.U32 R5, RZ, RZ, R58 ;  /* 0x000000ffff052224 */ /* 0x001fc400078e003a */
[----:B----4-:R-:W-:-:S05]  /*20190*/  @P2 IMAD.MOV.U32 R4, RZ, RZ, R56 ;  /* 0x000000ffff042224 */ /* 0x010fca00078e0038 */
[----:B------:R2:W3:Y:S04]  /*201a0*/  @P2 LDG.E.U16 R32, [R4.64] ;  /* 0x0000000a04202981 */ /* 0x0004e8000c1e1500 */
[----:B------:R-:W-:Y:S01]  /*201b0*/  STL [R1+0x3528], R33 ;  /* 0x0035282101007387 */ /* 0x000fe20000100800 */
[----:B------:R-:W4:Y:S02]  /*201c0*/  LDL R61, [R1+0x1b28] ;  /* 0x001b2800013d7983 */ /* 0x000f240000100800 */
[----:B------:R-:W3:Y:S02]  /*201d0*/  LDL R58, [R1+0x1b1c] ;  /* 0x001b1c00013a7983 */ /* 0x000ee40000100800 */
[----:B------:R-:W3:Y:S01]  /*201e0*/  LDL R56, [R1+0x1b20] ;  /* 0x001b200001387983 */ /* 0x000ee20000100800 */
[----:B-1----:R-:W3:Y:S04]  /*201f0*/  LDL R34, [R1+0x1b18] ;  /* 0x001b180001227983 */ /* 0x002ee80000100800 */
[----:B------:R-:W3:Y:S01]  /*20200*/  LDL R60, [R1+0x1b0c] ;  /* 0x001b0c00013c7983 */ /* 0x000ee20000100800 */
[----:B--2---:R-:W-:-:S02]  /*20210*/  @P2 IMAD.MOV.U32 R5, RZ, RZ, R59 ;  /* 0x000000ffff052224 */ /* 0x004fc400078e003b */
[----:B------:R-:W-:Y:S01]  /*20220*/  @P2 IMAD.MOV.U32 R4, RZ, RZ, R51 ;  /* 0x000000ffff042224 */ /* 0x000fe200078e0033 */
[----:B------:R-:W2:Y:S04]  /*20230*/  LDL R59, [R1+0x1b10] ;  /* 0x001b1000013b7983 */ /* 0x000ea80000100800 */
[----:B------:R-:W2:Y:S04]  /*20240*/  LDL R51, [R1+0x1b14] ;  /* 0x001b140001337983 */ /* 0x000ea80000100800 */
[----:B------:R0:W2:Y:S02]  /*20250*/  @P2 LDG.E.U16 R31, [R4.64] ;  /* 0x0000000a041f2981 */ /* 0x0000a4000c1e1500 */
[----:B0-----:R-:W-:-:S02]  /*20260*/  @P2 IMAD.MOV.U32 R4, RZ, RZ, R50 ;  /* 0x000000ffff042224 */ /* 0x001fc400078e0032 */
[----:B------:R-:W-:Y:S01]  /*20270*/  @P2 IMAD.MOV.U32 R5, RZ, RZ, R57 ;  /* 0x000000ffff052224 */ /* 0x000fe200078e0039 */
[----:B------:R-:W-:Y:S01]  /*20280*/  PRMT R29, RZ, 0x7610, R29 ;  /* 0x00007610ff1d7816 */ /* 0x000fe2000000001d */
[----:B------:R-:W2:Y:S04]  /*20290*/  LDL R57, [R1+0x1b04] ;  /* 0x001b040001397983 */ /* 0x000ea80000100800 */
[----:B------:R0:W2:Y:S04]  /*202a0*/  @P2 LDG.E.U16 R30, [R4.64] ;  /* 0x0000000a041e2981 */ /* 0x0000a8000c1e1500 */
[----:B------:R-:W2:Y:S04]  /*202b0*/  LDL R50, [R1+0x1b08] ;  /* 0x001b080001327983 */ /* 0x000ea80000100800 */
[----:B0-----:R-:W2:Y:S01]  /*202c0*/  LDL R5, [R1+0x1b24] ;  /* 0x001b240001057983 */ /* 0x001ea20000100800 */
[----:B----4-:R-:W-:-:S05]  /*202d0*/  @P2 IMAD.MOV.U32 R4, RZ, RZ, R61 ;  /* 0x000000ffff042224 */ /* 0x010fca00078e003d */
[----:B--2---:R3:W2:Y:S02]  /*202e0*/  @P2 LDG.E.U16 R29, [R4.64] ;  /* 0x0000000a041d2981 */ /* 0x0046a4000c1e1500 */
[----:B---3--:R-:W-:Y:S02]  /*202f0*/  @P2 IMAD.MOV.U32 R4, RZ, RZ, R56 ;  /* 0x000000ffff042224 */ /* 0x008fe400078e0038 */
[----:B------:R-:W-:Y:S01]  /*20300*/  @P2 IMAD.MOV.U32 R5, RZ, RZ, R58 ;  /* 0x000000ffff052224 */ /* 0x000fe200078e003a */
[----:B------:R-:W3:Y:S04]  /*20310*/  LDL R56, [R1+0x1aa4] ;  /* 0x001aa40001387983 */ /* 0x000ee80000100800 */
[----:B------:R-:W4:Y:S01]  /*20320*/  LDL R58, [R1+0x1aa0] ;  /* 0x001aa000013a7983 */ /* 0x000f220000100800 */
[----:B------:R-:W-:-:S02]  /*20330*/  PRMT R28, RZ, 0x7610, R28 ;  /* 0x00007610ff1c7816 */ /* 0x000fc4000000001c */
[----:B------:R-:W-:-:S04]  /*20340*/  PRMT R27, RZ, 0x7610, R27 ;  /* 0x00007610ff1b7816 */ /* 0x000fc8000000001b */
[----:B------:R0:W2:Y:S01]  /*20350*/  @P2 LDG.E.U16 R28, [R4.64] ;  /* 0x0000000a041c2981 */ /* 0x0000a2000c1e1500 */
[----:B------:R-:W-:Y:S01]  /*20360*/  PRMT R26, RZ, 0x7610, R26 ;  /* 0x00007610ff1a7816 */ /* 0x000fe2000000001a */
[----:B0-----:R-:W-:Y:S02]  /*20370*/  @P2 IMAD.MOV.U32 R4, RZ, RZ, R34 ;  /* 0x000000ffff042224 */ /* 0x001fe400078e0022 */
[----:B------:R-:W-:Y:S01]  /*20380*/  @P2 IMAD.MOV.U32 R5, RZ, RZ, R51 ;  /* 0x000000ffff052224 */ /* 0x000fe200078e0033 */
[----:B------:R-:W-:Y:S02]  /*20390*/  PRMT R25, RZ, 0x7610, R25 ;  /* 0x00007610ff197816 */ /* 0x000fe40000000019 */
[----:B------:R-:W-:Y:S01]  /*203a0*/  PRMT R24, RZ, 0x7610, R24 ;  /* 0x00007610ff187816 */ /* 0x000fe20000000018 */
[----:B------:R-:W2:Y:S04]  /*203b0*/  LDL R34, [R1+0x1a9c] ;  /* 0x001a9c0001227983 */ /* 0x000ea80000100800 */
[----:B------:R0:W2:Y:S04]  /*203c0*/  @P2 LDG.E.U16 R27, [R4.64] ;  /* 0x0000000a041b2981 */ /* 0x0000a8000c1e1500 */
[----:B------:R-:W2:Y:S01]  /*203d0*/  LDL R51, [R1+0x1a98] ;  /* 0x001a980001337983 */ /* 0x000ea20000100800 */
[----:B0-----:R-:W-:-:S02]  /*203e0*/  @P2 IMAD.MOV.U32 R4, RZ, RZ, R59 ;  /* 0x000000ffff042224 */ /* 0x001fc400078e003b */
[----:B------:R-:W-:Y:S01]  /*203f0*/  @P2 IMAD.MOV.U32 R5, RZ, RZ, R60 ;  /* 0x000000ffff052224 */ /* 0x000fe200078e003c */
[----:B------:R-:W2:Y:S04]  /*20400*/  LDL R59, [R1+0x1b00] ;  /* 0x001b0000013b7983 */ /* 0x000ea80000100800 */
[----:B------:R-:W2:Y:S04]  /*20410*/  LDL R60, [R1+0x1afc] ;  /* 0x001afc00013c7983 */ /* 0x000ea80000100800 */
[----:B------:R0:W2:Y:S02]  /*20420*/  @P2 LDG.E.U16 R26, [R4.64] ;  /* 0x0000000a041a2981 */ /* 0x0000a4000c1e1500 */
[----:B0-----:R-:W-:-:S02]  /*20430*/  @P2 IMAD.MOV.U32 R4, RZ, RZ, R50 ;  /* 0x000000ffff042224 */ /* 0x001fc400078e0032 */
[----:B------:R-:W-:Y:S01]  /*20440*/  @P2 IMAD.MOV.U32 R5, RZ, RZ, R57 ;  /* 0x000000ffff052224 */ /* 0x000fe200078e0039 */
[----:B------:R-:W2:Y:S04]  /*20450*/  LDL R50, [R1+0x1af8] ;  /* 0x001af80001327983 */ /* 0x000ea80000100800 */
[----:B------:R-:W2:Y:S04]  /*20460*/  LDL R57, [R1+0x1424] ;  /* 0x0014240001397983 */ /* 0x000ea80000100800 */
[----:B------:R3:W2:Y:S02]  /*20470*/  @P2 LDG.E.U16 R25, [R4.64] ;  /* 0x0000000a04192981 */ /* 0x0006a4000c1e1500 */
[----:B---3--:R-:W-:-:S02]  /*20480*/  @P1 IMAD.MOV.U32 R4, RZ, RZ, R56 ;  /* 0x000000ffff041224 */ /* 0x008fc400078e0038 */
[----:B----4-:R-:W-:-:S05]  /*20490*/  @P1 IMAD.MOV.U32 R5, RZ, RZ, R58 ;  /* 0x000000ffff051224 */ /* 0x010fca00078e003a */
[----:B------:R2:W3:Y:S01]  /*204a0*/  @P1 LDG.E.U16 R24, [R4.64] ;  /* 0x0000000a04181981 */ /* 0x0004e2000c1e1500 */
[----:B------:R-:W-:Y:S01]  /*204b0*/  PRMT R23, RZ, 0x7610, R23 ;  /* 0x00007610ff177816 */ /* 0x000fe20000000017 */
[----:B--2---:R-:W-:Y:S02]  /*204c0*/  @P1 IMAD.MOV.U32 R4, RZ, RZ, R34 ;  /* 0x000000ffff041224 */ /* 0x004fe400078e0022 */
[----:B------:R-:W-:-:S05]  /*204d0*/  @P1 IMAD.MOV.U32 R5, RZ, RZ, R51 ;  /* 0x000000ffff051224 */ /* 0x000fca00078e0033 */
[----:B------:R0:W2:Y:S01]  /*204e0*/  @P1 LDG.E.U16 R23, [R4.64] ;  /* 0x0000000a04171981 */ /* 0x0000a2000c1e1500 */
[----:B------:R-:W-:-:S03]  /*204f0*/  ISETP.GT.AND P2, PT, R2, 0x1d, PT ;  /* 0x0000001d0200780c */ /* 0x000fc60003f44270 */
[----:B---3--:R-:W-:Y:S01]  /*20500*/  STL [R1+0x352c], R24 ;  /* 0x00352c1801007387 */ /* 0x008fe20000100800 */
[----:B------:R-:W3:Y:S02]  /*20510*/  LDL R56, [R1+0x141c] ;  /* 0x00141c0001387983 */ /* 0x000ee40000100800 */
[----:B------:R-:W4:Y:S02]  /*20520*/  LDL R34, [R1+0x1420] ;  /* 0x0014200001227983 */ /* 0x000f240000100800 */
[----:B------:R-:W4:Y:S01]  /*20530*/  LDL R58, [R1+0x1414] ;  /* 0x00141400013a7983 */ /* 0x000f220000100800 */
[----:B------:R-:W4:Y:S01]  /*20540*/  LDL R51, [R1+0x1418] ;  /* 0x0014180001337983 */ /* 0x000f220000100800 */
[----:B------:R-:W-:-:S03]  /*20550*/  PRMT R22, RZ, 0x7610, R22 ;  /* 0x00007610ff167816 */ /* 0x000fc60000000016 */
[----:B0-----:R-:W-:Y:S02]  /*20560*/  @P2 IMAD.MOV.U32 R4, RZ, RZ, R59 ;  /* 0x000000ffff042224 */ /* 0x001fe400078e003b */
[----:B------:R-:W-:Y:S01]  /*20570*/  @P2 IMAD.MOV.U32 R5, RZ, RZ, R60 ;  /* 0x000000ffff052224 */ /* 0x000fe200078e003c */
[----:B------:R-:W-:-:S04]  /*20580*/  PRMT R21, RZ, 0x7610, R21 ;  /* 0x00007610ff157816 */ /* 0x000fc80000000015 */
[----:B------:R0:W4:Y:S01]  /*20590*/  @P2 LDG.E.U16 R22, [R4.64] ;  /* 0x0000000a04162981 */ /* 0x000122000c1e1500 */
[----:B------:R-:W-:Y:S01]  /*205a0*/  PRMT R20, RZ, 0x7610, R20 ;  /* 0x00007610ff147816 */ /* 0x000fe20000000014 */
[----:B0-----:R-:W-:Y:S02]  /*205b0*/  @P2 IMAD.MOV.U32 R4, RZ, RZ, R50 ;  /* 0x000000ffff042224 */ /* 0x001fe400078e0032 */
[----:B------:R-:W-:-:S05]  /*205c0*/  @P2 IMAD.MOV.U32 R5, RZ, RZ, R57 ;  /* 0x000000ffff052224 */ /* 0x000fca00078e0039 */
[----:B------:R3:W4:Y:S01]  /*205d0*/  @P2 LDG.E.U16 R21, [R4.64] ;  /* 0x0000000a04152981 */ /* 0x000722000c1e1500 */
[----:B------:R-:W-:-:S03]  /*205e0*/  PRMT R19, RZ, 0x7610, R19 ;  /* 0x00007610ff137816 */ /* 0x000fc60000000013 */
[----:B--2---:R-:W-:Y:S01]  /*205f0*/  STL [R1+0x3530], R23 ;  /* 0x0035301701007387 */ /* 0x004fe20000100800 */
[----:B------:R-:W2:Y:S02]  /*20600*/  LDL R61, [R1+0x1410] ;  /* 0x00141000013d7983 */ /* 0x000ea40000100800 */
[----:B------:R-:W2:Y:S02]  /*20610*/  LDL R60, [R1+0x1404] ;  /* 0x00140400013c7983 */ /* 0x000ea40000100800 */
[----:B------:R-:W2:Y:S01]  /*20620*/  LDL R59, [R1+0x1408] ;  /* 0x00140800013b7983 */ /* 0x000ea20000100800 */
[----:B------:R-:W2:Y:S04]  /*20630*/  LDL R57, [R1+0x13fc] ;  /* 0x0013fc0001397983 */ /* 0x000ea80000100800 */
[----:B------:R-:W2:Y:S01]  /*20640*/  LDL R50, [R1+0x1400] ;  /* 0x0014000001327983 */ /* 0x000ea20000100800 */
[----:B---3--:R-:W-:-:S02]  /*20650*/  @P2 IMAD.MOV.U32 R5, RZ, RZ, R56 ;  /* 0x000000ffff052224 */ /* 0x008fc400078e0038 */
[----:B----4-:R-:W-:Y:S01]  /*20660*/  @P2 IMAD.MOV.U32 R4, RZ, RZ, R34 ;  /* 0x000000ffff042224 */ /* 0x010fe200078e0022 */
[----:B------:R-:W3:Y:S04]  /*20670*/  LDL R56, [R1+0x13f4] ;  /* 0x0013f40001387983 */ /* 0x000ee80000100800 */
[----:B------:R-:W4:Y:S04]  /*20680*/  LDL R34, [R1+0x13f8] ;  /* 0x0013f80001227983 */ /* 0x000f280000100800 */
[----:B------:R0:W3:Y:S02]  /*20690*/  @P2 LDG.E.U16 R20, [R4.64] ;  /* 0x0000000a04142981 */ /* 0x0000e4000c1e1500 */
[----:B0-----:R-:W-:-:S02]  /*206a0*/  @P2 IMAD.MOV.U32 R4, RZ, RZ, R51 ;  /* 0x000000ffff042224 */ /* 0x001fc400078e0033 */
[----:B------:R-:W-:Y:S01]  /*206b0*/  @P2 IMAD.MOV.U32 R5, RZ, RZ, R58 ;  /* 0x000000ffff052224 */ /* 0x000fe200078e003a */
[----:B------:R-:W-:Y:S01]  /*206c0*/  PRMT R18, RZ, 0x7610, R18 ;  /* 0x00007610ff127816 */ /* 0x000fe20000000012 */
[----:B------:R-:W3:Y:S04]  /*206d0*/  LDL R58, [R1+0x1a90] ;  /* 0x001a9000013a7983 */ /* 0x000ee80000100800 */
[----:B------:R0:W3:Y:S04]  /*206e0*/  @P2 LDG.E.U16 R19, [R4.64] ;  /* 0x0000000a04132981 */ /* 0x0000e8000c1e1500 */
[----:B------:R-:W3:Y:S04]  /*206f0*/  LDL R51, [R1+0x1a94] ;  /* 0x001a940001337983 */ /* 0x000ee80000100800 */
[----:B0-----:R-:W3:Y:S01]  /*20700*/  LDL R5, [R1+0x140c] ;  /* 0x00140c0001057983 */ /* 0x001ee20000100800 */
[----:B--2---:R-:W-:Y:S01]  /*20710*/  @P2 IMAD.MOV.U32 R4, RZ, RZ, R61 ;  /* 0x000000ffff042224 */ /* 0x004fe200078e003d */
[----:B------:R-:W-:-:S02]  /*20720*/  PRMT R17, RZ, 0x7610, R17 ;  /* 0x00007610ff117816 */ /* 0x000fc40000000011 */
[----:B------:R-:W-:Y:S02]  /*20730*/  PRMT R16, RZ, 0x7610, R16 ;  /* 0x00007610ff107816 */ /* 0x000fe40000000010 */
[----:B------:R-:W-:Y:S01]  /*20740*/  PRMT R15, RZ, 0x7610, R15 ;  /* 0x00007610ff0f7816 */ /* 0x000fe2000000000f */
[----:B---3--:R0:W2:Y:S02]  /*20750*/  @P2 LDG.E.U16 R18, [R4.64] ;  /* 0x0000000a04122981 */ /* 0x0080a4000c1e1500 */
[----:B0-----:R-:W-:Y:S02]  /*20760*/  @P2 IMAD.MOV.U32 R4, RZ, RZ, R59 ;  /* 0x000000ffff042224 */ /* 0x001fe400078e003b */
[----:B------:R-:W-:Y:S01]  /*20770*/  @P2 IMAD.MOV.U32 R5, RZ, RZ, R60 ;  /* 0x000000ffff052224 */ /* 0x000fe200078e003c */
[----:B------:R-:W3:Y:S04]  /*20780*/  LDL R59, [R1+0x13e8] ;  /* 0x0013e800013b7983 */ /* 0x000ee80000100800 */
[----:B------:R-:W2:Y:S04]  /*20790*/  LDL R60, [R1+0x13e4] ;  /* 0x0013e400013c7983 */ /* 0x000ea80000100800 */
[----:B------:R0:W2:Y:S02]  /*207a0*/  @P2 LDG.E.U16 R17, [R4.64] ;  /* 0x0000000a04112981 */ /* 0x0000a4000c1e1500 */
[----:B0-----:R-:W-:-:S02]  /*207b0*/  @P2 IMAD.MOV.U32 R4, RZ, RZ, R50 ;  /* 0x000000ffff042224 */ /* 0x001fc400078e0032 */
[----:B------:R-:W-:Y:S01]  /*207c0*/  @P2 IMAD.MOV.U32 R5, RZ, RZ, R57 ;  /* 0x000000ffff052224 */ /* 0x000fe200078e0039 */
[----:B------:R-:W2:Y:S04]  /*207d0*/  LDL R50, [R1+0x1a8c] ;  /* 0x001a8c0001327983 */ /* 0x000ea80000100800 */
[----:B------:R-:W3:Y:S04]  /*207e0*/  LDL R57, [R1+0x1a88] ;  /* 0x001a880001397983 */ /* 0x000ee80000100800 */
[----:B------:R4:W3:Y:S02]  /*207f0*/  @P2 LDG.E.U16 R16, [R4.64] ;  /* 0x0000000a04102981 */ /* 0x0008e4000c1e1500 */
[----:B----4-:R-:W-:-:S02]  /*20800*/  @P2 IMAD.MOV.U32 R4, RZ, RZ, R34 ;  /* 0x000000ffff042224 */ /* 0x010fc400078e0022 */
[----:B------:R-:W-:Y:S01]  /*20810*/  @P2 IMAD.MOV.U32 R5, RZ, RZ, R56 ;  /* 0x000000ffff052224 */ /* 0x000fe200078e0038 */
[----:B------:R-:W4:Y:S04]  /*20820*/  LDL R34, [R1+0x13f0] ;  /* 0x0013f00001227983 */ /* 0x000f280000100800 */
[----:B------:R-:W4:Y:S04]  /*20830*/  LDL R56, [R1+0x13ec] ;  /* 0x0013ec0001387983 */ /* 0x000f280000100800 */
[----:B------:R0:W4:Y:S01]  /*20840*/  @P2 LDG.E.U16 R15, [R4.64] ;  /* 0x0000000a040f2981 */ /* 0x000122000c1e1500 */
[----:B------:R-:W-:Y:S01]  /*20850*/  PRMT R14, RZ, 0x7610, R14 ;  /* 0x00007610ff0e7816 */ /* 0x000fe2000000000e */
[----:B0-----:R-:W-:-:S02]  /*20860*/  @P1 IMAD.MOV.U32 R4, RZ, RZ, R51 ;  /* 0x000000ffff041224 */ /* 0x001fc400078e0033 */
[----:B------:R-:W-:Y:S01]  /*20870*/  @P1 IMAD.MOV.U32 R5, RZ, RZ, R58 ;  /* 0x000000ffff051224 */ /* 0x000fe200078e003a */
[----:B------:R-:W-:Y:S02]  /*20880*/  PRMT R13, RZ, 0x7610, R13 ;  /* 0x00007610ff0d7816 */ /* 0x000fe4000000000d */
[----:B------:R-:W-:Y:S02]  /*20890*/  ISETP.GT.AND P2, PT, R2, 0x1e, PT ;  /* 0x0000001e0200780c */ /* 0x000fe40003f44270 */
[----:B------:R-:W-:Y:S02]  /*208a0*/  PRMT R12, RZ, 0x7610, R12 ;  /* 0x00007610ff0c7816 */ /* 0x000fe4000000000c */
[----:B------:R-:W-:Y:S01]  /*208b0*/  PRMT R11, RZ, 0x7610, R11 ;  /* 0x00007610ff0b7816 */ /* 0x000fe2000000000b */
[----:B------:R2:W4:Y:S04]  /*208c0*/  @P1 LDG.E.U16 R14, [R4.64] ;  /* 0x0000000a040e1981 */ /* 0x000528000c1e1500 */
[----:B------:R-:W4:Y:S04]  /*208d0*/  LDL R58, [R1+0x13dc] ;  /* 0x0013dc00013a7983 */ /* 0x000f280000100800 */
[----:B------:R-:W4:Y:S01]  /*208e0*/  LDL R51, [R1+0x13e0] ;  /* 0x0013e00001337983 */ /* 0x000f220000100800 */
[----:B--2---:R-:W-:-:S02]  /*208f0*/  @P1 IMAD.MOV.U32 R4, RZ, RZ, R50 ;  /* 0x000000ffff041224 */ /* 0x004fc400078e0032 */
[----:B---3--:R-:W-:-:S05]  /*20900*/  @P1 IMAD.MOV.U32 R5, RZ, RZ, R57 ;  /* 0x000000ffff051224 */ /* 0x008fca00078e0039 */
[----:B------:R4:W2:Y:S02]  /*20910*/  @P1 LDG.E.U16 R13, [R4.64] ;  /* 0x0000000a040d1981 */ /* 0x0008a4000c1e1500 */
[----:B----4-:R-:W-:Y:S02]  /*20920*/  @P2 IMAD.MOV.U32 R4, RZ, RZ, R34 ;  /* 0x000000ffff042224 */ /* 0x010fe400078e0022 */
[----:B------:R-:W-:-:S05]  /*20930*/  @P2 IMAD.MOV.U32 R5, RZ, RZ, R56 ;  /* 0x000000ffff052224 */ /* 0x000fca00078e0038 */
[----:B------:R0:W3:Y:S02]  /*20940*/  @P2 LDG.E.U16 R12, [R4.64] ;  /* 0x0000000a040c2981 */ /* 0x0000e4000c1e1500 */
[----:B0-----:R-:W-:Y:S02]  /*20950*/  @P2 IMAD.MOV.U32 R4, RZ, RZ, R59 ;  /* 0x000000ffff042224 */ /* 0x001fe400078e003b */
[----:B------:R-:W-:-:S05]  /*20960*/  @P2 IMAD.MOV.U32 R5, RZ, RZ, R60 ;  /* 0x000000ffff052224 */ /* 0x000fca00078e003c */
[----:B------:R0:W4:Y:S04]  /*20970*/  @P2 LDG.E.U16 R11, [R4.64] ;  /* 0x0000000a040b2981 */ /* 0x000128000c1e1500 */
[----:B------:R1:W-:Y:S01]  /*20980*/  STL [R1+0x3534], R14 ;  /* 0x0035340e01007387 */ /* 0x0003e20000100800 */
[----:B------:R-:W4:Y:S02]  /*20990*/  LDL R57, [R1+0x13d4] ;  /* 0x0013d40001397983 */ /* 0x000f240000100800 */
[----:B------:R-:W4:Y:S01]  /*209a0*/  LDL R50, [R1+0x13d8] ;  /* 0x0013d80001327983 */ /* 0x000f220000100800 */
[----:B------:R-:W-:Y:S01]  /*209b0*/  PRMT R10, RZ, 0x7610, R10 ;  /* 0x00007610ff0a7816 */ /* 0x000fe2000000000a */
[----:B0-----:R-:W-:Y:S02]  /*209c0*/  @P2 IMAD.MOV.U32 R4, RZ, RZ, R51 ;  /* 0x000000ffff042224 */ /* 0x001fe400078e0033 */
[----:B------:R-:W-:-:S05]  /*209d0*/  @P2 IMAD.MOV.U32 R5, RZ, RZ, R58 ;  /* 0x000000ffff052224 */ /* 0x000fca00078e003a */
[----:B------:R0:W4:Y:S04]  /*209e0*/  @P2 LDG.E.U16 R10, [R4.64] ;  /* 0x0000000a040a2981 */ /* 0x000128000c1e1500 */
[----:B--2---:R-:W-:Y:S01]  /*209f0*/  STL [R1+0x3538], R13 ;  /* 0x0035380d01007387 */ /* 0x004fe20000100800 */
[----:B------:R-:W2:Y:S02]  /*20a00*/  LDL R56, [R1+0x13cc] ;  /* 0x0013cc0001387983 */ /* 0x000ea40000100800 */
[----:B------:R-:W2:Y:S01]  /*20a10*/  LDL R34, [R1+0x13d0] ;  /* 0x0013d00001227983 */ /* 0x000ea20000100800 */
[----:B---3--:R-:W-:Y:S04]  /*20a20*/  STL [R1+0x353c], R12 ;  /* 0x00353c0c01007387 */ /* 0x008fe80000100800 */
[----:B----4-:R-:W-:Y:S01]  /*20a30*/  STL [R1+0x3540], R11 ;  /* 0x0035400b01007387 */ /* 0x010fe20000100800 */
[----:B------:R-:W3:Y:S02]  /*20a40*/  LDL R51, [R1+0x13c4] ;  /* 0x0013c40001337983 */ /* 0x000ee40000100800 */
[----:B-1----:R-:W4:Y:S01]  /*20a50*/  LDL R14, [R1+0x13c8] ;  /* 0x0013c800010e7983 */ /* 0x002f220000100800 */
[----:B------:R-:W-:Y:S01]  /*20a60*/  PRMT R9, RZ, 0x7610, R9 ;  /* 0x00007610ff097816 */ /* 0x000fe20000000009 */
[----:B0-----:R-:W-:-:S02]  /*20a70*/  @P2 IMAD.MOV.U32 R4, RZ, RZ, R50 ;  /* 0x000000ffff042224 */ /* 0x001fc400078e0032 */
[----:B------:R-:W-:-:S05]  /*20a80*/  @P2 IMAD.MOV.U32 R5, RZ, RZ, R57 ;  /* 0x000000ffff052224 */ /* 0x000fca00078e0039 */
[----:B------:R2:W4:Y:S01]  /*20a90*/  @P2 LDG.E.U16 R9, [R4.64] ;  /* 0x0000000a04092981 */ /* 0x000522000c1e1500 */
[----:B------:R-:W-:Y:S02]  /*20aa0*/  PRMT R8, RZ, 0x7610, R8 ;  /* 0x00007610ff087816 */ /* 0x000fe40000000008 */
[----:B------:R-:W-:Y:S01]  /*20ab0*/  PRMT R7, RZ, 0x7610, R7 ;  /* 0x00007610ff077816 */ /* 0x000fe20000000007 */
[----:B------:R-:W-:Y:S01]  /*20ac0*/  STL [R1+0x3544], R10 ;  /* 0x0035440a01007387 */ /* 0x000fe20000100800 */
[----:B------:R-:W4:Y:S02]  /*20ad0*/  LDL R50, [R1+0x13c0] ;  /* 0x0013c00001327983 */ /* 0x000f240000100800 */
[----:B------:R-:W4:Y:S02]  /*20ae0*/  LDL R59, [R1+0x13bc] ;  /* 0x0013bc00013b7983 */ /* 0x000f240000100800 */
[----:B--2---:R-:W-:Y:S02]  /*20af0*/  @P2 IMAD.MOV.U32 R5, RZ, RZ, R56 ;  /* 0x000000ffff052224 */ /* 0x004fe400078e0038 */
[----:B------:R-:W-:-:S05]  /*20b00*/  @P2 IMAD.MOV.U32 R4, RZ, RZ, R34 ;  /* 0x000000ffff042224 */ /* 0x000fca00078e0022 */
[----:B------:R3:W2:Y:S02]  /*20b10*/  @P2 LDG.E.U16 R8, [R4.64] ;  /* 0x0000000a04082981 */ /* 0x0006a4000c1e1500 */
[----:B---3--:R-:W-:Y:S02]  /*20b20*/  @P2 IMAD.MOV.U32 R5, RZ, RZ, R51 ;  /* 0x000000ffff052224 */ /* 0x008fe400078e0033 */
[----:B----4-:R-:W-:-:S05]  /*20b30*/  @P2 IMAD.MOV.U32 R4, RZ, RZ, R14 ;  /* 0x000000ffff042224 */ /* 0x010fca00078e000e */
[----:B------:R0:W3:Y:S04]  /*20b40*/  @P2 LDG.E.U16 R7, [R4.64] ;  /* 0x0000000a04072981 */ /* 0x0000e8000c1e1500 */
[----:B------:R-:W-:Y:S01]  /*20b50*/  STL [R1+0x3548], R9 ;  /* 0x0035480901007387 */ /* 0x000fe20000100800 */
[----:B------:R-:W4:Y:S02]  /*20b60*/  LDL R58, [R1+0x13b4] ;  /* 0x0013b400013a7983 */ /* 0x000f240000100800 */
[----:B------:R-:W4:Y:S02]  /*20b70*/  LDL R57, [R1+0x13b8] ;  /* 0x0013b80001397983 */ /* 0x000f240000100800 */
[----:B------:R-:W4:Y:S01]  /*20b80*/  LDL R56, [R1+0x19c8] ;  /* 0x0019c80001387983 */ /* 0x000f220000100800 */
[----:B------:R-:W4:Y:S01]  /*20b90*/  LDL R34, [R1+0x19cc] ;  /* 0x0019cc0001227983 */ /* 0x000f220000100800 */
[----:B0-----:R-:W-:-:S03]  /*20ba0*/  @P2 IMAD.MOV.U32 R4, RZ, RZ, R50 ;  /* 0x000000ffff042224 */ /* 0x001fc600078e0032 */
[----:B--2---:R0:W-:Y:S01]  /*20bb0*/  STL [R1+0x354c], R8 ;  /* 0x00354c0801007387 */ /* 0x0041e20000100800 */
[----:B------:R-:W2:Y:S02]  /*20bc0*/  LDL R51, [R1+0x1a80] ;  /* 0x001a800001337983 */ /* 0x000ea40000100800 */
[----:B------:R-:W2:Y:S01]  /*20bd0*/  LDL R14, [R1+0x1a84] ;  /* 0x001a8400010e7983 */ /* 0x000ea20000100800 */
[----:B---3--:R-:W-:Y:S01]  /*20be0*/  STL [R1+0x3550], R7 ;  /* 0x0035500701007387 */ /* 0x008fe20000100800 */
[----:B------:R-:W3:Y:S02]  /*20bf0*/  LDL R50, [R1+0x1a78] ;  /* 0x001a780001327983 */ /* 0x000ee40000100800 */
[----:B0-----:R-:W3:Y:S01]  /*20c00*/  LDL R8, [R1+0x1a7c] ;  /* 0x001a7c0001087983 */ /* 0x001ee20000100800 */
[----:B------:R-:W-:Y:S01]  /*20c10*/  PRMT R6, RZ, 0x7610, R6 ;  /* 0x00007610ff067816 */ /* 0x000fe20000000006 */
[----:B------:R-:W-:Y:S01]  /*20c20*/  @P2 IMAD.MOV.U32 R5, RZ, RZ, R59 ;  /* 0x000000ffff052224 */ /* 0x000fe200078e003b */
[----:B------:R-:W-:-:S02]  /*20c30*/  PRMT R3, RZ, 0x7610, R3 ;  /* 0x00007610ff037816 */ /* 0x000fc40000000003 */
[----:B------:R-:W-:Y:S02]  /*20c40*/  ISETP.GT.AND P1, PT, R2, 0x1b, PT ;  /* 0x0000001b0200780c */ /* 0x000fe40003f24270 */
[----:B------:R4:W3:Y:S01]  /*20c50*/  @P2 LDG.E.U16 R6, [R4.64] ;  /* 0x0000000a04062981 */ /* 0x0008e2000c1e1500 */
[----:B------:R-:W-:Y:S01]  /*20c60*/  PRMT R33, RZ, 0x7610, R33 ;  /* 0x00007610ff217816 */ /* 0x000fe20000000021 */
[----:B----4-:R-:W-:Y:S02]  /*20c70*/  @P2 IMAD.MOV.U32 R4, RZ, RZ, R57 ;  /* 0x000000ffff042224 */ /* 0x010fe400078e0039 */
[----:B------:R-:W-:Y:S01]  /*20c80*/  @P2 IMAD.MOV.U32 R5, RZ, RZ, R58 ;  /* 0x000000ffff052224 */ /* 0x000fe200078e003a */
[----:B------:R-:W-:Y:S02]  /*20c90*/  PRMT R12, RZ, 0x7610, R12 ;  /* 0x00007610ff0c7816 */ /* 0x000fe4000000000c */
[----:B------:R-:W-:Y:S01]  /*20ca0*/  PRMT R9, RZ, 0x7610, R9 ;  /* 0x00007610ff097816 */ /* 0x000fe20000000009 */
        /* <DEDUP_REMOVED lines=8> */
[----:B------:R-:W-:-:S05]  /*20d30*/  @P1 IMAD.MOV.U32 R4, RZ, RZ, R14 ;  /* 0x000000ffff041224 */ /* 0x000fca00078e000e */
[----:B------:R3:W2:Y:S02]  /*20d40*/  @P1 LDG.E.U16 R12, [R4.64] ;  /* 0x0000000a040c1981 */ /* 0x0006a4000c1e1500 */
[----:B---3--:R-:W-:Y:S02]  /*20d50*/  @P1 IMAD.MOV.U32 R5, RZ, RZ, R50 ;  /* 0x000000ffff051224 */ /* 0x008fe400078e0032 */
[----:B------:R-:W-:-:S05]  /*20d60*/  @P1 IMAD.MOV.U32 R4, RZ, RZ, R8 ;  /* 0x000000ffff041224 */ /* 0x000fca00078e0008 */
[----:B------:R-:W3:Y:S04]  /*20d70*/  @P1 LDG.E.U16 R9, [R4.64] ;  /* 0x0000000a04091981 */ /* 0x000ee8000c1e1500 */
[----:B----4-:R0:W-:Y:S01]  /*20d80*/  STL [R1+0x1228], R33 ;  /* 0x0012282101007387 */ /* 0x0101e20000100800 */
[----:B------:R-:W4:Y:S03]  /*20d90*/  LDL R14, [R1+0x1ae0] ;  /* 0x001ae000010e7983 */ /* 0x000f260000100800 */
[----:B0-----:R-:W4:Y:S04]  /*20da0*/  LDL R33, [R1+0x1aec] ;  /* 0x001aec0001217983 */ /* 0x001f280000100800 */
[----:B--2---:R0:W-:Y:S01]  /*20db0*/  STL [R1+0x1220], R12 ;  /* 0x0012200c01007387 */ /* 0x0041e20000100800 */
[----:B------:R-:W2:Y:S02]  /*20dc0*/  LDL R51, [R1+0x1ad8] ;  /* 0x001ad80001337983 */ /* 0x000ea40000100800 */
[----:B------:R-:W2:Y:S02]  /*20dd0*/  LDL R50, [R1+0x1adc] ;  /* 0x001adc0001327983 */ /* 0x000ea40000100800 */
[----:B------:R-:W2:Y:S01]  /*20de0*/  LDL R8, [R1+0x1ad4] ;  /* 0x001ad40001087983 */ /* 0x000ea20000100800 */
[----:B0-----:R-:W2:Y:S04]  /*20df0*/  LDL R12, [R1+0x1ae4] ;  /* 0x001ae400010c7983 */ /* 0x001ea80000100800 */
[----:B---3--:R0:W-:Y:S04]  /*20e00*/  STL [R1+0x1218], R9 ;  /* 0x0012180901007387 */ /* 0x0081e80000100800 */
[----:B0-----:R-:W3:Y:S01]  /*20e10*/  LDL R9, [R1+0x1ad0] ;  /* 0x001ad00001097983 */ /* 0x001ee20000100800 */
[----:B------:R-:W-:Y:S01]  /*20e20*/  PRMT R55, RZ, 0x7610, R55 ;  /* 0x00007610ff377816 */ /* 0x000fe20000000037 */
[----:B------:R-:W-:-:S02]  /*20e30*/  @P1 IMAD.MOV.U32 R4, RZ, RZ, R56 ;  /* 0x000000ffff041224 */ /* 0x000fc400078e0038 */
[----:B------:R-:W-:Y:S01]  /*20e40*/  @P1 IMAD.MOV.U32 R5, RZ, RZ, R57 ;  /* 0x000000ffff051224 */ /* 0x000fe200078e0039 */
[----:B------:R-:W-:-:S04]  /*20e50*/  PRMT R54, RZ, 0x7610, R54 ;  /* 0x00007610ff367816 */ /* 0x000fc80000000036 */
[----:B------:R0:W3:Y:S02]  /*20e60*/  @P1 LDG.E.U16 R55, [R4.64] ;  /* 0x0000000a04371981 */ /* 0x0000e4000c1e1500 */
[----:B0-----:R-:W-:Y:S02]  /*20e70*/  @P1 IMAD.MOV.U32 R5, RZ, RZ, R34 ;  /* 0x000000ffff051224 */ /* 0x001fe400078e0022 */
[----:B------:R-:W3:Y:S01]  /*20e80*/  LDL R34, [R1+0x1ac8] ;  /* 0x001ac80001227983 */ /* 0x000ee20000100800 */
[----:B----4-:R-:W-:-:S03]  /*20e90*/  @P1 IMAD.MOV.U32 R4, RZ, RZ, R33 ;  /* 0x000000ffff041224 */ /* 0x010fc600078e0021 */
[----:B------:R-:W4:Y:S04]  /*20ea0*/  LDL R33, [R1+0x1acc] ;  /* 0x001acc0001217983 */ /* 0x000f280000100800 */
[----:B------:R0:W4:Y:S02]  /*20eb0*/  @P1 LDG.E.U16 R54, [R4.64] ;  /* 0x0000000a04361981 */ /* 0x000124000c1e1500 */
[----:B0-----:R-:W-:Y:S02]  /*20ec0*/  @P1 IMAD.MOV.U32 R5, RZ, RZ, R14 ;  /* 0x000000ffff051224 */ /* 0x001fe400078e000e */
[----:B------:R-:W4:Y:S01]  /*20ed0*/  LDL R14, [R1+0x13ac] ;  /* 0x0013ac00010e7983 */ /* 0x000f220000100800 */
[----:B------:R-:W-:Y:S02]  /*20ee0*/  PRMT R53, RZ, 0x7610, R53 ;  /* 0x00007610ff357816 */ /* 0x000fe40000000035 */
[----:B------:R-:W-:-:S02]  /*20ef0*/  PRMT R48, RZ, 0x7610, R48 ;  /* 0x00007610ff307816 */ /* 0x000fc40000000030 */
[----:B------:R-:W-:Y:S01]  /*20f00*/  PRMT R36, RZ, 0x7610, R36 ;  /* 0x00007610ff247816 */ /* 0x000fe20000000024 */
[----:B--2---:R-:W-:Y:S02]  /*20f10*/  @P1 IMAD.MOV.U32 R4, RZ, RZ, R12 ;  /* 0x000000ffff041224 */ /* 0x004fe400078e000c */
[----:B------:R-:W2:Y:S04]  /*20f20*/  LDL R12, [R1+0x13b0] ;  /* 0x0013b000010c7983 */ /* 0x000ea80000100800 */
[----:B------:R0:W2:Y:S02]  /*20f30*/  @P1 LDG.E.U16 R53, [R4.64] ;  /* 0x0000000a04351981 */ /* 0x0000a4000c1e1500 */
[----:B0-----:R-:W-:Y:S02]  /*20f40*/  @P1 IMAD.MOV.U32 R4, RZ, RZ, R50 ;  /* 0x000000ffff041224 */ /* 0x001fe400078e0032 */
[----:B------:R-:W-:Y:S01]  /*20f50*/  @P1 IMAD.MOV.U32 R5, RZ, RZ, R51 ;  /* 0x000000ffff051224 */ /* 0x000fe200078e0033 */
[----:B------:R-:W-:-:S02]  /*20f60*/  ISETP.GT.AND P0, PT, R2, 0x1f, PT ;  /* 0x0000001f0200780c */ /* 0x000fc40003f04270 */
[----:B------:R-:W-:Y:S02]  /*20f70*/  PRMT R23, RZ, 0x7610, R23 ;  /* 0x00007610ff177816 */ /* 0x000fe40000000017 */
[----:B------:R-:W-:Y:S01]  /*20f80*/  PRMT R11, RZ, 0x7610, R11 ;  /* 0x00007610ff0b7816 */ /* 0x000fe2000000000b */
[----:B------:R-:W2:Y:S04]  /*20f90*/  LDL R51, [R1+0x1b60] ;  /* 0x001b600001337983 */ /* 0x000ea80000100800 */
[----:B------:R0:W2:Y:S04]  /*20fa0*/  @P1 LDG.E.U16 R48, [R4.64] ;  /* 0x0000000a04301981 */ /* 0x0000a8000c1e1500 */
[----:B------:R-:W2:Y:S01]  /*20fb0*/  LDL R50, [R1+0x1b64] ;  /* 0x001b640001327983 */ /* 0x000ea20000100800 */
[----:B0-----:R-:W-:-:S03]  /*20fc0*/  @P1 IMAD.MOV.U32 R4, RZ, RZ, R8 ;  /* 0x000000ffff041224 */ /* 0x001fc600078e0008 */
[----:B------:R-:W2:Y:S01]  /*20fd0*/  LDL R8, [R1+0x13a8] ;  /* 0x0013a80001087983 */ /* 0x000ea20000100800 */
[----:B---3--:R-:W-:-:S03]  /*20fe0*/  @P1 IMAD.MOV.U32 R5, RZ, RZ, R9 ;  /* 0x000000ffff051224 */ /* 0x008fc600078e0009 */
[----:B------:R-:W3:Y:S04]  /*20ff0*/  LDL R9, [R1+0x13a4] ;  /* 0x0013a40001097983 */ /* 0x000ee80000100800 */
[----:B------:R0:W3:Y:S02]  /*21000*/  @P1 LDG.E.U16 R36, [R4.64] ;  /* 0x0000000a04241981 */ /* 0x0000e4000c1e1500 */
[----:B0-----:R-:W-:Y:S02]  /*21010*/  @P1 IMAD.MOV.U32 R5, RZ, RZ, R34 ;  /* 0x000000ffff051224 */ /* 0x001fe400078e0022 */
[----:B----4-:R-:W-:-:S05]  /*21020*/  @P1 IMAD.MOV.U32 R4, RZ, RZ, R33 ;  /* 0x000000ffff041224 */ /* 0x010fca00078e0021 */
[----:B------:R0:W4:Y:S02]  /*21030*/  @P1 LDG.E.U16 R23, [R4.64] ;  /* 0x0000000a04171981 */ /* 0x000124000c1e1500 */
[----:B0-----:R-:W-:Y:S02]  /*21040*/  @P0 IMAD.MOV.U32 R5, RZ, RZ, R14 ;  /* 0x000000ffff050224 */ /* 0x001fe400078e000e */
[----:B--2---:R-:W-:-:S05]  /*21050*/  @P0 IMAD.MOV.U32 R4, RZ, RZ, R12 ;  /* 0x000000ffff040224 */ /* 0x004fca00078e000c */
[----:B------:R0:W2:Y:S04]  /*21060*/  @P0 LDG.E.U16 R11, [R4.64] ;  /* 0x0000000a040b0981 */ /* 0x0000a8000c1e1500 */
[----:B------:R1:W-:Y:S04]  /*21070*/  STL [R1+0x11f8], R48 ;  /* 0x0011f83001007387 */ /* 0x0003e80000100800 */
[----:B-1----:R-:W2:Y:S04]  /*21080*/  LDL R48, [R1+0x1b58] ;  /* 0x001b580001307983 */ /* 0x002ea80000100800 */
[----:B---3--:R1:W-:Y:S01]  /*21090*/  STL [R1+0x11f0], R36 ;  /* 0x0011f02401007387 */ /* 0x0083e20000100800 */
[----:B------:R-:W3:Y:S03]  /*210a0*/  LDL R34, [R1+0x1b50] ;  /* 0x001b500001227983 */ /* 0x000ee60000100800 */
[----:B-1----:R-:W3:Y:S01]  /*210b0*/  LDL R36, [R1+0x1b5c] ;  /* 0x001b5c0001247983 */ /* 0x002ee20000100800 */
[----:B------:R-:W-:Y:S02]  /*210c0*/  STL [R1+0x1210], R55 ;  /* 0x0012103701007387 */ /* 0x000fe40000100800 */
[----:B------:R-:W3:Y:S02]  /*210d0*/  LDL R33, [R1+0x1b54] ;  /* 0x001b540001217983 */ /* 0x000ee40000100800 */
[----:B0-----:R-:W-:-:S02]  /*210e0*/  @P0 IMAD.MOV.U32 R4, RZ, RZ, R8 ;  /* 0x000000ffff040224 */ /* 0x001fc400078e0008 */
[----:B------:R-:W-:Y:S01]  /*210f0*/  @P0 IMAD.MOV.U32 R5, RZ, RZ, R9 ;  /* 0x000000ffff050224 */ /* 0x000fe200078e0009 */
[----:B----4-:R0:W-:Y:S01]  /*21100*/  STL [R1+0x11ec], R23 ;  /* 0x0011ec1701007387 */ /* 0x0101e20000100800 */
[----:B------:R-:W4:Y:S03]  /*21110*/  LDL R14, [R1+0x1b4c] ;  /* 0x001b4c00010e7983 */ /* 0x000f260000100800 */
[----:B0-----:R-:W4:Y:S01]  /*21120*/  LDL R23, [R1+0x1b48] ;  /* 0x001b480001177983 */ /* 0x001f220000100800 */
[----:B------:R-:W-:Y:S02]  /*21130*/  STL [R1+0x1208], R54 ;  /* 0x0012083601007387 */ /* 0x000fe40000100800 */
[----:B------:R-:W4:Y:S01]  /*21140*/  LDL R12, [R1+0x1b40] ;  /* 0x001b4000010c7983 */ /* 0x000f220000100800 */
[----:B------:R-:W-:Y:S02]  /*21150*/  PRMT R52, RZ, 0x7610, R52 ;  /* 0x00007610ff347816 */ /* 0x000fe40000000034 */
[----:B------:R-:W-:-:S04]  /*21160*/  PRMT R49, RZ, 0x7610, R49 ;  /* 0x00007610ff317816 */ /* 0x000fc80000000031 */
[----:B------:R0:W4:Y:S01]  /*21170*/  @P0 LDG.E.U16 R52, [R4.64] ;  /* 0x0000000a04340981 */ /* 0x000122000c1e1500 */
[----:B------:R-:W-:Y:S01]  /*21180*/  PRMT R35, RZ, 0x7610, R35 ;  /* 0x00007610ff237816 */ /* 0x000fe20000000023 */
[----:B0-----:R-:W-:Y:S02]  /*21190*/  @P0 IMAD.MOV.U32 R4, RZ, RZ, R50 ;  /* 0x000000ffff040224 */ /* 0x001fe400078e0032 */
[----:B------:R-:W-:-:S05]  /*211a0*/  @P0 IMAD.MOV.U32 R5, RZ, RZ, R51 ;  /* 0x000000ffff050224 */ /* 0x000fca00078e0033 */
[----:B------:R0:W4:Y:S04]  /*211b0*/  @P0 LDG.E.U16 R49, [R4.64] ;  /* 0x0000000a04310981 */ /* 0x000128000c1e1500 */
[----:B--2---:R1:W-:Y:S04]  /*211c0*/  STL [R1+0x11e8], R11 ;  /* 0x0011e80b01007387 */ /* 0x0043e80000100800 */
[----:B-1----:R-:W2:Y:S01]  /*211d0*/  LDL R11, [R1+0x1b44] ;  /* 0x001b4400010b7983 */ /* 0x002ea20000100800 */
[----:B------:R-:W-:Y:S02]  /*211e0*/  STL [R1+0x1200], R53 ;  /* 0x0012003501007387 */ /* 0x000fe40000100800 */
[----:B------:R-:W2:Y:S02]  /*211f0*/  LDL R9, [R1+0x1b38] ;  /* 0x001b380001097983 */ /* 0x000ea40000100800 */
[----:B------:R-:W2:Y:S02]  /*21200*/  LDL R8, [R1+0x1b3c] ;  /* 0x001b3c0001087983 */ /* 0x000ea40000100800 */
[----:B0-----:R-:W-:-:S02]  /*21210*/  @P0 IMAD.MOV.U32 R5, RZ, RZ, R48 ;  /* 0x000000ffff050224 */ /* 0x001fc400078e0030 */
[----:B---3--:R-:W-:-:S05]  /*21220*/  @P0 IMAD.MOV.U32 R4, RZ, RZ, R36 ;  /* 0x000000ffff040224 */ /* 0x008fca00078e0024 */
[----:B------:R0:W3:Y:S01]  /*21230*/  @P0 LDG.E.U16 R35, [R4.64] ;  /* 0x0000000a04230981 */ /* 0x0000e2000c1e1500 */
[----:B------:R-:W-:Y:S02]  /*21240*/  PRMT R24, RZ, 0x7610, R24 ;  /* 0x00007610ff187816 */ /* 0x000fe40000000018 */
[----:B------:R-:W-:Y:S01]  /*21250*/  PRMT R13, RZ, 0x7610, R13 ;  /* 0x00007610ff0d7816 */ /* 0x000fe2000000000d */
[----:B0-----:R-:W-:Y:S02]  /*21260*/  @P0 IMAD.MOV.U32 R4, RZ, RZ, R33 ;  /* 0x000000ffff040224 */ /* 0x001fe400078e0021 */
[----:B------:R-:W-:Y:S01]  /*21270*/  @P0 IMAD.MOV.U32 R5, RZ, RZ, R34 ;  /* 0x000000ffff050224 */ /* 0x000fe200078e0022 */
[----:B------:R-:W-:Y:S02]  /*21280*/  PRMT R10, RZ, 0x7610, R10 ;  /* 0x00007610ff0a7816 */ /* 0x000fe4000000000a */
[----:B------:R-:W-:Y:S01]  /*21290*/  PRMT R7, RZ, 0x7610, R7 ;  /* 0x00007610ff077816 */ /* 0x000fe20000000007 */
[----:B------:R-:W3:Y:S04]  /*212a0*/  LDL.LU R34, [R1+0x12ec] ;  /* 0x0012ec0001227983 */ /* 0x000ee80000300800 */
[----:B------:R4:W3:Y:S02]  /*212b0*/  @P0 LDG.E.U16 R24, [R4.64] ;  /* 0x0000000a04180981 */ /* 0x0008e4000c1e1500 */
[----:B----4-:R-:W-:-:S02]  /*212c0*/  @P0 IMAD.MOV.U32 R4, RZ, RZ, R14 ;  /* 0x000000ffff040224 */ /* 0x010fc400078e000e */
[----:B------:R-:W-:-:S05]  /*212d0*/  @P0 IMAD.MOV.U32 R5, RZ, RZ, R23 ;  /* 0x000000ffff050224 */ /* 0x000fca00078e0017 */
[----:B------:R0:W4:Y:S02]  /*212e0*/  @P0 LDG.E.U16 R13, [R4.64] ;  /* 0x0000000a040d0981 */ /* 0x000124000c1e1500 */
[----:B0-----:R-:W-:Y:S02]  /*212f0*/  @P0 IMAD.MOV.U32 R5, RZ, RZ, R12 ;  /* 0x000000ffff050224 */ /* 0x001fe400078e000c */
[----:B--2---:R-:W-:-:S05]  /*21300*/  @P0 IMAD.MOV.U32 R4, RZ, RZ, R11 ;  /* 0x000000ffff040224 */ /* 0x004fca00078e000b */
[----:B------:R0:W2:Y:S02]  /*21310*/  @P0 LDG.E.U16 R10, [R4.64] ;  /* 0x0000000a040a0981 */ /* 0x0000a4000c1e1500 */
[----:B0-----:R-:W-:Y:S02]  /*21320*/  @P0 IMAD.MOV.U32 R4, RZ, RZ, R8 ;  /* 0x000000ffff040224 */ /* 0x001fe400078e0008 */
[----:B------:R-:W-:-:S05]  /*21330*/  @P0 IMAD.MOV.U32 R5, RZ, RZ, R9 ;  /* 0x000000ffff050224 */ /* 0x000fca00078e0009 */
[----:B------:R-:W2:Y:S04]  /*21340*/  @P0 LDG.E.U16 R7, [R4.64] ;  /* 0x0000000a04070981 */ /* 0x000ea8000c1e1500 */
[----:B------:R-:W0:Y:S01]  /*21350*/  S2R R0, SR_TID.X ;  /* 0x0000000000007919 */ /* 0x000e220000002100 */
[----:B------:R-:W-:Y:S06]  /*21360*/  BAR.SYNC.DEFER_BLOCKING 0x0 ;  /* 0x0000000000007b1d */ /* 0x000fec0000010000 */
[----:B---3--:R1:W-:Y:S04]  /*21370*/  STL [R1+0x11dc], R35 ;  /* 0x0011dc2301007387 */ /* 0x0083e80000100800 */
[----:B-1----:R-:W3:Y:S01]  /*21380*/  LDL.LU R35, [R1+0x12e8] ;  /* 0x0012e80001237983 */ /* 0x002ee20000300800 */
[----:B------:R-:W3:Y:S02]  /*21390*/  LDL.LU R36, [R1+0x12e4] ;  /* 0x0012e40001247983 */ /* 0x000ee40000300800 */
[----:B------:R-:W3:Y:S02]  /*213a0*/  LDL.LU R48, [R1+0x12e0] ;  /* 0x0012e00001307983 */ /* 0x000ee40000300800 */
[----:B------:R1:W-:Y:S02]  /*213b0*/  STL [R1+0x11e0], R49 ;  /* 0x0011e03101007387 */ /* 0x0003e40000100800 */
[----:B-1----:R-:W3:Y:S01]  /*213c0*/  LDL.LU R49, [R1+0x12dc] ;  /* 0x0012dc0001317983 */ /* 0x002ee20000300800 */
[----:B------:R-:W3:Y:S02]  /*213d0*/  LDL.LU R50, [R1+0x12d8] ;  /* 0x0012d80001327983 */ /* 0x000ee40000300800 */
[----:B------:R-:W3:Y:S02]  /*213e0*/  LDL.LU R51, [R1+0x12d4] ;  /* 0x0012d40001337983 */ /* 0x000ee40000300800 */
[----:B------:R1:W-:Y:S02]  /*213f0*/  STL [R1+0x11e4], R52 ;  /* 0x0011e43401007387 */ /* 0x0003e40000100800 */
[----:B-1----:R-:W3:Y:S01]  /*21400*/  LDL.LU R52, [R1+0x12d0] ;  /* 0x0012d00001347983 */ /* 0x002ee20000300800 */
[----:B------:R-:W3:Y:S02]  /*21410*/  LDL.LU R53, [R1+0x126c] ;  /* 0x00126c0001357983 */ /* 0x000ee40000300800 */
[----:B------:R-:W3:Y:S02]  /*21420*/  LDL.LU R54, [R1+0x1268] ;  /* 0x0012680001367983 */ /* 0x000ee40000300800 */
[----:B------:R-:W3:Y:S01]  /*21430*/  LDL.LU R55, [R1+0x1264] ;  /* 0x0012640001377983 */ /* 0x000ee20000300800 */
[----:B------:R-:W3:Y:S01]  /*21440*/  LDL.LU R56, [R1+0x1260] ;  /* 0x0012600001387983 */ /* 0x000ee20000300800 */
[----:B------:R-:W3:Y:S02]  /*21450*/  LDL.LU R57, [R1+0x125c] ;  /* 0x00125c0001397983 */ /* 0x000ee40000300800 */
[----:B------:R-:W3:Y:S02]  /*21460*/  LDL.LU R58, [R1+0x1258] ;  /* 0x00125800013a7983 */ /* 0x000ee40000300800 */
[----:B------:R-:W3:Y:S01]  /*21470*/  LDL.LU R59, [R1+0x1254] ;  /* 0x00125400013b7983 */ /* 0x000ee20000300800 */
[----:B------:R-:W3:Y:S01]  /*21480*/  LDL.LU R60, [R1+0x1250] ;  /* 0x00125000013c7983 */ /* 0x000ee20000300800 */
[----:B------:R-:W3:Y:S02]  /*21490*/  LDL.LU R61, [R1+0x11cc] ;  /* 0x0011cc00013d7983 */ /* 0x000ee40000300800 */
[----:B------:R-:W-:Y:S02]  /*214a0*/  STL [R1+0x33c4], R4 ;  /* 0x0033c40401007387 */ /* 0x000fe40000100800 */
[----:B------:R-:W-:Y:S01]  /*214b0*/  STL [R1+0x33cc], R4 ;  /* 0x0033cc0401007387 */ /* 0x000fe20000100800 */
[----:B------:R-:W-:Y:S01]  /*214c0*/  STL [R1+0x33d4], R4 ;  /* 0x0033d40401007387 */ /* 0x000fe20000100800 */
[----:B------:R-:W-:Y:S02]  /*214d0*/  STL [R1+0x33dc], R4 ;  /* 0x0033dc0401007387 */ /* 0x000fe40000100800 */
[----:B------:R-:W-:Y:S02]  /*214e0*/  STL [R1+0x33e4], R4 ;  /* 0x0033e40401007387 */ /* 0x000fe40000100800 */
[----:B------:R-:W-:Y:S01]  /*214f0*/  STL [R1+0x11d8], R24 ;  /* 0x0011d81801007387 */ /* 0x000fe20000100800 */
[----:B------:R-:W-:Y:S01]  /*21500*/  STL [R1+0x33ec], R4 ;  /* 0x0033ec0401007387 */ /* 0x000fe20000100800 */
[----:B------:R-:W-:Y:S02]  /*21510*/  STL [R1+0x33f4], R4 ;  /* 0x0033f40401007387 */ /* 0x000fe40000100800 */
[----:B------:R-:W-:Y:S02]  /*21520*/  STL [R1+0x33fc], R4 ;  /* 0x0033fc0401007387 */ /* 0x000fe40000100800 */
[----:B----4-:R-:W-:Y:S01]  /*21530*/  STL [R1+0x11d4], R13 ;  /* 0x0011d40d01007387 */ /* 0x010fe20000100800 */
[----:B------:R-:W-:Y:S01]  /*21540*/  STL [R1+0x3404], R4 ;  /* 0x0034040401007387 */ /* 0x000fe20000100800 */
[----:B------:R-:W-:Y:S02]  /*21550*/  STL [R1+0x340c], R4 ;  /* 0x00340c0401007387 */ /* 0x000fe40000100800 */
[----:B------:R-:W-:Y:S01]  /*21560*/  STL [R1+0x3414], R4 ;  /* 0x0034140401007387 */ /* 0x000fe20000100800 */
[----:B------:R-:W1:Y:S01]  /*21570*/  S2R R33, SR_TID.X ;  /* 0x0000000000217919 */ /* 0x000e620000002100 */
[----:B0-----:R-:W-:-:S05]  /*21580*/  LOP3.LUT R0, R0, 0x1f, RZ, 0xc0, !PT ;  /* 0x0000001f00007812 */ /* 0x001fca00078ec0ff */
[----:B------:R-:W-:-:S05]  /*21590*/  IMAD.SHL.U32 R0, R0, 0x2, RZ ;  /* 0x0000000200007824 */ /* 0x000fca00078e00ff */
[----:B------:R-:W-:Y:S04]  /*215a0*/  STS.U16 [R0], R34 ;  /* 0x0000002200007388 */ /* 0x000fe80000000400 */
[----:B--2---:R-:W-:Y:S01]  /*215b0*/  STL [R1+0x11d0], R10 ;  /* 0x0011d00a01007387 */ /* 0x004fe20000100800 */
[----:B------:R-:W-:Y:S02]  /*215c0*/  STL [R1+0x341c], R4 ;  /* 0x00341c0401007387 */ /* 0x000fe40000100800 */
[----:B------:R-:W-:Y:S02]  /*215d0*/  STL [R1+0x3424], R4 ;  /* 0x0034240401007387 */ /* 0x000fe40000100800 */
[----:B------:R-:W-:Y:S01]  /*215e0*/  STL [R1+0x342c], R4 ;  /* 0x00342c0401007387 */ /* 0x000fe20000100800 */
[----:B------:R1:W-:Y:S01]  /*215f0*/  STL [R1+0x11c8], R7 ;  /* 0x0011c80701007387 */ /* 0x0003e20000100800 */
[----:B------:R-:W-:Y:S02]  /*21600*/  STL [R1+0x3434], R4 ;  /* 0x0034340401007387 */ /* 0x000fe40000100800 */
        /* <DEDUP_REMOVED lines=55> */
[----:B------:R-:W-:Y:S03]  /*21980*/  STL [R1+0x34e0], R5 ;  /* 0x0034e00501007387 */ /* 0x000fe60000100800 */
[----:B---3--:R0:W-:Y:S04]  /*21990*/  STS.U16 [R0+0xc0], R48 ;  /* 0x0000c03000007388 */ /* 0x0081e80000000400 */
[----:B------:R2:W-:Y:S01]  /*219a0*/  STS.U16 [R0+0x100], R49 ;  /* 0x0001003100007388 */ /* 0x0005e20000000400 */
[----:B-1----:R-:W-:-:S03]  /*219b0*/  LOP3.LUT R7, R33, 0x1f, RZ, 0xc0, !PT ;  /* 0x0000001f21077812 */ /* 0x002fc600078ec0ff */
[----:B------:R1:W-:Y:S04]  /*219c0*/  STS.U16 [R0+0x140], R50 ;  /* 0x0001403200007388 */ /* 0x0003e80000000400 */
[----:B------:R3:W-:Y:S04]  /*219d0*/  STS.U16 [R0+0x180], R51 ;  /* 0x0001803300007388 */ /* 0x0007e80000000400 */
[----:B------:R3:W-:Y:S04]  /*219e0*/  STS.U16 [R0+0x1c0], R52 ;  /* 0x0001c03400007388 */ /* 0x0007e80000000400 */
[----:B------:R3:W-:Y:S04]  /*219f0*/  STS.U16 [R0+0x1000], R61 ;  /* 0x0010003d00007388 */ /* 0x0007e80000000400 */
[----:B0-----:R-:W4:Y:S01]  /*21a00*/  LDL.LU R48, [R1+0x11c4] ;  /* 0x0011c40001307983 */ /* 0x001f220000300800 */
[----:B--2---:R-:W2:Y:S02]  /*21a10*/  LDL.LU R49, [R1+0x11c0] ;  /* 0x0011c00001317983 */ /* 0x004ea40000300800 */
[----:B-1----:R-:W2:Y:S01]  /*21a20*/  LDL.LU R50, [R1+0x11bc] ;  /* 0x0011bc0001327983 */ /* 0x002ea20000300800 */
[----:B---3--:R-:W3:Y:S01]  /*21a30*/  LDL.LU R51, [R1+0x11b8] ;  /* 0x0011b80001337983 */ /* 0x008ee20000300800 */
[----:B------:R-:W3:Y:S01]  /*21a40*/  LDL.LU R52, [R1+0x11b4] ;  /* 0x0011b40001347983 */ /* 0x000ee20000300800 */
[----:B------:R-:W-:Y:S01]  /*21a50*/  ISETP.GE.AND P0, PT, R7, R2, PT ;  /* 0x000000020700720c */ /* 0x000fe20003f06270 */
[----:B------:R-:W3:Y:S01]  /*21a60*/  LDL.LU R61, [R1+0x11b0] ;  /* 0x0011b000013d7983 */ /* 0x000ee20000300800 */
[----:B------:R-:W3:Y:S01]  /*21a70*/  LDL.LU R2, [R1+0x11ac] ;  /* 0x0011ac0001027983 */ /* 0x000ee20000300800 */
        /* <DEDUP_REMOVED lines=12> */
[----:B------:R-:W3:Y:S03]  /*21b40*/  LDL.LU R33, [R1+0x10ec] ;  /* 0x0010ec0001217983 */ /* 0x000ee60000300800 */
[----:B------:R0:W-:Y:S01]  /*21b50*/  STS.U16 [R0+0x40], R35 ;  /* 0x0000402300007388 */ /* 0x0001e20000000400 */
[----:B------:R-:W3:Y:S03]  /*21b60*/  LDL.LU R34, [R1+0x10e8] ;  /* 0x0010e80001227983 */ /* 0x000ee60000300800 */
[----:B------:R1:W-:Y:S04]  /*21b70*/  STS.U16 [R0+0x80], R36 ;  /* 0x0000802400007388 */ /* 0x0003e80000000400 */
[----:B------:R1:W-:Y:S04]  /*21b80*/  STS.U16 [R0+0x840], R53 ;  /* 0x0008403500007388 */ /* 0x0003e80000000400 */
[----:B0-----:R-:W3:Y:S01]  /*21b90*/  LDL.LU R35, [R1+0x10e4] ;  /* 0x0010e40001237983 */ /* 0x001ee20000300800 */
[----:B-1----:R-:W3:Y:S02]  /*21ba0*/  LDL.LU R36, [R1+0x10e0] ;  /* 0x0010e00001247983 */ /* 0x002ee40000300800 */
[----:B------:R-:W3:Y:S01]  /*21bb0*/  LDL.LU R53, [R1+0x40] ;  /* 0x0000400001357983 */ /* 0x000ee20000300800 */
[----:B------:R0:W-:Y:S04]  /*21bc0*/  STS.U16 [R0+0x800], R54 ;  /* 0x0008003600007388 */ /* 0x0001e80000000400 */
[----:B------:R1:W-:Y:S04]  /*21bd0*/  STS.U16 [R0+0x8c0], R55 ;  /* 0x0008c03700007388 */ /* 0x0003e80000000400 */
[----:B------:R1:W-:Y:S04]  /*21be0*/  STS.U16 [R0+0x880], R56 ;  /* 0x0008803800007388 */ /* 0x0003e80000000400 */
[----:B------:R1:W-:Y:S04]  /*21bf0*/  STS.U16 [R0+0x940], R57 ;  /* 0x0009403900007388 */ /* 0x0003e80000000400 */
[----:B------:R1:W-:Y:S04]  /*21c00*/  STS.U16 [R0+0x900], R58 ;  /* 0x0009003a00007388 */ /* 0x0003e80000000400 */
[----:B------:R1:W-:Y:S04]  /*21c10*/  STS.U16 [R0+0x9c0], R59 ;  /* 0x0009c03b00007388 */ /* 0x0003e80000000400 */
[----:B0-----:R-:W3:Y:S01]  /*21c20*/  LDL.LU R54, [R1+0x3c] ;  /* 0x00003c0001367983 */ /* 0x001ee20000300800 */
[----:B-1----:R-:W3:Y:S02]  /*21c30*/  LDL.LU R55, [R1+0x38] ;  /* 0x0000380001377983 */ /* 0x002ee40000300800 */
[----:B------:R-:W3:Y:S02]  /*21c40*/  LDL.LU R56, [R1+0x34] ;  /* 0x0000340001387983 */ /* 0x000ee40000300800 */
[----:B------:R-:W3:Y:S01]  /*21c50*/  LDL.LU R57, [R1+0x30] ;  /* 0x0000300001397983 */ /* 0x000ee20000300800 */
[----:B------:R-:W3:Y:S04]  /*21c60*/  LDL.LU R58, [R1+0x2c] ;  /* 0x00002c00013a7983 */ /* 0x000ee80000300800 */
[----:B------:R0:W-:Y:S01]  /*21c70*/  STS.U16 [R0+0x980], R60 ;  /* 0x0009803c00007388 */ /* 0x0001e20000000400 */
[----:B------:R-:W3:Y:S03]  /*21c80*/  LDL.LU R59, [R1+0x28] ;  /* 0x00002800013b7983 */ /* 0x000ee60000300800 */
[----:B0-----:R-:W3:Y:S04]  /*21c90*/  LDL.LU R60, [R1+0x24] ;  /* 0x00002400013c7983 */ /* 0x001ee80000300800 */
[----:B----4-:R0:W-:Y:S04]  /*21ca0*/  STS.U16 [R0+0x1040], R48 ;  /* 0x0010403000007388 */ /* 0x0101e80000000400 */
[----:B--2---:R1:W-:Y:S04]  /*21cb0*/  STS.U16 [R0+0x1080], R49 ;  /* 0x0010803100007388 */ /* 0x0043e80000000400 */
[----:B------:R2:W-:Y:S04]  /*21cc0*/  STS.U16 [R0+0x10c0], R50 ;  /* 0x0010c03200007388 */ /* 0x0005e80000000400 */
[----:B---3--:R2:W-:Y:S04]  /*21cd0*/  STS.U16 [R0+0x1100], R51 ;  /* 0x0011003300007388 */ /* 0x0085e80000000400 */
[----:B------:R4:W-:Y:S04]  /*21ce0*/  STS.U16 [R0+0x1140], R52 ;  /* 0x0011403400007388 */ /* 0x0009e80000000400 */
[----:B0-----:R-:W3:Y:S01]  /*21cf0*/  LDL.LU R48, [R1+0x3568] ;  /* 0x0035680001307983 */ /* 0x001ee20000300800 */
[----:B-1----:R-:W3:Y:S02]  /*21d00*/  LDL.LU R49, [R1+0x3564] ;  /* 0x0035640001317983 */ /* 0x002ee40000300800 */
[----:B--2---:R-:W2:Y:S01]  /*21d10*/  LDL.LU R50, [R1+0x3560] ;  /* 0x0035600001327983 */ /* 0x004ea20000300800 */
[----:B------:R-:W2:Y:S04]  /*21d20*/  LDL.LU R51, [R1+0x355c] ;  /* 0x00355c0001337983 */ /* 0x000ea80000300800 */
[----:B----4-:R-:W4:Y:S04]  /*21d30*/  LDL.LU R52, [R1+0x3558] ;  /* 0x0035580001347983 */ /* 0x010f280000300800 */
[----:B------:R0:W-:Y:S04]  /*21d40*/  STS.U16 [R0+0x1180], R61 ;  /* 0x0011803d00007388 */ /* 0x0001e80000000400 */
[----:B------:R1:W-:Y:S04]  /*21d50*/  STS.U16 [R0+0x2000], R13 ;  /* 0x0020000d00007388 */ /* 0x0003e80000000400 */
[----:B------:R1:W-:Y:S04]  /*21d60*/  STS.U16 [R0+0x2040], R14 ;  /* 0x0020400e00007388 */ /* 0x0003e80000000400 */
[----:B------:R1:W-:Y:S04]  /*21d70*/  STS.U16 [R0+0x2080], R23 ;  /* 0x0020801700007388 */ /* 0x0003e80000000400 */
[----:B------:R1:W-:Y:S04]  /*21d80*/  STS.U16 [R0+0x20c0], R24 ;  /* 0x0020c01800007388 */ /* 0x0003e80000000400 */
[----:B------:R1:W-:Y:S04]  /*21d90*/  STS.U16 [R0+0x2100], R33 ;  /* 0x0021002100007388 */ /* 0x0003e80000000400 */
[----:B0-----:R-:W4:Y:S01]  /*21da0*/  LDL.LU R61, [R1+0x3554] ;  /* 0x00355400013d7983 */ /* 0x001f220000300800 */
[----:B-1----:R-:W4:Y:S02]  /*21db0*/  LDL.LU R13, [R1+0x12cc] ;  /* 0x0012cc00010d7983 */ /* 0x002f240000300800 */
[----:B------:R-:W4:Y:S02]  /*21dc0*/  LDL.LU R14, [R1+0x12c8] ;  /* 0x0012c800010e7983 */ /* 0x000f240000300800 */
[----:B------:R-:W4:Y:S01]  /*21dd0*/  LDL.LU R23, [R1+0x12c4] ;  /* 0x0012c40001177983 */ /* 0x000f220000300800 */
[----:B------:R-:W4:Y:S04]  /*21de0*/  LDL.LU R24, [R1+0x12c0] ;  /* 0x0012c00001187983 */ /* 0x000f280000300800 */
[----:B------:R0:W-:Y:S01]  /*21df0*/  STS.U16 [R0+0x2140], R34 ;  /* 0x0021402200007388 */ /* 0x0001e20000000400 */
[----:B------:R-:W4:Y:S03]  /*21e00*/  LDL.LU R33, [R1+0x12bc] ;  /* 0x0012bc0001217983 */ /* 0x000f260000300800 */
[----:B------:R1:W-:Y:S04]  /*21e10*/  STS.U16 [R0+0x2180], R35 ;  /* 0x0021802300007388 */ /* 0x0003e80000000400 */
[----:B------:R1:W-:Y:S04]  /*21e20*/  STS.U16 [R0+0x21c0], R36 ;  /* 0x0021c02400007388 */ /* 0x0003e80000000400 */
[----:B------:R1:W-:Y:S04]  /*21e30*/  STS.U16 [R0+0x2840], R53 ;  /* 0x0028403500007388 */ /* 0x0003e80000000400 */
[----:B0-----:R-:W4:Y:S01]  /*21e40*/  LDL.LU R34, [R1+0x12b8] ;  /* 0x0012b80001227983 */ /* 0x001f220000300800 */
[----:B-1----:R-:W4:Y:S02]  /*21e50*/  LDL.LU R35, [R1+0x12b4] ;  /* 0x0012b40001237983 */ /* 0x002f240000300800 */
[----:B------:R-:W4:Y:S01]  /*21e60*/  LDL.LU R36, [R1+0x12b0] ;  /* 0x0012b00001247983 */ /* 0x000f220000300800 */
[----:B------:R-:W4:Y:S04]  /*21e70*/  LDL.LU R53, [R1+0x124c] ;  /* 0x00124c0001357983 */ /* 0x000f280000300800 */
        /* <DEDUP_REMOVED lines=13> */
[----:B0-----:R-:W4:Y:S04]  /*21f50*/  LDL.LU R60, [R1+0x1230] ;  /* 0x00123000013c7983 */ /* 0x001f280000300800 */
[----:B------:R0:W-:Y:S04]  /*21f60*/  STS.U16 [R0+0x11c0], R2 ;  /* 0x0011c00200007388 */ /* 0x0001e80000000400 */
[----:B------:R-:W-:Y:S04]  /*21f70*/  STS.U16 [R0+0x1840], R5 ;  /* 0x0018400500007388 */ /* 0x000fe80000000400 */
[----:B------:R-:W-:Y:S04]  /*21f80*/  STS.U16 [R0+0x1800], R4 ;  /* 0x0018000400007388 */ /* 0x000fe80000000400 */
[----:B------:R-:W-:Y:S04]  /*21f90*/  STS.U16 [R0+0x18c0], R7 ;  /* 0x0018c00700007388 */ /* 0x000fe80000000400 */
[----:B------:R-:W-:Y:S04]  /*21fa0*/  STS.U16 [R0+0x1880], R8 ;  /* 0x0018800800007388 */ /* 0x000fe80000000400 */
[----:B------:R-:W-:Y:S04]  /*21fb0*/  STS.U16 [R0+0x1940], R9 ;  /* 0x0019400900007388 */ /* 0x000fe80000000400 */
[----:B------:R-:W-:Y:S01]  /*21fc0*/  STS.U16 [R0+0x1900], R10 ;  /* 0x0019000a00007388 */ /* 0x000fe20000000400 */
[----:B0-----:R-:W-:-:S03]  /*21fd0*/  LOP3.LUT R2, R0, 0x10, RZ, 0x3c, !PT ;  /* 0x0000001000027812 */ /* 0x001fc600078e3cff */
[----:B------:R-:W-:Y:S04]  /*21fe0*/  STS.U16 [R0+0x19c0], R11 ;  /* 0x0019c00b00007388 */ /* 0x000fe80000000400 */
        /* <DEDUP_REMOVED lines=12> */
[----:B---3--:R-:W-:Y:S04]  /*220b0*/  STS.U16 [R0+0x3100], R48 ;  /* 0x0031003000007388 */ /* 0x008fe80000000400 */
[----:B--2---:R-:W-:Y:S04]  /*220c0*/  STS.U16 [R0+0x3040], R51 ;  /* 0x0030403300007388 */ /* 0x004fe80000000400 */
[----:B----4-:R-:W-:Y:S01]  /*220d0*/  STL [R1+0x34e4], R52 ;  /* 0x0034e43401007387 */ /* 0x010fe20000100800 */
[----:B------:R-:W-:Y:S02]  /*220e0*/  STL [R1+0x34e8], R51 ;  /* 0x0034e83301007387 */ /* 0x000fe40000100800 */
[----:B------:R-:W-:Y:S01]  /*220f0*/  STL [R1+0x34ec], R50 ;  /* 0x0034ec3201007387 */ /* 0x000fe20000100800 */
[----:B------:R0:W-:Y:S04]  /*22100*/  STS.U16 [R0+0x3000], R52 ;  /* 0x0030003400007388 */ /* 0x0001e80000000400 */
[----:B------:R-:W-:Y:S04]  /*22110*/  STS.U16 [R0+0x3080], R50 ;  /* 0x0030803200007388 */ /* 0x000fe80000000400 */
[----:B------:R-:W-:Y:S01]  /*22120*/  STS.U16 [R0+0x30c0], R49 ;  /* 0x0030c03100007388 */ /* 0x000fe20000000400 */
[----:B------:R-:W-:Y:S02]  /*22130*/  STL [R1+0x34f0], R49 ;  /* 0x0034f03101007387 */ /* 0x000fe40000100800 */
[----:B------:R-:W-:Y:S01]  /*22140*/  STL [R1+0x34f4], R48 ;  /* 0x0034f43001007387 */ /* 0x000fe20000100800 */
[----:B0-----:R-:W2:Y:S04]  /*22150*/  LDL.LU R52, [R1+0x11a8] ;  /* 0x0011a80001347983 */ /* 0x001ea80000300800 */
[----:B------:R-:W-:Y:S01]  /*22160*/  STS.U16 [R2+0x200], R13 ;  /* 0x0002000d02007388 */ /* 0x000fe20000000400 */
[----:B------:R-:W-:Y:S02]  /*22170*/  STS.U16 [R2+0x240], R14 ;  /* 0x0002400e02007388 */ /* 0x000fe40000000400 */
[----:B------:R-:W-:Y:S02]  /*22180*/  STS.U16 [R2+0x280], R23 ;  /* 0x0002801702007388 */ /* 0x000fe40000000400 */
[----:B------:R-:W3:Y:S01]  /*22190*/  LDL.LU R5, [R1+0x11a4] ;  /* 0x0011a40001057983 */ /* 0x000ee20000300800 */
[----:B------:R0:W-:Y:S04]  /*221a0*/  STS.U16 [R2+0x2c0], R24 ;  /* 0x0002c01802007388 */ /* 0x0001e80000000400 */
[----:B------:R-:W4:Y:S01]  /*221b0*/  LDL.LU R4, [R1+0x11a0] ;  /* 0x0011a00001047983 */ /* 0x000f220000300800 */
[----:B------:R1:W-:Y:S03]  /*221c0*/  STS.U16 [R2+0x300], R33 ;  /* 0x0003002102007388 */ /* 0x0003e60000000400 */
[----:B0-----:R-:W4:Y:S04]  /*221d0*/  LDL.LU R24, [R1+0x119c] ;  /* 0x00119c0001187983 */ /* 0x001f280000300800 */
[----:B------:R0:W-:Y:S01]  /*221e0*/  STS.U16 [R2+0x340], R34 ;  /* 0x0003402202007388 */ /* 0x0001e20000000400 */
[----:B-1----:R-:W4:Y:S02]  /*221f0*/  LDL.LU R33, [R1+0x1198] ;  /* 0x0011980001217983 */ /* 0x002f240000300800 */
[----:B------:R1:W-:Y:S02]  /*22200*/  STS.U16 [R2+0x380], R35 ;  /* 0x0003802302007388 */ /* 0x0003e40000000400 */
[----:B------:R1:W-:Y:S01]  /*22210*/  STS.U16 [R2+0x3c0], R36 ;  /* 0x0003c02402007388 */ /* 0x0003e20000000400 */
[----:B------:R1:W-:Y:S04]  /*22220*/  STS.U16 [R2+0xa40], R53 ;  /* 0x000a403502007388 */ /* 0x0003e80000000400 */
[----:B0-----:R-:W4:Y:S01]  /*22230*/  LDL.LU R34, [R1+0x1194] ;  /* 0x0011940001227983 */ /* 0x001f220000300800 */
[----:B-1----:R-:W4:Y:S03]  /*22240*/  LDL.LU R35, [R1+0x1190] ;  /* 0x0011900001237983 */ /* 0x002f260000300800 */
[----:B------:R-:W4:Y:S04]  /*22250*/  LDL.LU R36, [R1+0x118c] ;  /* 0x00118c0001247983 */ /* 0x000f280000300800 */
[----:B------:R-:W4:Y:S01]  /*22260*/  LDL.LU R53, [R1+0x1140] ;  /* 0x0011400001357983 */ /* 0x000f220000300800 */
[----:B------:R-:W4:Y:S02]  /*22270*/  LDL.LU R7, [R1+0x113c] ;  /* 0x00113c0001077983 */ /* 0x000f240000300800 */
[----:B------:R-:W4:Y:S02]  /*22280*/  LDL.LU R8, [R1+0x1138] ;  /* 0x0011380001087983 */ /* 0x000f240000300800 */
[----:B------:R-:W4:Y:S01]  /*22290*/  LDL.LU R9, [R1+0x1134] ;  /* 0x0011340001097983 */ /* 0x000f220000300800 */
[----:B------:R-:W4:Y:S01]  /*222a0*/  LDL.LU R10, [R1+0x1130] ;  /* 0x00113000010a7983 */ /* 0x000f220000300800 */
[----:B------:R-:W4:Y:S02]  /*222b0*/  LDL.LU R11, [R1+0x112c] ;  /* 0x00112c00010b7983 */ /* 0x000f240000300800 */
[----:B------:R-:W4:Y:S02]  /*222c0*/  LDL.LU R12, [R1+0x1128] ;  /* 0x00112800010c7983 */ /* 0x000f240000300800 */
[----:B------:R-:W4:Y:S01]  /*222d0*/  LDL.LU R13, [R1+0x1124] ;  /* 0x00112400010d7983 */ /* 0x000f220000300800 */
[----:B------:R-:W4:Y:S04]  /*222e0*/  LDL.LU R14, [R1+0x10d8] ;  /* 0x0010d800010e7983 */ /* 0x000f280000300800 */
[----:B------:R0:W-:Y:S01]  /*222f0*/  STS.U16 [R2+0xa00], R54 ;  /* 0x000a003602007388 */ /* 0x0001e20000000400 */
[----:B------:R-:W4:Y:S02]  /*22300*/  LDL.LU R23, [R1+0x10d4] ;  /* 0x0010d40001177983 */ /* 0x000f240000300800 */
[----:B------:R1:W-:Y:S02]  /*22310*/  STS.U16 [R2+0xac0], R55 ;  /* 0x000ac03702007388 */ /* 0x0003e40000000400 */
[----:B------:R1:W-:Y:S01]  /*22320*/  STS.U16 [R2+0xa80], R56 ;  /* 0x000a803802007388 */ /* 0x0003e20000000400 */
[----:B------:R1:W-:Y:S01]  /*22330*/  STS.U16 [R2+0xb40], R57 ;  /* 0x000b403902007388 */ /* 0x0003e20000000400 */
[----:B------:R1:W-:Y:S02]  /*22340*/  STS.U16 [R2+0xb00], R58 ;  /* 0x000b003a02007388 */ /* 0x0003e40000000400 */
[----:B------:R1:W-:Y:S01]  /*22350*/  STS.U16 [R2+0xbc0], R59 ;  /* 0x000bc03b02007388 */ /* 0x0003e20000000400 */
[----:B0-----:R-:W4:Y:S01]  /*22360*/  LDL.LU R54, [R1+0x10d0] ;  /* 0x0010d00001367983 */ /* 0x001f220000300800 */
[----:B-1----:R-:W4:Y:S03]  /*22370*/  LDL.LU R55, [R1+0x10c8] ;  /* 0x0010c80001377983 */ /* 0x002f260000300800 */
[----:B------:R-:W4:Y:S04]  /*22380*/  LDL.LU R56, [R1+0x10c4] ;  /* 0x0010c40001387983 */ /* 0x000f280000300800 */
[----:B------:R-:W4:Y:S01]  /*22390*/  LDL.LU R57, [R1+0x10c0] ;  /* 0x0010c00001397983 */ /* 0x000f220000300800 */
[----:B------:R-:W4:Y:S02]  /*223a0*/  LDL.LU R58, [R1+0x10bc] ;  /* 0x0010bc00013a7983 */ /* 0x000f240000300800 */
[----:B------:R0:W-:Y:S02]  /*223b0*/  STS.U16 [R2+0xb80], R60 ;  /* 0x000b803c02007388 */ /* 0x0001e40000000400 */
[----:B------:R-:W4:Y:S01]  /*223c0*/  LDL.LU R59, [R1+0x10b8] ;  /* 0x0010b800013b7983 */ /* 0x000f220000300800 */
[----:B0-----:R-:W4:Y:S04]  /*223d0*/  LDL.LU R60, [R1+0x20] ;  /* 0x00002000013c7983 */ /* 0x001f280000300800 */
[----:B--2---:R-:W-:Y:S04]  /*223e0*/  STS.U16 [R2+0x1200], R52 ;  /* 0x0012003402007388 */ /* 0x004fe80000000400 */
[----:B---3--:R-:W-:Y:S01]  /*223f0*/  STS.U16 [R2+0x1240], R5 ;  /* 0x0012400502007388 */ /* 0x008fe20000000400 */
[----:B----4-:R-:W-:Y:S03]  /*22400*/  STS.U16 [R2+0x1280], R4 ;  /* 0x0012800402007388 */ /* 0x010fe60000000400 */
[----:B------:R0:W-:Y:S01]  /*22410*/  STS.U16 [R2+0x12c0], R24 ;  /* 0x0012c01802007388 */ /* 0x0001e20000000400 */
[----:B------:R1:W-:Y:S03]  /*22420*/  STS.U16 [R2+0x1300], R33 ;  /* 0x0013002102007388 */ /* 0x0003e60000000400 */
[----:B0-----:R-:W2:Y:S04]  /*22430*/  LDL.LU R24, [R1+0x18] ;  /* 0x0000180001187983 */ /* 0x001ea80000300800 */
[----:B------:R0:W-:Y:S01]  /*22440*/  STS.U16 [R2+0x1340], R34 ;  /* 0x0013402202007388 */ /* 0x0001e20000000400 */
[----:B-1----:R-:W3:Y:S02]  /*22450*/  LDL.LU R33, [R1+0x14] ;  /* 0x0000140001217983 */ /* 0x002ee40000300800 */
[----:B------:R1:W-:Y:S02]  /*22460*/  STS.U16 [R2+0x1380], R35 ;  /* 0x0013802302007388 */ /* 0x0003e40000000400 */
[----:B------:R4:W-:Y:S01]  /*22470*/  STS.U16 [R2+0x13c0], R36 ;  /* 0x0013c02402007388 */ /* 0x0009e20000000400 */
[----:B------:R4:W-:Y:S04]  /*22480*/  STS.U16 [R2+0x1a40], R53 ;  /* 0x001a403502007388 */ /* 0x0009e80000000400 */
[----:B0-----:R-:W3:Y:S01]  /*22490*/  LDL.LU R34, [R1+0x10] ;  /* 0x0000100001227983 */ /* 0x001ee20000300800 */
[----:B-1----:R-:W3:Y:S02]  /*224a0*/  LDL.LU R35, [R1+0xc] ;  /* 0x00000c0001237983 */ /* 0x002ee40000300800 */
[----:B----4-:R-:W4:Y:S01]  /*224b0*/  LDL.LU R36, [R1+0x8] ;  /* 0x0000080001247983 */ /* 0x010f220000300800 */
[----:B------:R-:W4:Y:S01]  /*224c0*/  LDL.LU R53, [R1+0x4] ;  /* 0x0000040001357983 */ /* 0x000f220000300800 */
[----:B------:R-:W-:Y:S02]  /*224d0*/  STS.U16 [R2+0x1a00], R7 ;  /* 0x001a000702007388 */ /* 0x000fe40000000400 */
[----:B------:R-:W-:Y:S02]  /*224e0*/  STS.U16 [R2+0x1ac0], R8 ;  /* 0x001ac00802007388 */ /* 0x000fe40000000400 */
[----:B------:R-:W-:Y:S01]  /*224f0*/  STS.U16 [R2+0x1a80], R9 ;  /* 0x001a800902007388 */ /* 0x000fe20000000400 */
[----:B------:R-:W-:Y:S01]  /*22500*/  STS.U16 [R2+0x1b40], R10 ;  /* 0x001b400a02007388 */ /* 0x000fe20000000400 */
[----:B------:R-:W-:Y:S02]  /*22510*/  STS.U16 [R2+0x1b00], R11 ;  /* 0x001b000b02007388 */ /* 0x000fe40000000400 */
[----:B------:R-:W-:Y:S02]  /*22520*/  STS.U16 [R2+0x1bc0], R12 ;  /* 0x001bc00c02007388 */ /* 0x000fe40000000400 */
[----:B------:R-:W-:Y:S01]  /*22530*/  STS.U16 [R2+0x1b80], R13 ;  /* 0x001b800d02007388 */ /* 0x000fe20000000400 */
[----:B------:R-:W-:Y:S01]  /*22540*/  STS.U16 [R2+0x2200], R14 ;  /* 0x0022000e02007388 */ /* 0x000fe20000000400 */
[----:B------:R-:W-:Y:S02]  /*22550*/  STS.U16 [R2+0x2240], R23 ;  /* 0x0022401702007388 */ /* 0x000fe40000000400 */
[----:B------:R0:W-:Y:S02]  /*22560*/  STS.U16 [R2+0x2280], R54 ;  /* 0x0022803602007388 */ /* 0x0001e40000000400 */
[----:B------:R1:W-:Y:S01]  /*22570*/  STS.U16 [R2+0x22c0], R55 ;  /* 0x0022c03702007388 */ /* 0x0003e20000000400 */
[----:B------:R1:W-:Y:S01]  /*22580*/  STS.U16 [R2+0x2300], R56 ;  /* 0x0023003802007388 */ /* 0x0003e20000000400 */
[----:B------:R1:W-:Y:S02]  /*22590*/  STS.U16 [R2+0x2340], R57 ;  /* 0x0023403902007388 */ /* 0x0003e40000000400 */
[----:B------:R1:W-:Y:S01]  /*225a0*/  STS.U16 [R2+0x2380], R58 ;  /* 0x0023803a02007388 */ /* 0x0003e20000000400 */
[----:B------:R1:W-:Y:S04]  /*225b0*/  STS.U16 [R2+0x23c0], R59 ;  /* 0x0023c03b02007388 */ /* 0x0003e80000000400 */
[----:B0-----:R-:W4:Y:S01]  /*225c0*/  LDL.LU R54, [R1+0x12ac] ;  /* 0x0012ac0001367983 */ /* 0x001f220000300800 */
[----:B-1----:R-:W4:Y:S02]  /*225d0*/  LDL.LU R55, [R1+0x12a8] ;  /* 0x0012a80001377983 */ /* 0x002f240000300800 */
[----:B------:R-:W4:Y:S01]  /*225e0*/  LDL.LU R56, [R1+0x12a4] ;  /* 0x0012a40001387983 */ /* 0x000f220000300800 */
[----:B------:R-:W4:Y:S04]  /*225f0*/  LDL.LU R57, [R1+0x12a0] ;  /* 0x0012a00001397983 */ /* 0x000f280000300800 */
[----:B------:R-:W4:Y:S04]  /*22600*/  LDL.LU R58, [R1+0x129c] ;  /* 0x00129c00013a7983 */ /* 0x000f280000300800 */
[----:B------:R0:W-:Y:S01]  /*22610*/  STS.U16 [R2+0x2a40], R60 ;  /* 0x002a403c02007388 */ /* 0x0001e20000000400 */
[----:B------:R-:W4:Y:S02]  /*22620*/  LDL.LU R59, [R1+0x1298] ;  /* 0x00129800013b7983 */ /* 0x000f240000300800 */
[----:B------:R1:W-:Y:S01]  /*22630*/  STS.U16 [R2+0x2a00], R61 ;  /* 0x002a003d02007388 */ /* 0x0003e20000000400 */
[----:B0-----:R-:W4:Y:S01]  /*22640*/  LDL.LU R60, [R1+0x1294] ;  /* 0x00129400013c7983 */ /* 0x001f220000300800 */
[----:B-1----:R-:W4:Y:S02]  /*22650*/  LDL.LU R61, [R1+0x1290] ;  /* 0x00129000013d7983 */ /* 0x002f240000300800 */
[----:B------:R-:W4:Y:S02]  /*22660*/  LDL.LU R7, [R1+0x122c] ;  /* 0x00122c0001077983 */ /* 0x000f240000300800 */
[----:B------:R-:W4:Y:S01]  /*22670*/  LDL.LU R8, [R1+0x1224] ;  /* 0x0012240001087983 */ /* 0x000f220000300800 */
[----:B------:R-:W4:Y:S01]  /*22680*/  LDL.LU R9, [R1+0x121c] ;  /* 0x00121c0001097983 */ /* 0x000f220000300800 */
[----:B------:R-:W4:Y:S02]  /*22690*/  LDL.LU R10, [R1+0x1214] ;  /* 0x00121400010a7983 */ /* 0x000f240000300800 */
[----:B------:R-:W4:Y:S02]  /*226a0*/  LDL.LU R11, [R1+0x120c] ;  /* 0x00120c00010b7983 */ /* 0x000f240000300800 */
[----:B------:R-:W4:Y:S01]  /*226b0*/  LDL.LU R12, [R1+0x1204] ;  /* 0x00120400010c7983 */ /* 0x000f220000300800 */
[----:B------:R-:W4:Y:S01]  /*226c0*/  LDL.LU R13, [R1+0x11fc] ;  /* 0x0011fc00010d7983 */ /* 0x000f220000300800 */
[----:B------:R-:W4:Y:S02]  /*226d0*/  LDL.LU R14, [R1+0x11f4] ;  /* 0x0011f400010e7983 */ /* 0x000f240000300800 */
[----:B------:R-:W4:Y:S01]  /*226e0*/  LDL.LU R23, [R1+0x1188] ;  /* 0x0011880001177983 */ /* 0x000f220000300800 */
[----:B------:R-:W-:Y:S01]  /*226f0*/  LOP3.LUT R48, R0, 0x20, RZ, 0x3c, !PT ;  /* 0x0000002000307812 */ /* 0x000fe200078e3cff */
[----:B--2---:R0:W-:Y:S01]  /*22700*/  STS.U16 [R2+0x2ac0], R24 ;  /* 0x002ac01802007388 */ /* 0x0041e20000000400 */
[----:B---3--:R1:W-:Y:S03]  /*22710*/  STS.U16 [R2+0x2a80], R33 ;  /* 0x002a802102007388 */ /* 0x0083e60000000400 */
[----:B0-----:R-:W2:Y:S04]  /*22720*/  LDL.LU R24, [R1+0x1180] ;  /* 0x0011800001187983 */ /* 0x001ea80000300800 */
[----:B------:R0:W-:Y:S01]  /*22730*/  STS.U16 [R2+0x2b40], R34 ;  /* 0x002b402202007388 */ /* 0x0001e20000000400 */
[----:B------:R3:W-:Y:S02]  /*22740*/  STS.U16 [R2+0x2b00], R35 ;  /* 0x002b002302007388 */ /* 0x0007e40000000400 */
[----:B----4-:R4:W-:Y:S01]  /*22750*/  STS.U16 [R2+0x2bc0], R36 ;  /* 0x002bc02402007388 */ /* 0x0109e20000000400 */
[----:B-1----:R-:W2:Y:S04]  /*22760*/  LDL.LU R33, [R1+0x117c] ;  /* 0x00117c0001217983 */ /* 0x002ea80000300800 */
[----:B------:R1:W-:Y:S01]  /*22770*/  STS.U16 [R2+0x2b80], R53 ;  /* 0x002b803502007388 */ /* 0x0003e20000000400 */
        /* <DEDUP_REMOVED lines=13> */
[----:B------:R-:W-:Y:S01]  /*22850*/  STS.U16 [R2+0x3b00], R17 ;  /* 0x003b001102007388 */ /* 0x000fe20000000400 */
[----:B0-----:R-:W2:Y:S01]  /*22860*/  LDL.LU R34, [R1+0x1178] ;  /* 0x0011780001227983 */ /* 0x001ea20000300800 */
[----:B------:R-:W-:Y:S02]  /*22870*/  STS.U16 [R2+0x3bc0], R16 ;  /* 0x003bc01002007388 */ /* 0x000fe40000000400 */
[----:B---3--:R-:W3:Y:S02]  /*22880*/  LDL.LU R35, [R1+0x1174] ;  /* 0x0011740001237983 */ /* 0x008ee40000300800 */
[----:B------:R-:W-:Y:S01]  /*22890*/  STS.U16 [R2+0x3b80], R15 ;  /* 0x003b800f02007388 */ /* 0x000fe20000000400 */
[----:B----4-:R-:W4:Y:S04]  /*228a0*/  LDL.LU R36, [R1+0x1170] ;  /* 0x0011700001247983 */ /* 0x010f280000300800 */
[----:B------:R0:W-:Y:S01]  /*228b0*/  STS.U16 [R48+0x400], R54 ;  /* 0x0004003630007388 */ /* 0x0001e20000000400 */
[----:B-1----:R-:W4:Y:S02]  /*228c0*/  LDL.LU R53, [R1+0x116c] ;  /* 0x00116c0001357983 */ /* 0x002f240000300800 */
        /* <DEDUP_REMOVED lines=9> */
[----:B------:R-:W4:Y:S03]  /*22960*/  LDL.LU R58, [R1+0x1110] ;  /* 0x00111000013a7983 */ /* 0x000f260000300800 */
        /* <DEDUP_REMOVED lines=12> */
[----:B------:R-:W4:Y:S03]  /*22a30*/  LDL.LU R4, [R1+0x48] ;  /* 0x0000480001047983 */ /* 0x000f260000300800 */
[----:B------:R0:W-:Y:S01]  /*22a40*/  STS.U16 [R48+0xc40], R7 ;  /* 0x000c400730007388 */ /* 0x0001e20000000400 */
[----:B------:R1:W-:Y:S02]  /*22a50*/  STS.U16 [R48+0xc00], R8 ;  /* 0x000c000830007388 */ /* 0x0003e40000000400 */
[----:B------:R1:W-:Y:S02]  /*22a60*/  STS.U16 [R48+0xcc0], R9 ;  /* 0x000cc00930007388 */ /* 0x0003e40000000400 */
[----:B------:R1:W-:Y:S01]  /*22a70*/  STS.U16 [R48+0xc80], R10 ;  /* 0x000c800a30007388 */ /* 0x0003e20000000400 */
[----:B------:R1:W-:Y:S01]  /*22a80*/  STS.U16 [R48+0xd40], R11 ;  /* 0x000d400b30007388 */ /* 0x0003e20000000400 */
[----:B------:R1:W-:Y:S03]  /*22a90*/  STS.U16 [R48+0xd00], R12 ;  /* 0x000d000c30007388 */ /* 0x0003e60000000400 */
[----:B0-----:R-:W4:Y:S01]  /*22aa0*/  LDL.LU R7, [R1+0x3550] ;  /* 0x0035500001077983 */ /* 0x001f220000300800 */
[----:B-1----:R-:W4:Y:S03]  /*22ab0*/  LDL.LU R8, [R1+0x354c] ;  /* 0x00354c0001087983 */ /* 0x002f260000300800 */
[----:B------:R-:W4:Y:S01]  /*22ac0*/  LDL.LU R9, [R1+0x3548] ;  /* 0x0035480001097983 */ /* 0x000f220000300800 */
[----:B------:R-:W4:Y:S03]  /*22ad0*/  LDL.LU R10, [R1+0x3544] ;  /* 0x00354400010a7983 */ /* 0x000f260000300800 */
[----:B------:R-:W4:Y:S01]  /*22ae0*/  LDL.LU R11, [R1+0x3540] ;  /* 0x00354000010b7983 */ /* 0x000f220000300800 */
[----:B------:R-:W4:Y:S03]  /*22af0*/  LDL.LU R12, [R1+0x353c] ;  /* 0x00353c00010c7983 */ /* 0x000f260000300800 */
[----:B------:R0:W-:Y:S01]  /*22b00*/  STS.U16 [R48+0xdc0], R13 ;  /* 0x000dc00d30007388 */ /* 0x0001e20000000400 */
[----:B------:R1:W-:Y:S02]  /*22b10*/  STS.U16 [R48+0xd80], R14 ;  /* 0x000d800e30007388 */ /* 0x0003e40000000400 */
[----:B------:R1:W-:Y:S01]  /*22b20*/  STS.U16 [R48+0x1400], R23 ;  /* 0x0014001730007388 */ /* 0x0003e20000000400 */
[----:B0-----:R-:W4:Y:S01]  /*22b30*/  LDL.LU R13, [R1+0x3538] ;  /* 0x00353800010d7983 */ /* 0x001f220000300800 */
[----:B-1----:R-:W4:Y:S02]  /*22b40*/  LDL.LU R14, [R1+0x3534] ;  /* 0x00353400010e7983 */ /* 0x002f240000300800 */
[----:B------:R-:W4:Y:S01]  /*22b50*/  LDL.LU R23, [R1+0x3530] ;  /* 0x0035300001177983 */ /* 0x000f220000300800 */
[----:B--2---:R0:W-:Y:S04]  /*22b60*/  STS.U16 [R48+0x1440], R24 ;  /* 0x0014401830007388 */ /* 0x0041e80000000400 */
[----:B------:R1:W-:Y:S04]  /*22b70*/  STS.U16 [R48+0x1480], R33 ;  /* 0x0014802130007388 */ /* 0x0003e80000000400 */
[----:B0-----:R-:W2:Y:S04]  /*22b80*/  LDL.LU R24, [R1+0x352c] ;  /* 0x00352c0001187983 */ /* 0x001ea80000300800 */
[----:B-1----:R-:W2:Y:S04]  /*22b90*/  LDL.LU R33, [R1+0x3528] ;  /* 0x0035280001217983 */ /* 0x002ea80000300800 */
[----:B------:R0:W-:Y:S01]  /*22ba0*/  STS.U16 [R48+0x14c0], R34 ;  /* 0x0014c02230007388 */ /* 0x0001e20000000400 */
[----:B---3--:R1:W-:Y:S03]  /*22bb0*/  STS.U16 [R48+0x1500], R35 ;  /* 0x0015002330007388 */ /* 0x0083e60000000400 */
[----:B----4-:R3:W-:Y:S01]  /*22bc0*/  STS.U16 [R48+0x1540], R36 ;  /* 0x0015402430007388 */ /* 0x0107e20000000400 */
[----:B------:R4:W-:Y:S03]  /*22bd0*/  STS.U16 [R48+0x1580], R53 ;  /* 0x0015803530007388 */ /* 0x0009e60000000400 */
[----:B0-----:R-:W2:Y:S01]  /*22be0*/  LDL.LU R34, [R1+0x3524] ;  /* 0x0035240001227983 */ /* 0x001ea20000300800 */
[----:B-1----:R-:W2:Y:S03]  /*22bf0*/  LDL.LU R35, [R1+0x3520] ;  /* 0x0035200001237983 */ /* 0x002ea60000300800 */
[----:B---3--:R-:W3:Y:S01]  /*22c00*/  LDL.LU R36, [R1+0x351c] ;  /* 0x00351c0001247983 */ /* 0x008ee20000300800 */
[----:B----4-:R-:W4:Y:S03]  /*22c10*/  LDL.LU R53, [R1+0x3518] ;  /* 0x0035180001357983 */ /* 0x010f260000300800 */
[----:B------:R0:W-:Y:S01]  /*22c20*/  STS.U16 [R48+0x15c0], R54 ;  /* 0x0015c03630007388 */ /* 0x0001e20000000400 */
[----:B------:R1:W-:Y:S02]  /*22c30*/  STS.U16 [R48+0x1c40], R55 ;  /* 0x001c403730007388 */ /* 0x0003e40000000400 */
[----:B------:R1:W-:Y:S02]  /*22c40*/  STS.U16 [R48+0x1c00], R56 ;  /* 0x001c003830007388 */ /* 0x0003e40000000400 */
[----:B------:R1:W-:Y:S01]  /*22c50*/  STS.U16 [R48+0x1cc0], R57 ;  /* 0x001cc03930007388 */ /* 0x0003e20000000400 */
[----:B------:R1:W-:Y:S01]  /*22c60*/  STS.U16 [R48+0x1c80], R58 ;  /* 0x001c803a30007388 */ /* 0x0003e20000000400 */
[----:B------:R1:W-:Y:S03]  /*22c70*/  STS.U16 [R48+0x1d40], R59 ;  /* 0x001d403b30007388 */ /* 0x0003e60000000400 */
[----:B0-----:R-:W2:Y:S01]  /*22c80*/  LDL.LU R54, [R1+0x3514] ;  /* 0x0035140001367983 */ /* 0x001ea20000300800 */
[----:B-1----:R-:W2:Y:S03]  /*22c90*/  LDL.LU R55, [R1+0x3510] ;  /* 0x0035100001377983 */ /* 0x002ea60000300800 */
[----:B------:R-:W2:Y:S01]  /*22ca0*/  LDL.LU R56, [R1+0x350c] ;  /* 0x00350c0001387983 */ /* 0x000ea20000300800 */
[----:B------:R-:W2:Y:S03]  /*22cb0*/  LDL.LU R57, [R1+0x3508] ;  /* 0x0035080001397983 */ /* 0x000ea60000300800 */
[----:B------:R-:W2:Y:S01]  /*22cc0*/  LDL.LU R58, [R1+0x3504] ;  /* 0x00350400013a7983 */ /* 0x000ea20000300800 */
[----:B------:R-:W2:Y:S03]  /*22cd0*/  LDL.LU R59, [R1+0x3500] ;  /* 0x00350000013b7983 */ /* 0x000ea60000300800 */
[----:B------:R0:W-:Y:S01]  /*22ce0*/  STS.U16 [R48+0x1d00], R60 ;  /* 0x001d003c30007388 */ /* 0x0001e20000000400 */
[----:B------:R1:W-:Y:S03]  /*22cf0*/  STS.U16 [R48+0x1dc0], R61 ;  /* 0x001dc03d30007388 */ /* 0x0003e60000000400 */
[----:B0-----:R-:W2:Y:S01]  /*22d00*/  LDL.LU R60, [R1+0x34fc] ;  /* 0x0034fc00013c7983 */ /* 0x001ea20000300800 */
[----:B-1----:R-:W2:Y:S02]  /*22d10*/  LDL.LU R61, [R1+0x34f8] ;  /* 0x0034f800013d7983 */ /* 0x002ea40000300800 */
[----:B------:R-:W-:Y:S02]  /*22d20*/  STS.U16 [R48+0x1d80], R0 ;  /* 0x001d800030007388 */ /* 0x000fe40000000400 */
[----:B------:R0:W-:Y:S01]  /*22d30*/  STS.U16 [R48+0x2400], R49 ;  /* 0x0024003130007388 */ /* 0x0001e20000000400 */
[----:B------:R1:W-:Y:S01]  /*22d40*/  STS.U16 [R48+0x2440], R50 ;  /* 0x0024403230007388 */ /* 0x0003e20000000400 */
[----:B------:R1:W-:Y:S02]  /*22d50*/  STS.U16 [R48+0x2480], R51 ;  /* 0x0024803330007388 */ /* 0x0003e40000000400 */
[----:B------:R1:W-:Y:S02]  /*22d60*/  STS.U16 [R48+0x24c0], R52 ;  /* 0x0024c03430007388 */ /* 0x0003e40000000400 */
[----:B------:R-:W-:Y:S01]  /*22d70*/  STS.U16 [R48+0x2500], R2 ;  /* 0x0025000230007388 */ /* 0x000fe20000000400 */
[----:B------:R1:W-:Y:S01]  /*22d80*/  STS.U16 [R48+0x2540], R5 ;  /* 0x0025400530007388 */ /* 0x0003e20000000400 */
[----:B------:R-:W-:Y:S03]  /*22d90*/  STS.U16 [R48+0x2580], R4 ;  /* 0x0025800430007388 */ /* 0x000fe60000000400 */
[----:B0-----:R-:W3:Y:S01]  /*22da0*/  LDL.LU R49, [R1+0x128c] ;  /* 0x00128c0001317983 */ /* 0x001ee20000300800 */
[----:B-1----:R-:W3:Y:S03]  /*22db0*/  LDL.LU R50, [R1+0x1288] ;  /* 0x0012880001327983 */ /* 0x002ee60000300800 */
[----:B------:R-:W3:Y:S01]  /*22dc0*/  LDL.LU R51, [R1+0x1284] ;  /* 0x0012840001337983 */ /* 0x000ee20000300800 */
[----:B------:R-:W3:Y:S03]  /*22dd0*/  LDL.LU R52, [R1+0x1280] ;  /* 0x0012800001347983 */ /* 0x000ee60000300800 */
[----:B------:R-:W3:Y:S04]  /*22de0*/  LDL.LU R5, [R1+0x127c] ;  /* 0x00127c0001057983 */ /* 0x000ee80000300800 */
[----:B------:R-:W0:Y:S04]  /*22df0*/  S2R R0, SR_TID.X ;  /* 0x0000000000007919 */ /* 0x000e280000002100 */
[----:B--2---:R1:W-:Y:S04]  /*22e00*/  STS.U16 [R48+0x25c0], R61 ;  /* 0x0025c03d30007388 */ /* 0x0043e80000000400 */
[----:B-1----:R-:W2:Y:S01]  /*22e10*/  LDL.LU R61, [R1+0x1278] ;  /* 0x00127800013d7983 */ /* 0x002ea20000300800 */
[----:B------:R1:W-:Y:S02]  /*22e20*/  STS.U16 [R48+0x2c40], R60 ;  /* 0x002c403c30007388 */ /* 0x0003e40000000400 */
[----:B------:R-:W-:Y:S02]  /*22e30*/  STS.U16 [R48+0x2c00], R59 ;  /* 0x002c003b30007388 */ /* 0x000fe40000000400 */
[----:B------:R-:W-:Y:S01]  /*22e40*/  STS.U16 [R48+0x2cc0], R58 ;  /* 0x002cc03a30007388 */ /* 0x000fe20000000400 */
[----:B------:R-:W-:Y:S01]  /*22e50*/  STS.U16 [R48+0x2c80], R57 ;  /* 0x002c803930007388 */ /* 0x000fe20000000400 */
[----:B------:R-:W-:Y:S02]  /*22e60*/  STS.U16 [R48+0x2d40], R56 ;  /* 0x002d403830007388 */ /* 0x000fe40000000400 */
[----:B------:R-:W-:Y:S02]  /*22e70*/  STS.U16 [R48+0x2d00], R55 ;  /* 0x002d003730007388 */ /* 0x000fe40000000400 */
[----:B------:R-:W-:Y:S01]  /*22e80*/  STS.U16 [R48+0x2dc0], R54 ;  /* 0x002dc03630007388 */ /* 0x000fe20000000400 */
[----:B----4-:R-:W-:Y:S01]  /*22e90*/  STS.U16 [R48+0x2d80], R53 ;  /* 0x002d803530007388 */ /* 0x010fe20000000400 */
[----:B---3--:R-:W-:Y:S02]  /*22ea0*/  STS.U16 [R48+0x3400], R36 ;  /* 0x0034002430007388 */ /* 0x008fe40000000400 */
[----:B------:R-:W-:Y:S01]  /*22eb0*/  STS.U16 [R48+0x3440], R35 ;  /* 0x0034402330007388 */ /* 0x000fe20000000400 */
[----:B0-----:R-:W-:Y:S01]  /*22ec0*/  LOP3.LUT R0, R0, 0x1f, RZ, 0xc0, !PT ;  /* 0x0000001f00007812 */ /* 0x001fe200078ec0ff */
[----:B------:R-:W-:Y:S01]  /*22ed0*/  STS.U16 [R48+0x3480], R34 ;  /* 0x0034802230007388 */ /* 0x000fe20000000400 */
[----:B------:R-:W-:Y:S02]  /*22ee0*/  STS.U16 [R48+0x34c0], R33 ;  /* 0x0034c02130007388 */ /* 0x000fe40000000400 */
[----:B------:R-:W-:Y:S02]  /*22ef0*/  STS.U16 [R48+0x3500], R24 ;  /* 0x0035001830007388 */ /* 0x000fe40000000400 */
[----:B------:R-:W-:Y:S01]  /*22f00*/  STS.U16 [R48+0x3540], R23 ;  /* 0x0035401730007388 */ /* 0x000fe20000000400 */
[----:B------:R-:W-:Y:S01]  /*22f10*/  STS.U16 [R48+0x3580], R14 ;  /* 0x0035800e30007388 */ /* 0x000fe20000000400 */
[----:B------:R-:W-:-:S02]  /*22f20*/  IMAD.SHL.U32 R0, R0, 0x2, RZ ;  /* 0x0000000200007824 */ /* 0x000fc400078e00ff */
[----:B------:R-:W-:Y:S02]  /*22f30*/  STS.U16 [R48+0x35c0], R13 ;  /* 0x0035c00d30007388 */ /* 0x000fe40000000400 */
[----:B------:R-:W-:Y:S01]  /*22f40*/  STS.U16 [R48+0x3c40], R12 ;  /* 0x003c400c30007388 */ /* 0x000fe20000000400 */
[----:B------:R-:W-:Y:S01]  /*22f50*/  STS.U16 [R48+0x3c00], R11 ;  /* 0x003c000b30007388 */ /* 0x000fe20000000400 */
[----:B------:R-:W-:Y:S02]  /*22f60*/  STS.U16 [R48+0x3cc0], R10 ;  /* 0x003cc00a30007388 */ /* 0x000fe40000000400 */
[----:B------:R-:W-:Y:S02]  /*22f70*/  STS.U16 [R48+0x3c80], R9 ;  /* 0x003c800930007388 */ /* 0x000fe40000000400 */
[----:B------:R-:W-:Y:S01]  /*22f80*/  STS.U16 [R48+0x3d40], R8 ;  /* 0x003d400830007388 */ /* 0x000fe20000000400 */
[----:B-1----:R-:W-:Y:S01]  /*22f90*/  LOP3.LUT R60, R0, 0x30, RZ, 0x3c, !PT ;  /* 0x00000030003c7812 */ /* 0x002fe200078e3cff */
[----:B------:R-:W-:Y:S04]  /*22fa0*/  STS.U16 [R48+0x3d00], R7 ;  /* 0x003d000730007388 */ /* 0x000fe80000000400 */
[----:B------:R-:W3:Y:S01]  /*22fb0*/  LDL.LU R4, [R1+0x1270] ;  /* 0x0012700001047983 */ /* 0x000ee20000300800 */
[----:B------:R-:W-:Y:S02]  /*22fc0*/  STS.U16 [R48+0x3dc0], R6 ;  /* 0x003dc00630007388 */ /* 0x000fe40000000400 */
[----:B------:R-:W4:Y:S02]  /*22fd0*/  LDL R2, [R1+0x1f48] ;  /* 0x001f480001027983 */ /* 0x000f240000100800 */
[----:B------:R0:W-:Y:S01]  /*22fe0*/  STS.U16 [R48+0x3d80], R3 ;  /* 0x003d800330007388 */ /* 0x0001e20000000400 */
[----:B------:R1:W-:Y:S01]  /*22ff0*/  STS.U16 [R60+0x600], R49 ;  /* 0x000600313c007388 */ /* 0x0003e20000000400 */
[----:B------:R1:W-:Y:S02]  /*23000*/  STS.U16 [R60+0x640], R50 ;  /* 0x000640323c007388 */ /* 0x0003e40000000400 */
[----:B------:R1:W-:Y:S02]  /*23010*/  STS.U16 [R60+0x680], R51 ;  /* 0x000680333c007388 */ /* 0x0003e40000000400 */
[----:B------:R1:W-:Y:S01]  /*23020*/  STS.U16 [R60+0x6c0], R52 ;  /* 0x0006c0343c007388 */ /* 0x0003e20000000400 */
[----:B------:R1:W-:Y:S04]  /*23030*/  STS.U16 [R60+0x700], R5 ;  /* 0x000700053c007388 */ /* 0x0003e80000000400 */
[----:B0-----:R-:W3:Y:S01]  /*23040*/  LDL.LU R48, [R1+0x34f4] ;  /* 0x0034f40001307983 */ /* 0x001ee20000300800 */
[----:B------:R-:W4:Y:S02]  /*23050*/  LDL R3, [R1+0x1f40] ;  /* 0x001f400001037983 */ /* 0x000f240000100800 */
[----:B-1----:R-:W3:Y:S01]  /*23060*/  LDL.LU R49, [R1+0x34f0] ;  /* 0x0034f00001317983 */ /* 0x002ee20000300800 */
[----:B------:R-:W3:Y:S04]  /*23070*/  LDL.LU R50, [R1+0x34ec] ;  /* 0x0034ec0001327983 */ /* 0x000ee80000300800 */
[----:B------:R-:W3:Y:S01]  /*23080*/  LDL.LU R51, [R1+0x34e8] ;  /* 0x0034e80001337983 */ /* 0x000ee20000300800 */
[----:B------:R-:W3:Y:S02]  /*23090*/  LDL.LU R52, [R1+0x34e4] ;  /* 0x0034e40001347983 */ /* 0x000ee40000300800 */
[----:B------:R-:W3:Y:S01]  /*230a0*/  LDL.LU R5, [R1+0x34e0] ;  /* 0x0034e00001057983 */ /* 0x000ee20000300800 */
[----:B--2---:R0:W-:Y:S04]  /*230b0*/  STS.U16 [R60+0x740], R61 ;  /* 0x0007403d3c007388 */ /* 0x0041e80000000400 */
[----:B0-----:R-:W2:Y:S04]  /*230c0*/  LDL.LU R61, [R1+0x34dc] ;  /* 0x0034dc00013d7983 */ /* 0x001ea80000300800 */
[----:B--2---:R0:W-:Y:S04]  /*230d0*/  STS.U16 [R60+0x780], R61 ;  /* 0x0007803d3c007388 */ /* 0x0041e80000000400 */
[----:B0-----:R-:W2:Y:S01]  /*230e0*/  LDL.LU R61, [R1+0x34d8] ;  /* 0x0034d800013d7983 */ /* 0x001ea20000300800 */
[----:B---3--:R0:W-:Y:S03]  /*230f0*/  STS.U16 [R60+0x7c0], R4 ;  /* 0x0007c0043c007388 */ /* 0x0081e60000000400 */
[----:B0-----:R-:W3:Y:S01]  /*23100*/  LDL.LU R4, [R1+0x34d4] ;  /* 0x0034d40001047983 */ /* 0x001ee20000300800 */
[----:B--2---:R-:W-:-:S06]  /*23110*/  PRMT R61, RZ, 0x7610, R61 ;  /* 0x00007610ff3d7816 */ /* 0x004fcc000000003d */
[----:B----4-:R0:W2:Y:S04]  /*23120*/  @!P0 LDG.E.U16 R61, [R2.64] ;  /* 0x0000000a023d8981 */ /* 0x0100a8000c1e1500 */
[----:B0-----:R-:W4:Y:S04]  /*23130*/  LDL R2, [R1+0x1b7c] ;  /* 0x001b7c0001027983 */ /* 0x001f280000100800 */
[----:B------:R-:W4:Y:S01]  /*23140*/  LDL R3, [R1+0x1ee4] ;  /* 0x001ee40001037983 */ /* 0x000f220000100800 */
[----:B------:R-:W-:Y:S02]  /*23150*/  PRMT R5, RZ, 0x7610, R5 ;  /* 0x00007610ff057816 */ /* 0x000fe40000000005 */
[----:B----4-:R-:W-:-:S04]  /*23160*/  @!P0 LOP3.LUT R3, R3, R2, RZ, 0x3c, !PT ;  /* 0x0000000203038212 */ /* 0x010fc800078e3cff */
[----:B------:R-:W-:-:S04]  /*23170*/  @!P0 LOP3.LUT R2, R3, R2, RZ, 0x3c, !PT ;  /* 0x0000000203028212 */ /* 0x000fc800078e3cff */
[----:B------:R-:W-:-:S05]  /*23180*/  @!P0 LOP3.LUT R3, R3, R2, RZ, 0x3c, !PT ;  /* 0x0000000203038212 */ /* 0x000fca00078e3cff */
[----:B------:R-:W4:Y:S04]  /*23190*/  @!P0 LDG.E.U16 R5, [R2.64] ;  /* 0x0000000a02058981 */ /* 0x000f28000c1e1500 */
[----:B--2---:R-:W-:Y:S04]  /*231a0*/  STL [R1+0x3350], R61 ;  /* 0x0033503d01007387 */ /* 0x004fe80000100800 */
[----:B----4-:R0:W-:Y:S04]  /*231b0*/  STL [R1+0x1180], R5 ;  /* 0x0011800501007387 */ /* 0x0101e80000100800 */
[----:B0-----:R-:W2:Y:S01]  /*231c0*/  LDL.LU R5, [R1+0x34d0] ;  /* 0x0034d00001057983 */ /* 0x001ea20000300800 */
[----:B------:R-:W4:Y:S02]  /*231d0*/  LDL R2, [R1+0x1b34] ;  /* 0x001b340001027983 */ /* 0x000f240000100800 */
[----:B------:R-:W4:Y:S01]  /*231e0*/  LDL R3, [R1+0x1b78] ;  /* 0x001b780001037983 */ /* 0x000f220000100800 */
[----:B---3--:R-:W-:-:S02]  /*231f0*/  PRMT R4, RZ, 0x7610, R4 ;  /* 0x00007610ff047816 */ /* 0x008fc40000000004 */
[----:B----4-:R-:W-:-:S04]  /*23200*/  @!P0 LOP3.LUT R3, R3, R2, RZ, 0x3c, !PT ;  /* 0x0000000203038212 */ /* 0x010fc800078e3cff */
[----:B------:R-:W-:-:S04]  /*23210*/  @!P0 LOP3.LUT R2, R3, R2, RZ, 0x3c, !PT ;  /* 0x0000000203028212 */ /* 0x000fc800078e3cff */
[----:B------:R-:W-:-:S05]  /*23220*/  @!P0 LOP3.LUT R3, R3, R2, RZ, 0x3c, !PT ;  /* 0x0000000203038212 */ /* 0x000fca00078e3cff */
[----:B------:R-:W3:Y:S04]  /*23230*/  @!P0 LDG.E.U16 R4, [R2.64] ;  /* 0x0000000a02048981 */ /* 0x000ee8000c1e1500 */
[----:B---3--:R0:W-:Y:S04]  /*23240*/  STL [R1+0x117c], R4 ;  /* 0x00117c0401007387 */ /* 0x0081e80000100800 */
[----:B0-----:R-:W3:Y:S01]  /*23250*/  LDL.LU R4, [R1+0x34cc] ;  /* 0x0034cc0001047983 */ /* 0x001ee20000300800 */
[----:B------:R-:W4:Y:S02]  /*23260*/  LDL R2, [R1+0x1ebc] ;  /* 0x001ebc0001027983 */ /* 0x000f240000100800 */
[----:B------:R-:W4:Y:S01]  /*23270*/  LDL R3, [R1+0x1ec0] ;  /* 0x001ec00001037983 */ /* 0x000f220000100800 */
[----:B--2---:R-:W-:-:S02]  /*23280*/  PRMT R5, RZ, 0x7610, R5 ;  /* 0x00007610ff057816 */ /* 0x004fc40000000005 */
[----:B----4-:R-:W-:-:S04]  /*23290*/  @!P0 LOP3.LUT R3, R3, R2, RZ, 0x3c, !PT ;  /* 0x0000000203038212 */ /* 0x010fc800078e3cff */
[----:B------:R-:W-:-:S04]  /*232a0*/  @!P0 LOP3.LUT R2, R3, R2, RZ, 0x3c, !PT ;  /* 0x0000000203028212 */ /* 0x000fc800078e3cff */
[----:B------:R-:W-:-:S05]  /*232b0*/  @!P0 LOP3.LUT R3, R3, R2, RZ, 0x3c, !PT ;  /* 0x0000000203038212 */ /* 0x000fca00078e3cff */
[----:B------:R-:W2:Y:S04]  /*232c0*/  @!P0 LDG.E.U16 R5, [R2.64] ;  /* 0x0000000a02058981 */ /* 0x000ea8000c1e1500 */
[----:B--2---:R0:W-:Y:S04]  /*232d0*/  STL [R1+0x1174], R5 ;  /* 0x0011740501007387 */ /* 0x0041e80000100800 */
        /* <DEDUP_REMOVED lines=597> */
[----:B------:R-:W-:-:S02]  /*25830*/  PRMT R0, RZ, 0x7610, R0 ;  /* 0x00007610ff007816 */ /* 0x000fc40000000000 */
[----:B----4-:R-:W-:-:S04]  /*25840*/  @!P0 LOP3.LUT R3, R3, R2, RZ, 0x3c, !PT ;  /* 0x0000000203038212 */ /* 0x010fc800078e3cff */
[----:B------:R-:W-:-:S04]  /*25850*/  @!P0 LOP3.LUT R2, R3, R2, RZ, 0x3c, !PT ;  /* 0x0000000203028212 */ /* 0x000fc800078e3cff */
[----:B------:R-:W-:-:S05]  /*25860*/  @!P0 LOP3.LUT R3, R3, R2, RZ, 0x3c, !PT ;  /* 0x0000000203038212 */ /* 0x000fca00078e3cff */
[----:B------:R-:W4:Y:S04]  /*25870*/  @!P0 LDG.E.U16 R0, [R2.64] ;  /* 0x0000000a02008981 */ /* 0x000f28000c1e1500 */
[----:B----4-:R-:W-:Y:S01]  /*25880*/  STL [R1+0x4], R0 ;  /* 0x0000040001007387 */ /* 0x010fe20000100800 */
[----:B------:R-:W4:Y:S02]  /*25890*/  LDL R2, [R1+0x1e1c] ;  /* 0x001e1c0001027983 */ /* 0x000f240000100800 */
[----:B------:R-:W4:Y:S01]  /*258a0*/  LDL R3, [R1+0x1e20] ;  /* 0x001e200001037983 */ /* 0x000f220000100800 */
[----:B------:R-:W-:Y:S02]  /*258b0*/  PRMT R61, RZ, 0x7610, R61 ;  /* 0x00007610ff3d7816 */ /* 0x000fe4000000003d */
[----:B----4-:R-:W-:-:S04]  /*258c0*/  @!P0 LOP3.LUT R3, R3, R2, RZ, 0x3c, !PT ;  /* 0x0000000203038212 */ /* 0x010fc800078e3cff */
[----:B------:R-:W-:-:S04]  /*258d0*/  @!P0 LOP3.LUT R2, R3, R2, RZ, 0x3c, !PT ;  /* 0x0000000203028212 */ /* 0x000fc800078e3cff */
[----:B------:R-:W-:-:S05]  /*258e0*/  @!P0 LOP3.LUT R3, R3, R2, RZ, 0x3c, !PT ;  /* 0x0000000203038212 */ /* 0x000fca00078e3cff */
[----:B------:R0:W4:Y:S04]  /*258f0*/  @!P0 LDG.E.U16 R61, [R2.64] ;  /* 0x0000000a023d8981 */ /* 0x000128000c1e1500 */
[----:B0-----:R-:W2:Y:S04]  /*25900*/  LDL R2, [R1+0x1e14] ;  /* 0x001e140001027983 */ /* 0x001ea80000100800 */
[----:B------:R-:W2:Y:S01]  /*25910*/  LDL R3, [R1+0x1e18] ;  /* 0x001e180001037983 */ /* 0x000ea20000100800 */
[----:B------:R-:W-:Y:S02]  /*25920*/  PRMT R59, RZ, 0x7610, R59 ;  /* 0x00007610ff3b7816 */ /* 0x000fe4000000003b */
[----:B--2---:R-:W-:-:S04]  /*25930*/  @!P0 LOP3.LUT R3, R3, R2, RZ, 0x3c, !PT ;  /* 0x0000000203038212 */ /* 0x004fc800078e3cff */
[----:B------:R-:W-:-:S04]  /*25940*/  @!P0 LOP3.LUT R2, R3, R2, RZ, 0x3c, !PT ;  /* 0x0000000203028212 */ /* 0x000fc800078e3cff */
[----:B------:R-:W-:Y:S01]  /*25950*/  @!P0 LOP3.LUT R3, R3, R2, RZ, 0x3c, !PT ;  /* 0x0000000203038212 */ /* 0x000fe200078e3cff */
[----:B----4-:R0:W-:Y:S04]  /*25960*/  STL [R1+0x3354], R61 ;  /* 0x0033543d01007387 */ /* 0x0101e80000100800 */
[----:B------:R1:W2:Y:S01]  /*25970*/  @!P0 LDG.E.U16 R59, [R2.64] ;  /* 0x0000000a023b8981 */ /* 0x0002a2000c1e1500 */
[----:B------:R-:W-:-:S03]  /*25980*/  PRMT R58, RZ, 0x7610, R58 ;  /* 0x00007610ff3a7816 */ /* 0x000fc6000000003a */
[----:B0-----:R-:W4:Y:S04]  /*25990*/  LDL R61, [R1+0x1d98] ;  /* 0x001d9800013d7983 */ /* 0x001f280000100800 */
[----:B-1----:R-:W2:Y:S04]  /*259a0*/  LDL R2, [R1+0x1ddc] ;  /* 0x001ddc0001027983 */ /* 0x002ea80000100800 */
[----:B------:R-:W2:Y:S02]  /*259b0*/  LDL R3, [R1+0x1de0] ;  /* 0x001de00001037983 */ /* 0x000ea40000100800 */
[----:B--2---:R-:W-:-:S04]  /*259c0*/  @!P0 LOP3.LUT R3, R3, R2, RZ, 0x3c, !PT ;  /* 0x0000000203038212 */ /* 0x004fc800078e3cff */
[----:B------:R-:W-:-:S04]  /*259d0*/  @!P0 LOP3.LUT R2, R3, R2, RZ, 0x3c, !PT ;  /* 0x0000000203028212 */ /* 0x000fc800078e3cff */
[----:B------:R-:W-:Y:S01]  /*259e0*/  @!P0 LOP3.LUT R3, R3, R2, RZ, 0x3c, !PT ;  /* 0x0000000203038212 */ /* 0x000fe200078e3cff */
[----:B------:R0:W-:Y:S04]  /*259f0*/  STL [R1+0x3358], R59 ;  /* 0x0033583b01007387 */ /* 0x0001e80000100800 */
[----:B------:R1:W2:Y:S01]  /*25a00*/  @!P0 LDG.E.U16 R58, [R2.64] ;  /* 0x0000000a023a8981 */ /* 0x0002a2000c1e1500 */
[----:B------:R-:W-:-:S03]  /*25a10*/  PRMT R57, RZ, 0x7610, R57 ;  /* 0x00007610ff397816 */ /* 0x000fc60000000039 */
[----:B0-----:R-:W3:Y:S04]  /*25a20*/  LDL R59, [R1+0x1d94] ;  /* 0x001d9400013b7983 */ /* 0x001ee80000100800 */
[----:B-1----:R-:W3:Y:S04]  /*25a30*/  LDL R2, [R1+0x1dd4] ;  /* 0x001dd40001027983 */ /* 0x002ee80000100800 */
[----:B------:R-:W3:Y:S04]  /*25a40*/  LDL R3, [R1+0x1dd8] ;  /* 0x001dd80001037983 */ /* 0x000ee80000100800 */
[----:B--2---:R0:W-:Y:S04]  /*25a50*/  STL [R1+0x335c], R58 ;  /* 0x00335c3a01007387 */ /* 0x0041e80000100800 */
[----:B0-----:R-:W2:Y:S01]  /*25a60*/  LDL R58, [R1+0x1da0] ;  /* 0x001da000013a7983 */ /* 0x001ea20000100800 */
[----:B---3--:R-:W-:-:S04]  /*25a70*/  @!P0 LOP3.LUT R3, R3, R2, RZ, 0x3c, !PT ;  /* 0x0000000203038212 */ /* 0x008fc800078e3cff */
[----:B------:R-:W-:-:S04]  /*25a80*/  @!P0 LOP3.LUT R2, R3, R2, RZ, 0x3c, !PT ;  /* 0x0000000203028212 */ /* 0x000fc800078e3cff */
[----:B------:R-:W-:-:S05]  /*25a90*/  @!P0 LOP3.LUT R3, R3, R2, RZ, 0x3c, !PT ;  /* 0x0000000203038212 */ /* 0x000fca00078e3cff */
[----:B------:R0:W3:Y:S04]  /*25aa0*/  @!P0 LDG.E.U16 R57, [R2.64] ;  /* 0x0000000a02398981 */ /* 0x0000e8000c1e1500 */
[----:B0-----:R-:W3:Y:S01]  /*25ab0*/  LDL R3, [R1+0x1d9c] ;  /* 0x001d9c0001037983 */ /* 0x001ee20000100800 */
[----:B------:R-:W-:Y:S01]  /*25ac0*/  PRMT R56, RZ, 0x7610, R56 ;  /* 0x00007610ff387816 */ /* 0x000fe20000000038 */
[----:B--2---:R-:W-:-:S05]  /*25ad0*/  @!P0 IMAD.MOV.U32 R2, RZ, RZ, R58 ;  /* 0x000000ffff028224 */ /* 0x004fca00078e003a */
[----:B---3--:R4:W2:Y:S01]  /*25ae0*/  @!P0 LDG.E.U16 R56, [R2.64] ;  /* 0x0000000a02388981 */ /* 0x0088a2000c1e1500 */
[----:B------:R-:W-:-:S03]  /*25af0*/  PRMT R55, RZ, 0x7610, R55 ;  /* 0x00007610ff377816 */ /* 0x000fc60000000037 */
[----:B------:R0:W-:Y:S01]  /*25b00*/  STL [R1+0x3360], R57 ;  /* 0x0033603901007387 */ /* 0x0001e20000100800 */
[----:B----4-:R-:W-:Y:S02]  /*25b10*/  @!P0 IMAD.MOV.U32 R2, RZ, RZ, R61 ;  /* 0x000000ffff028224 */ /* 0x010fe400078e003d */
[----:B------:R-:W-:Y:S01]  /*25b20*/  @!P0 IMAD.MOV.U32 R3, RZ, RZ, R59 ;  /* 0x000000ffff038224 */ /* 0x000fe200078e003b */
[----:B0-----:R-:W3:Y:S04]  /*25b30*/  LDL R57, [R1+0x1d60] ;  /* 0x001d600001397983 */ /* 0x001ee80000100800 */
[----:B------:R3:W4:Y:S04]  /*25b40*/  @!P0 LDG.E.U16 R55, [R2.64] ;  /* 0x0000000a02378981 */ /* 0x000728000c1e1500 */
[----:B--2---:R0:W-:Y:S01]  /*25b50*/  STL [R1+0x3364], R56 ;  /* 0x0033643801007387 */ /* 0x0041e20000100800 */
[----:B------:R-:W2:Y:S02]  /*25b60*/  LDL R61, [R1+0x1d20] ;  /* 0x001d2000013d7983 */ /* 0x000ea40000100800 */
[----:B------:R-:W2:Y:S02]  /*25b70*/  LDL R59, [R1+0x1d14] ;  /* 0x001d1400013b7983 */ /* 0x000ea40000100800 */
[----:B------:R-:W2:Y:S01]  /*25b80*/  LDL R58, [R1+0x1d18] ;  /* 0x001d1800013a7983 */ /* 0x000ea20000100800 */
[----:B0-----:R-:W2:Y:S01]  /*25b90*/  LDL R56, [R1+0x1d5c] ;  /* 0x001d5c0001387983 */ /* 0x001ea20000100800 */
[----:B------:R-:W-:Y:S01]  /*25ba0*/  PRMT R54, RZ, 0x7610, R54 ;  /* 0x00007610ff367816 */ /* 0x000fe20000000036 */
[----:B---3--:R-:W-:-:S02]  /*25bb0*/  @!P0 IMAD.MOV.U32 R2, RZ, RZ, R57 ;  /* 0x000000ffff028224 */ /* 0x008fc400078e0039 */
[----:B----4-:R0:W-:Y:S01]  /*25bc0*/  STL [R1+0x3368], R55 ;  /* 0x0033683701007387 */ /* 0x0101e20000100800 */
[----:B------:R-:W-:Y:S01]  /*25bd0*/  PRMT R53, RZ, 0x7610, R53 ;  /* 0x00007610ff357816 */ /* 0x000fe20000000035 */
[----:B------:R-:W3:Y:S02]  /*25be0*/  LDL R57, [R1+0x1cdc] ;  /* 0x001cdc0001397983 */ /* 0x000ee40000100800 */
[----:B0-----:R-:W4:Y:S01]  /*25bf0*/  LDL R55, [R1+0x1d58] ;  /* 0x001d580001377983 */ /* 0x001f220000100800 */
[----:B--2---:R-:W-:-:S03]  /*25c00*/  @!P0 IMAD.MOV.U32 R3, RZ, RZ, R56 ;  /* 0x000000ffff038224 */ /* 0x004fc600078e0038 */
[----:B------:R-:W2:Y:S04]  /*25c10*/  LDL R56, [R1+0x1ce0] ;  /* 0x001ce00001387983 */ /* 0x000ea80000100800 */
[----:B------:R0:W2:Y:S04]  /*25c20*/  @!P0 LDG.E.U16 R54, [R2.64] ;  /* 0x0000000a02368981 */ /* 0x0000a8000c1e1500 */
[----:B0-----:R-:W3:Y:S01]  /*25c30*/  LDL R3, [R1+0x1d54] ;  /* 0x001d540001037983 */ /* 0x001ee20000100800 */
[----:B----4-:R-:W-:-:S03]  /*25c40*/  @!P0 IMAD.MOV.U32 R2, RZ, RZ, R55 ;  /* 0x000000ffff028224 */ /* 0x010fc600078e0037 */
[----:B--2---:R0:W-:Y:S01]  /*25c50*/  STL [R1+0x336c], R54 ;  /* 0x00336c3601007387 */ /* 0x0041e20000100800 */
[----:B------:R-:W-:Y:S01]  /*25c60*/  PRMT R52, RZ, 0x7610, R52 ;  /* 0x00007610ff347816 */ /* 0x000fe20000000034 */
[----:B------:R-:W2:Y:S02]  /*25c70*/  LDL R55, [R1+0x1cd4] ;  /* 0x001cd40001377983 */ /* 0x000ea40000100800 */
[----:B---3--:R1:W3:Y:S04]  /*25c80*/  @!P0 LDG.E.U16 R53, [R2.64] ;  /* 0x0000000a02358981 */ /* 0x0082e8000c1e1500 */
[----:B0-----:R-:W4:Y:S04]  /*25c90*/  LDL R54, [R1+0x1cd8] ;  /* 0x001cd80001367983 */ /* 0x001f280000100800 */
[----:B-1----:R-:W2:Y:S01]  /*25ca0*/  LDL R3, [R1+0x1d1c] ;  /* 0x001d1c0001037983 */ /* 0x002ea20000100800 */
[----:B------:R-:W-:Y:S01]  /*25cb0*/  @!P0 IMAD.MOV.U32 R2, RZ, RZ, R61 ;  /* 0x000000ffff028224 */ /* 0x000fe200078e003d */
[----:B------:R-:W-:-:S04]  /*25cc0*/  PRMT R51, RZ, 0x7610, R51 ;  /* 0x00007610ff337816 */ /* 0x000fc80000000033 */
[----:B--2---:R0:W2:Y:S04]  /*25cd0*/  @!P0 LDG.E.U16 R52, [R2.64] ;  /* 0x0000000a02348981 */ /* 0x0040a8000c1e1500 */
[----:B---3--:R-:W-:Y:S01]  /*25ce0*/  STL [R1+0x3370], R53 ;  /* 0x0033703501007387 */ /* 0x008fe20000100800 */
[----:B------:R-:W-:Y:S01]  /*25cf0*/  PRMT R50, RZ, 0x7610, R50 ;  /* 0x00007610ff327816 */ /* 0x000fe20000000032 */
[----:B0-----:R-:W-:Y:S02]  /*25d00*/  @!P0 IMAD.MOV.U32 R2, RZ, RZ, R58 ;  /* 0x000000ffff028224 */ /* 0x001fe400078e003a */
[----:B------:R-:W-:-:S05]  /*25d10*/  @!P0 IMAD.MOV.U32 R3, RZ, RZ, R59 ;  /* 0x000000ffff038224 */ /* 0x000fca00078e003b */
[----:B------:R0:W3:Y:S02]  /*25d20*/  @!P0 LDG.E.U16 R51, [R2.64] ;  /* 0x0000000a02338981 */ /* 0x0000e4000c1e1500 */
[----:B0-----:R-:W-:Y:S02]  /*25d30*/  @!P0 IMAD.MOV.U32 R2, RZ, RZ, R56 ;  /* 0x000000ffff028224 */ /* 0x001fe400078e0038 */
[----:B------:R-:W-:-:S05]  /*25d40*/  @!P0 IMAD.MOV.U32 R3, RZ, RZ, R57 ;  /* 0x000000ffff038224 */ /* 0x000fca00078e0039 */
[----:B------:R4:W3:Y:S01]  /*25d50*/  @!P0 LDG.E.U16 R50, [R2.64] ;  /* 0x0000000a02328981 */ /* 0x0008e2000c1e1500 */
[----:B------:R-:W-:Y:S01]  /*25d60*/  PRMT R49, RZ, 0x7610, R49 ;  /* 0x00007610ff317816 */ /* 0x000fe20000000031 */
[----:B----4-:R-:W-:Y:S02]  /*25d70*/  @!P0 IMAD.MOV.U32 R2, RZ, RZ, R54 ;  /* 0x000000ffff028224 */ /* 0x010fe400078e0036 */
[----:B------:R-:W-:-:S05]  /*25d80*/  @!P0 IMAD.MOV.U32 R3, RZ, RZ, R55 ;  /* 0x000000ffff038224 */ /* 0x000fca00078e0037 */
[----:B------:R-:W4:Y:S04]  /*25d90*/  @!P0 LDG.E.U16 R49, [R2.64] ;  /* 0x0000000a02318981 */ /* 0x000f28000c1e1500 */
[----:B--2---:R0:W-:Y:S01]  /*25da0*/  STL [R1+0x3374], R52 ;  /* 0x0033743401007387 */ /* 0x0041e20000100800 */
[----:B------:R-:W2:Y:S03]  /*25db0*/  LDL R58, [R1+0x1c9c] ;  /* 0x001c9c00013a7983 */ /* 0x000ea60000100800 */
[----:B0-----:R-:W2:Y:S01]  /*25dc0*/  LDL R52, [R1+0x1ca0] ;  /* 0x001ca00001347983 */ /* 0x001ea20000100800 */
[----:B------:R-:W-:-:S03]  /*25dd0*/  PRMT R48, RZ, 0x7610, R48 ;  /* 0x00007610ff307816 */ /* 0x000fc60000000030 */
[----:B---3--:R0:W-:Y:S01]  /*25de0*/  STL [R1+0x3378], R51 ;  /* 0x0033783301007387 */ /* 0x0081e20000100800 */
[----:B------:R-:W3:Y:S03]  /*25df0*/  LDL R57, [R1+0x1c94] ;  /* 0x001c940001397983 */ /* 0x000ee60000100800 */
[----:B0-----:R-:W3:Y:S04]  /*25e00*/  LDL R51, [R1+0x1c98] ;  /* 0x001c980001337983 */ /* 0x001ee80000100800 */
[----:B------:R-:W-:Y:S01]  /*25e10*/  STL [R1+0x337c], R50 ;  /* 0x00337c3201007387 */ /* 0x000fe20000100800 */
[----:B------:R-:W3:Y:S02]  /*25e20*/  LDL R56, [R1+0x1c5c] ;  /* 0x001c5c0001387983 */ /* 0x000ee40000100800 */
[----:B------:R-:W3:Y:S02]  /*25e30*/  LDL R55, [R1+0x1c60] ;  /* 0x001c600001377983 */ /* 0x000ee40000100800 */
[----:B------:R-:W3:Y:S01]  /*25e40*/  LDL R54, [R1+0x1c54] ;  /* 0x001c540001367983 */ /* 0x000ee20000100800 */
[----:B------:R-:W3:Y:S04]  /*25e50*/  LDL R53, [R1+0x1c58] ;  /* 0x001c580001357983 */ /* 0x000ee80000100800 */
[----:B----4-:R0:W-:Y:S04]  /*25e60*/  STL [R1+0x3380], R49 ;  /* 0x0033803101007387 */ /* 0x0101e80000100800 */
[----:B0-----:R-:W4:Y:S01]  /*25e70*/  LDL R49, [R1+0x1c20] ;  /* 0x001c200001317983 */ /* 0x001f220000100800 */
[----:B--2---:R-:W-:-:S02]  /*25e80*/  @!P0 IMAD.MOV.U32 R3, RZ, RZ, R58 ;  /* 0x000000ffff038224 */ /* 0x004fc400078e003a */
[----:B------:R-:W-:Y:S02]  /*25e90*/  @!P0 IMAD.MOV.U32 R2, RZ, RZ, R52 ;  /* 0x000000ffff028224 */ /* 0x000fe400078e0034 */
[----:B------:R-:W2:Y:S04]  /*25ea0*/  LDL R52, [R1+0x1c1c] ;  /* 0x001c1c0001347983 */ /* 0x000ea80000100800 */
[----:B------:R3:W2:Y:S01]  /*25eb0*/  @!P0 LDG.E.U16 R48, [R2.64] ;  /* 0x0000000a02308981 */ /* 0x0006a2000c1e1500 */
[----:B------:R-:W-:Y:S02]  /*25ec0*/  PRMT R47, RZ, 0x7610, R47 ;  /* 0x00007610ff2f7816 */ /* 0x000fe4000000002f */
[----:B------:R-:W-:Y:S01]  /*25ed0*/  PRMT R46, RZ, 0x7610, R46 ;  /* 0x00007610ff2e7816 */ /* 0x000fe2000000002e */
[----:B---3--:R-:W-:-:S02]  /*25ee0*/  @!P0 IMAD.MOV.U32 R3, RZ, RZ, R57 ;  /* 0x000000ffff038224 */ /* 0x008fc400078e0039 */
[----:B------:R-:W-:-:S05]  /*25ef0*/  @!P0 IMAD.MOV.U32 R2, RZ, RZ, R51 ;  /* 0x000000ffff028224 */ /* 0x000fca00078e0033 */
[----:B------:R0:W3:Y:S02]  /*25f00*/  @!P0 LDG.E.U16 R47, [R2.64] ;  /* 0x0000000a022f8981 */ /* 0x0000e4000c1e1500 */
[----:B0-----:R-:W-:Y:S02]  /*25f10*/  @!P0 IMAD.MOV.U32 R2, RZ, RZ, R55 ;  /* 0x000000ffff028224 */ /* 0x001fe400078e0037 */
[----:B------:R-:W-:-:S05]  /*25f20*/  @!P0 IMAD.MOV.U32 R3, RZ, RZ, R56 ;  /* 0x000000ffff038224 */ /* 0x000fca00078e0038 */
[----:B------:R0:W3:Y:S01]  /*25f30*/  @!P0 LDG.E.U16 R46, [R2.64] ;  /* 0x0000000a022e8981 */ /* 0x0000e2000c1e1500 */
[----:B------:R-:W-:Y:S02]  /*25f40*/  PRMT R45, RZ, 0x7610, R45 ;  /* 0x00007610ff2d7816 */ /* 0x000fe4000000002d */
[----:B------:R-:W-:Y:S01]  /*25f50*/  PRMT R44, RZ, 0x7610, R44 ;  /* 0x00007610ff2c7816 */ /* 0x000fe2000000002c */
[----:B0-----:R-:W-:Y:S02]  /*25f60*/  @!P0 IMAD.MOV.U32 R2, RZ, RZ, R53 ;  /* 0x000000ffff028224 */ /* 0x001fe400078e0035 */
[----:B------:R-:W-:-:S05]  /*25f70*/  @!P0 IMAD.MOV.U32 R3, RZ, RZ, R54 ;  /* 0x000000ffff038224 */ /* 0x000fca00078e0036 */
[----:B------:R4:W3:Y:S02]  /*25f80*/  @!P0 LDG.E.U16 R45, [R2.64] ;  /* 0x0000000a022d8981 */ /* 0x0008e4000c1e1500 */
[----:B----4-:R-:W-:Y:S02]  /*25f90*/  @!P0 IMAD.MOV.U32 R2, RZ, RZ, R49 ;  /* 0x000000ffff028224 */ /* 0x010fe400078e0031 */
[----:B--2---:R-:W-:Y:S01]  /*25fa0*/  STL [R1+0x3384], R48 ;  /* 0x0033843001007387 */ /* 0x004fe20000100800 */
[----:B------:R-:W2:Y:S02]  /*25fb0*/  LDL R51, [R1+0x1c14] ;  /* 0x001c140001337983 */ /* 0x000ea40000100800 */
[----:B------:R-:W4:Y:S02]  /*25fc0*/  LDL R50, [R1+0x1c18] ;  /* 0x001c180001327983 */ /* 0x000f240000100800 */
[----:B------:R-:W-:-:S05]  /*25fd0*/  @!P0 IMAD.MOV.U32 R3, RZ, RZ, R52 ;  /* 0x000000ffff038224 */ /* 0x000fca00078e0034 */
[----:B------:R2:W4:Y:S01]  /*25fe0*/  @!P0 LDG.E.U16 R44, [R2.64] ;  /* 0x0000000a022c8981 */ /* 0x000522000c1e1500 */
[----:B------:R-:W-:-:S03]  /*25ff0*/  PRMT R43, RZ, 0x7610, R43 ;  /* 0x00007610ff2b7816 */ /* 0x000fc6000000002b */
[----:B---3--:R0:W-:Y:S04]  /*26000*/  STL [R1+0x3388], R47 ;  /* 0x0033882f01007387 */ /* 0x0081e80000100800 */
[----:B------:R1:W-:Y:S04]  /*26010*/  STL [R1+0x338c], R46 ;  /* 0x00338c2e01007387 */ /* 0x0003e80000100800 */
[----:B0-----:R-:W3:Y:S04]  /*26020*/  LDL R47, [R1+0x1bdc] ;  /* 0x001bdc00012f7983 */ /* 0x001ee80000100800 */
[----:B-1----:R-:W3:Y:S04]  /*26030*/  LDL R46, [R1+0x1be0] ;  /* 0x001be000012e7983 */ /* 0x002ee80000100800 */
[----:B------:R0:W-:Y:S01]  /*26040*/  STL [R1+0x3390], R45 ;  /* 0x0033902d01007387 */ /* 0x0001e20000100800 */
[----:B------:R-:W3:Y:S02]  /*26050*/  LDL R49, [R1+0x1bd4] ;  /* 0x001bd40001317983 */ /* 0x000ee40000100800 */
[----:B------:R-:W3:Y:S02]  /*26060*/  LDL R48, [R1+0x1bd8] ;  /* 0x001bd80001307983 */ /* 0x000ee40000100800 */
[----:B--2---:R-:W-:-:S02]  /*26070*/  @!P0 IMAD.MOV.U32 R3, RZ, RZ, R51 ;  /* 0x000000ffff038224 */ /* 0x004fc400078e0033 */
[----:B----4-:R-:W-:-:S05]  /*26080*/  @!P0 IMAD.MOV.U32 R2, RZ, RZ, R50 ;  /* 0x000000ffff028224 */ /* 0x010fca00078e0032 */
[----:B------:R3:W2:Y:S04]  /*26090*/  @!P0 LDG.E.U16 R43, [R2.64] ;  /* 0x0000000a022b8981 */ /* 0x0006a8000c1e1500 */
[----:B------:R1:W-:Y:S01]  /*260a0*/  STL [R1+0x3394], R44 ;  /* 0x0033942c01007387 */ /* 0x0003e20000100800 */
[----:B------:R-:W4:Y:S02]  /*260b0*/  LDL R50, [R1+0x1b9c] ;  /* 0x001b9c0001327983 */ /* 0x000f240000100800 */
[----:B0-----:R-:W4:Y:S01]  /*260c0*/  LDL R45, [R1+0x1ba0] ;  /* 0x001ba000012d7983 */ /* 0x001f220000100800 */
[----:B------:R-:W-:Y:S01]  /*260d0*/  PRMT R42, RZ, 0x7610, R42 ;  /* 0x00007610ff2a7816 */ /* 0x000fe2000000002a */
[----:B-1----:R-:W4:Y:S01]  /*260e0*/  LDL R44, [R1+0x1eec] ;  /* 0x001eec00012c7983 */ /* 0x002f220000100800 */
[----:B---3--:R-:W-:-:S02]  /*260f0*/  @!P0 IMAD.MOV.U32 R3, RZ, RZ, R47 ;  /* 0x000000ffff038224 */ /* 0x008fc400078e002f */
[----:B------:R-:W-:-:S05]  /*26100*/  @!P0 IMAD.MOV.U32 R2, RZ, RZ, R46 ;  /* 0x000000ffff028224 */ /* 0x000fca00078e002e */
[----:B------:R0:W3:Y:S01]  /*26110*/  @!P0 LDG.E.U16 R42, [R2.64] ;  /* 0x0000000a022a8981 */ /* 0x0000e2000c1e1500 */
[----:B------:R-:W-:Y:S02]  /*26120*/  PRMT R41, RZ, 0x7610, R41 ;  /* 0x00007610ff297816 */ /* 0x000fe40000000029 */
[----:B------:R-:W-:Y:S01]  /*26130*/  PRMT R40, RZ, 0x7610, R40 ;  /* 0x00007610ff287816 */ /* 0x000fe20000000028 */
[----:B0-----:R-:W-:Y:S02]  /*26140*/  @!P0 IMAD.MOV.U32 R2, RZ, RZ, R48 ;  /* 0x000000ffff028224 */ /* 0x001fe400078e0030 */
[----:B------:R-:W-:-:S05]  /*26150*/  @!P0 IMAD.MOV.U32 R3, RZ, RZ, R49 ;  /* 0x000000ffff038224 */ /* 0x000fca00078e0031 */
[----:B------:R4:W3:Y:S04]  /*26160*/  @!P0 LDG.E.U16 R41, [R2.64] ;  /* 0x0000000a02298981 */ /* 0x0008e8000c1e1500 */
[----:B--2---:R0:W-:Y:S01]  /*26170*/  STL [R1+0x3398], R43 ;  /* 0x0033982b01007387 */ /* 0x0041e20000100800 */
[----:B------:R-:W2:Y:S02]  /*26180*/  LDL R47, [R1+0x1b98] ;  /* 0x001b9800012f7983 */ /* 0x000ea40000100800 */
[----:B----4-:R-:W-:Y:S02]  /*26190*/  @!P0 IMAD.MOV.U32 R3, RZ, RZ, R50 ;  /* 0x000000ffff038224 */ /* 0x010fe400078e0032 */
[----:B------:R-:W-:Y:S01]  /*261a0*/  @!P0 IMAD.MOV.U32 R2, RZ, RZ, R45 ;  /* 0x000000ffff028224 */ /* 0x000fe200078e002d */
[----:B------:R-:W-:Y:S01]  /*261b0*/  PRMT R39, RZ, 0x7610, R39 ;  /* 0x00007610ff277816 */ /* 0x000fe20000000027 */
[----:B------:R-:W4:Y:S04]  /*261c0*/  LDL R46, [R1+0x1f24] ;  /* 0x001f2400012e7983 */ /* 0x000f280000100800 */
[----:B------:R1:W4:Y:S02]  /*261d0*/  @!P0 LDG.E.U16 R40, [R2.64] ;  /* 0x0000000a02288981 */ /* 0x000324000c1e1500 */
[----:B-1----:R-:W-:-:S02]  /*261e0*/  @!P0 IMAD.MOV.U32 R2, RZ, RZ, R44 ;  /* 0x000000ffff028224 */ /* 0x002fc400078e002c */
[----:B---3--:R1:W-:Y:S01]  /*261f0*/  STL [R1+0x339c], R42 ;  /* 0x00339c2a01007387 */ /* 0x0083e20000100800 */
[----:B------:R-:W3:Y:S02]  /*26200*/  LDL R49, [R1+0x1ee8] ;  /* 0x001ee80001317983 */ /* 0x000ee40000100800 */
[----:B------:R-:W3:Y:S02]  /*26210*/  LDL R48, [R1+0x1ef0] ;  /* 0x001ef00001307983 */ /* 0x000ee40000100800 */
[----:B0-----:R-:W3:Y:S01]  /*26220*/  LDL R43, [R1+0x1f2c] ;  /* 0x001f2c00012b7983 */ /* 0x001ee20000100800 */
[----:B------:R-:W-:Y:S01]  /*26230*/  STL [R1+0x33a0], R41 ;  /* 0x0033a02901007387 */ /* 0x000fe20000100800 */
[----:B------:R-:W3:Y:S03]  /*26240*/  LDL R45, [R1+0x1f28] ;  /* 0x001f2800012d7983 */ /* 0x000ee60000100800 */
[----:B-1----:R-:W3:Y:S01]  /*26250*/  LDL R42, [R1+0x1f54] ;  /* 0x001f5400012a7983 */ /* 0x002ee20000100800 */
[----:B--2---:R-:W-:-:S05]  /*26260*/  @!P0 IMAD.MOV.U32 R3, RZ, RZ, R47 ;  /* 0x000000ffff038224 */ /* 0x004fca00078e002f */
[----:B------:R0:W2:Y:S04]  /*26270*/  @!P0 LDG.E.U16 R39, [R2.64] ;  /* 0x0000000a02278981 */ /* 0x0000a8000c1e1500 */
[----:B----4-:R1:W-:Y:S01]  /*26280*/  STL [R1+0x33a4], R40 ;  /* 0x0033a42801007387 */ /* 0x0103e20000100800 */
[----:B------:R-:W4:Y:S02]  /*26290*/  LDL R47, [R1+0x1f30] ;  /* 0x001f3000012f7983 */ /* 0x000f240000100800 */
[----:B------:R-:W4:Y:S01]  /*262a0*/  LDL R44, [R1+0x1f50] ;  /* 0x001f5000012c7983 */ /* 0x000f220000100800 */
[----:B------:R-:W-:Y:S02]  /*262b0*/  PRMT R38, RZ, 0x7610, R38 ;  /* 0x00007610ff267816 */ /* 0x000fe40000000026 */
[----:B------:R-:W-:Y:S01]  /*262c0*/  PRMT R37, RZ, 0x7610, R37 ;  /* 0x00007610ff257816 */ /* 0x000fe20000000025 */
[----:B0-----:R-:W-:Y:S01]  /*262d0*/  @!P0 IMAD.MOV.U32 R2, RZ, RZ, R46 ;  /* 0x000000ffff028224 */ /* 0x001fe200078e002e */
[----:B------:R-:W-:-:S02]  /*262e0*/  PRMT R36, RZ, 0x7610, R36 ;  /* 0x00007610ff247816 */ /* 0x000fc40000000024 */
[----:B------:R-:W-:Y:S01]  /*262f0*/  PRMT R35, RZ, 0x7610, R35 ;  /* 0x00007610ff237816 */ /* 0x000fe20000000023 */
[----:B---3--:R-:W-:-:S05]  /*26300*/  @!P0 IMAD.MOV.U32 R3, RZ, RZ, R49 ;  /* 0x000000ffff038224 */ /* 0x008fca00078e0031 */
[----:B------:R0:W3:Y:S02]  /*26310*/  @!P0 LDG.E.U16 R38, [R2.64] ;  /* 0x0000000a02268981 */ /* 0x0000e4000c1e1500 */
[----:B0-----:R-:W-:Y:S02]  /*26320*/  @!P0 IMAD.MOV.U32 R2, RZ, RZ, R43 ;  /* 0x000000ffff028224 */ /* 0x001fe400078e002b */
[----:B------:R-:W-:-:S05]  /*26330*/  @!P0 IMAD.MOV.U32 R3, RZ, RZ, R48 ;  /* 0x000000ffff038224 */ /* 0x000fca00078e0030 */
[----:B------:R0:W3:Y:S02]  /*26340*/  @!P0 LDG.E.U16 R37, [R2.64] ;  /* 0x0000000a02258981 */ /* 0x0000e4000c1e1500 */
[----:B0-----:R-:W-:Y:S02]  /*26350*/  @!P0 IMAD.MOV.U32 R2, RZ, RZ, R42 ;  /* 0x000000ffff028224 */ /* 0x001fe400078e002a */
[----:B------:R-:W-:-:S05]  /*26360*/  @!P0 IMAD.MOV.U32 R3, RZ, RZ, R45 ;  /* 0x000000ffff038224 */ /* 0x000fca00078e002d */
[----:B------:R4:W3:Y:S04]  /*26370*/  @!P0 LDG.E.U16 R36, [R2.64] ;  /* 0x0000000a02248981 */ /* 0x0008e8000c1e1500 */
[----:B--2---:R-:W-:Y:S01]  /*26380*/  STL [R1+0x33a8], R39 ;  /* 0x0033a82701007387 */ /* 0x004fe20000100800 */
[----:B------:R-:W2:Y:S02]  /*26390*/  LDL R46, [R1+0x1ecc] ;  /* 0x001ecc00012e7983 */ /* 0x000ea40000100800 */
[----:B-1----:R-:W2:Y:S02]  /*263a0*/  LDL R40, [R1+0x1ed0] ;  /* 0x001ed00001287983 */ /* 0x002ea40000100800 */
[----:B----4-:R-:W-:Y:S02]  /*263b0*/  @!P0 IMAD.MOV.U32 R2, RZ, RZ, R44 ;  /* 0x000000ffff028224 */ /* 0x010fe400078e002c */
[----:B------:R-:W-:Y:S01]  /*263c0*/  @!P0 IMAD.MOV.U32 R3, RZ, RZ, R47 ;  /* 0x000000ffff038224 */ /* 0x000fe200078e002f */
[----:B------:R-:W-:Y:S01]  /*263d0*/  PRMT R34, RZ, 0x7610, R34 ;  /* 0x00007610ff227816 */ /* 0x000fe20000000022 */
[----:B------:R-:W4:Y:S04]  /*263e0*/  LDL R41, [R1+0x1ec8] ;  /* 0x001ec80001297983 */ /* 0x000f280000100800 */
[----:B------:R2:W4:Y:S04]  /*263f0*/  @!P0 LDG.E.U16 R35, [R2.64] ;  /* 0x0000000a02238981 */ /* 0x000528000c1e1500 */
[----:B---3--:R0:W-:Y:S01]  /*26400*/  STL [R1+0x33ac], R38 ;  /* 0x0033ac2601007387 */ /* 0x0081e20000100800 */
[----:B------:R-:W3:Y:S03]  /*26410*/  LDL R43, [R1+0x1ec4] ;  /* 0x001ec400012b7983 */ /* 0x000ee60000100800 */
[----:B0-----:R-:W3:Y:S04]  /*26420*/  LDL R38, [R1+0x1e90] ;  /* 0x001e900001267983 */ /* 0x001ee80000100800 */
[----:B------:R0:W-:Y:S01]  /*26430*/  STL [R1+0x33b0], R37 ;  /* 0x0033b02501007387 */ /* 0x0001e20000100800 */
[----:B------:R-:W3:Y:S02]  /*26440*/  LDL R39, [R1+0x1e8c] ;  /* 0x001e8c0001277983 */ /* 0x000ee40000100800 */
[----:B------:R-:W3:Y:S02]  /*26450*/  LDL R45, [R1+0x1e84] ;  /* 0x001e8400012d7983 */ /* 0x000ee40000100800 */
[----:B------:R-:W3:Y:S01]  /*26460*/  LDL R42, [R1+0x1e88] ;  /* 0x001e8800012a7983 */ /* 0x000ee20000100800 */
[----:B------:R-:W-:Y:S01]  /*26470*/  STL [R1+0x33b4], R36 ;  /* 0x0033b42401007387 */ /* 0x000fe20000100800 */
[----:B------:R-:W3:Y:S03]  /*26480*/  LDL R44, [R1+0x1e4c] ;  /* 0x001e4c00012c7983 */ /* 0x000ee60000100800 */
[----:B0-----:R-:W3:Y:S01]  /*26490*/  LDL R37, [R1+0x1e50] ;  /* 0x001e500001257983 */ /* 0x001ee20000100800 */
[----:B--2---:R-:W-:-:S02]  /*264a0*/  @!P0 IMAD.MOV.U32 R3, RZ, RZ, R46 ;  /* 0x000000ffff038224 */ /* 0x004fc400078e002e */
[----:B------:R-:W-:-:S05]  /*264b0*/  @!P0 IMAD.MOV.U32 R2, RZ, RZ, R40 ;  /* 0x000000ffff028224 */ /* 0x000fca00078e0028 */
[----:B------:R0:W2:Y:S04]  /*264c0*/  @!P0 LDG.E.U16 R34, [R2.64] ;  /* 0x0000000a02228981 */ /* 0x0000a8000c1e1500 */
[----:B----4-:R1:W-:Y:S01]  /*264d0*/  STL [R1+0x33b8], R35 ;  /* 0x0033b82301007387 */ /* 0x0103e20000100800 */
[----:B------:R-:W4:Y:S03]  /*264e0*/  LDL R40, [R1+0x1e44] ;  /* 0x001e440001287983 */ /* 0x000f260000100800 */
[----:B-1----:R-:W4:Y:S01]  /*264f0*/  LDL R35, [R1+0x1e48] ;  /* 0x001e480001237983 */ /* 0x002f220000100800 */
[----:B------:R-:W-:Y:S01]  /*26500*/  PRMT R33, RZ, 0x7610, R33 ;  /* 0x00007610ff217816 */ /* 0x000fe20000000021 */
[----:B0-----:R-:W-:Y:S01]  /*26510*/  @!P0 IMAD.MOV.U32 R2, RZ, RZ, R41 ;  /* 0x000000ffff028224 */ /* 0x001fe200078e0029 */
[----:B------:R-:W-:-:S02]  /*26520*/  PRMT R32, RZ, 0x7610, R32 ;  /* 0x00007610ff207816 */ /* 0x000fc40000000020 */
[----:B------:R-:W-:Y:S02]  /*26530*/  PRMT R31, RZ, 0x7610, R31 ;  /* 0x00007610ff1f7816 */ /* 0x000fe4000000001f */
        /* <DEDUP_REMOVED lines=8> */
[----:B------:R0:W3:Y:S02]  /*265c0*/  @!P0 LDG.E.U16 R31, [R2.64] ;  /* 0x0000000a021f8981 */ /* 0x0000e4000c1e1500 */
[----:B0-----:R-:W-:Y:S02]  /*265d0*/  @!P0 IMAD.MOV.U32 R2, RZ, RZ, R37 ;  /* 0x000000ffff028224 */ /* 0x001fe400078e0025 */
[----:B------:R-:W-:-:S05]  /*265e0*/  @!P0 IMAD.MOV.U32 R3, RZ, RZ, R44 ;  /* 0x000000ffff038224 */ /* 0x000fca00078e002c */
[----:B------:R4:W3:Y:S04]  /*265f0*/  @!P0 LDG.E.U16 R30, [R2.64] ;  /* 0x0000000a021e8981 */ /* 0x0008e8000c1e1500 */
[----:B--2---:R0:W-:Y:S01]  /*26600*/  STL [R1+0x33bc], R34 ;  /* 0x0033bc2201007387 */ /* 0x0041e20000100800 */
[----:B------:R-:W2:Y:S02]  /*26610*/  LDL R43, [R1+0x1e0c] ;  /* 0x001e0c00012b7983 */ /* 0x000ea40000100800 */
[----:B------:R-:W3:Y:S02]  /*26620*/  LDL R41, [R1+0x1e10] ;  /* 0x001e100001297983 */ /* 0x000ee40000100800 */
[----:B------:R-:W3:Y:S01]  /*26630*/  LDL R39, [R1+0x1e04] ;  /* 0x001e040001277983 */ /* 0x000ee20000100800 */
[----:B------:R-:W3:Y:S04]  /*26640*/  LDL R38, [R1+0x1e08] ;  /* 0x001e080001267983 */ /* 0x000ee80000100800 */
[----:B------:R-:W3:Y:S04]  /*26650*/  LDL R42, [R1+0x1dcc] ;  /* 0x001dcc00012a7983 */ /* 0x000ee80000100800 */
[----:B------:R-:W3:Y:S04]  /*26660*/  LDL R36, [R1+0x1dd0] ;  /* 0x001dd00001247983 */ /* 0x000ee80000100800 */
[----:B------:R-:W3:Y:S04]  /*26670*/  LDL R37, [R1+0x1dc4] ;  /* 0x001dc40001257983 */ /* 0x000ee80000100800 */
[----:B0-----:R-:W3:Y:S01]  /*26680*/  LDL R34, [R1+0x1dc8] ;  /* 0x001dc80001227983 */ /* 0x001ee20000100800 */
[----:B------:R-:W-:Y:S01]  /*26690*/  PRMT R29, RZ, 0x7610, R29 ;  /* 0x00007610ff1d7816 */ /* 0x000fe2000000001d */
[----:B----4-:R-:W-:-:S02]  /*266a0*/  @!P0 IMAD.MOV.U32 R3, RZ, RZ, R40 ;  /* 0x000000ffff038224 */ /* 0x010fc400078e0028 */
[----:B------:R-:W-:Y:S01]  /*266b0*/  @!P0 IMAD.MOV.U32 R2, RZ, RZ, R35 ;  /* 0x000000ffff028224 */ /* 0x000fe200078e0023 */
[----:B------:R-:W4:Y:S04]  /*266c0*/  LDL R40, [R1+0x1d8c] ;  /* 0x001d8c0001287983 */ /* 0x000f280000100800 */
[----:B------:R-:W4:Y:S04]  /*266d0*/  LDL R35, [R1+0x1d90] ;  /* 0x001d900001237983 */ /* 0x000f280000100800 */
[----:B------:R2:W4:Y:S01]  /*266e0*/  @!P0 LDG.E.U16 R29, [R2.64] ;  /* 0x0000000a021d8981 */ /* 0x000522000c1e1500 */
[----:B------:R-:W-:-:S02]  /*266f0*/  PRMT R28, RZ, 0x7610, R28 ;  /* 0x00007610ff1c7816 */ /* 0x000fc4000000001c */
[----:B------:R-:W-:Y:S02]  /*26700*/  PRMT R27, RZ, 0x7610, R27 ;  /* 0x00007610ff1b7816 */ /* 0x000fe4000000001b */
[----:B------:R-:W-:Y:S02]  /*26710*/  PRMT R26, RZ, 0x7610, R26 ;  /* 0x00007610ff1a7816 */ /* 0x000fe4000000001a */
[----:B------:R-:W-:Y:S02]  /*26720*/  PRMT R25, RZ, 0x7610, R25 ;  /* 0x00007610ff197816 */ /* 0x000fe40000000019 */
[----:B------:R-:W-:Y:S02]  /*26730*/  PRMT R24, RZ, 0x7610, R24 ;  /* 0x00007610ff187816 */ /* 0x000fe40000000018 */
[----:B------:R-:W-:Y:S01]  /*26740*/  PRMT R23, RZ, 0x7610, R23 ;  /* 0x00007610ff177816 */ /* 0x000fe20000000017 */
[----:B------:R-:W4:Y:S01]  /*26750*/  LDL R44, [R1+0x1ccc] ;  /* 0x001ccc00012c7983 */ /* 0x000f220000100800 */
[----:B------:R-:W-:-:S02]  /*26760*/  PRMT R22, RZ, 0x7610, R22 ;  /* 0x00007610ff167816 */ /* 0x000fc40000000016 */
[----:B------:R-:W-:Y:S02]  /*26770*/  PRMT R21, RZ, 0x7610, R21 ;  /* 0x00007610ff157816 */ /* 0x000fe40000000015 */
[----:B------:R-:W-:Y:S02]  /*26780*/  PRMT R20, RZ, 0x7610, R20 ;  /* 0x00007610ff147816 */ /* 0x000fe40000000014 */
[----:B------:R-:W-:Y:S02]  /*26790*/  PRMT R19, RZ, 0x7610, R19 ;  /* 0x00007610ff137816 */ /* 0x000fe40000000013 */
[----:B------:R-:W-:Y:S02]  /*267a0*/  PRMT R18, RZ, 0x7610, R18 ;  /* 0x00007610ff127816 */ /* 0x000fe40000000012 */
[----:B------:R-:W-:Y:S02]  /*267b0*/  PRMT R17, RZ, 0x7610, R17 ;  /* 0x00007610ff117816 */ /* 0x000fe40000000011 */
[----:B------:R-:W-:-:S02]  /*267c0*/  PRMT R16, RZ, 0x7610, R16 ;  /* 0x00007610ff107816 */ /* 0x000fc40000000010 */
[----:B------:R-:W-:Y:S01]  /*267d0*/  PRMT R15, RZ, 0x7610, R15 ;  /* 0x00007610ff0f7816 */ /* 0x000fe2000000000f */
[----:B------:R-:W4:Y:S01]  /*267e0*/  LDL R45, [R1+0x1bc4] ;  /* 0x001bc400012d7983 */ /* 0x000f220000100800 */
[----:B--2---:R-:W-:Y:S02]  /*267f0*/  @!P0 IMAD.MOV.U32 R3, RZ, RZ, R43 ;  /* 0x000000ffff038224 */ /* 0x004fe400078e002b */
[----:B---3--:R-:W-:Y:S01]  /*26800*/  @!P0 IMAD.MOV.U32 R2, RZ, RZ, R41 ;  /* 0x000000ffff028224 */ /* 0x008fe200078e0029 */
[----:B------:R-:W2:Y:S04]  /*26810*/  LDL R43, [R1+0x1d84] ;  /* 0x001d8400012b7983 */ /* 0x000ea80000100800 */
[----:B------:R-:W3:Y:S04]  /*26820*/  LDL R41, [R1+0x1d88] ;  /* 0x001d880001297983 */ /* 0x000ee80000100800 */
[----:B------:R0:W3:Y:S02]  /*26830*/  @!P0 LDG.E.U16 R28, [R2.64] ;  /* 0x0000000a021c8981 */ /* 0x0000e4000c1e1500 */
[----:B0-----:R-:W-:-:S02]  /*26840*/  @!P0 IMAD.MOV.U32 R2, RZ, RZ, R38 ;  /* 0x000000ffff028224 */ /* 0x001fc400078e0026 */
[----:B------:R-:W-:Y:S01]  /*26850*/  @!P0 IMAD.MOV.U32 R3, RZ, RZ, R39 ;  /* 0x000000ffff038224 */ /* 0x000fe200078e0027 */
[----:B------:R-:W3:Y:S04]  /*26860*/  LDL R38, [R1+0x1d50] ;  /* 0x001d500001267983 */ /* 0x000ee80000100800 */
        /* <DEDUP_REMOVED lines=12> */
[----:B----4-:R-:W-:-:S02]  /*26930*/  @!P0 IMAD.MOV.U32 R2, RZ, RZ, R35 ;  /* 0x000000ffff028224 */ /* 0x010fc400078e0023 */
[----:B------:R-:W4:Y:S01]  /*26940*/  LDL R35, [R1+0x1d08] ;  /* 0x001d080001237983 */ /* 0x000f220000100800 */
[----:B------:R-:W-:Y:S02]  /*26950*/  @!P0 IMAD.MOV.U32 R3, RZ, RZ, R40 ;  /* 0x000000ffff038224 */ /* 0x000fe400078e0028 */
[----:B------:R-:W4:Y:S03]  /*26960*/  LDL R40, [R1+0x1d04] ;  /* 0x001d040001287983 */ /* 0x000f260000100800 */
[----:B------:R2:W4:Y:S02]  /*26970*/  @!P0 LDG.E.U16 R24, [R2.64] ;  /* 0x0000000a02188981 */ /* 0x000524000c1e1500 */
[----:B--2---:R-:W-:Y:S02]  /*26980*/  @!P0 IMAD.MOV.U32 R3, RZ, RZ, R43 ;  /* 0x000000ffff038224 */ /* 0x004fe400078e002b */
[----:B---3--:R-:W-:Y:S01]  /*26990*/  @!P0 IMAD.MOV.U32 R2, RZ, RZ, R41 ;  /* 0x000000ffff028224 */ /* 0x008fe200078e0029 */
[----:B------:R-:W2:Y:S04]  /*269a0*/  LDL R43, [R1+0x1c8c] ;  /* 0x001c8c00012b7983 */ /* 0x000ea80000100800 */
[----:B------:R-:W3:Y:S04]  /*269b0*/  LDL R41, [R1+0x1cd0] ;  /* 0x001cd00001297983 */ /* 0x000ee80000100800 */
[----:B------:R0:W2:Y:S02]  /*269c0*/  @!P0 LDG.E.U16 R23, [R2.64] ;  /* 0x0000000a02178981 */ /* 0x0000a4000c1e1500 */
[----:B0-----:R-:W-:-:S02]  /*269d0*/  @!P0 IMAD.MOV.U32 R2, RZ, RZ, R38 ;  /* 0x000000ffff028224 */ /* 0x001fc400078e0026 */
[----:B------:R-:W-:Y:S01]  /*269e0*/  @!P0 IMAD.MOV.U32 R3, RZ, RZ, R39 ;  /* 0x000000ffff038224 */ /* 0x000fe200078e0027 */
[----:B------:R-:W2:Y:S04]  /*269f0*/  LDL R38, [R1+0x1cc8] ;  /* 0x001cc80001267983 */ /* 0x000ea80000100800 */
[----:B------:R-:W2:Y:S04]  /*26a00*/  LDL R39, [R1+0x1cc4] ;  /* 0x001cc40001277983 */ /* 0x000ea80000100800 */
        /* <DEDUP_REMOVED lines=11> */
[----:B----4-:R-:W-:-:S02]  /*26ac0*/  @!P0 IMAD.MOV.U32 R2, RZ, RZ, R35 ;  /* 0x000000ffff028224 */ /* 0x010fc400078e0023 */
[----:B------:R-:W4:Y:S01]  /*26ad0*/  LDL R35, [R1+0x1c50] ;  /* 0x001c500001237983 */ /* 0x000f220000100800 */
[----:B------:R-:W-:Y:S02]  /*26ae0*/  @!P0 IMAD.MOV.U32 R3, RZ, RZ, R40 ;  /* 0x000000ffff038224 */ /* 0x000fe400078e0028 */
[----:B------:R-:W4:Y:S03]  /*26af0*/  LDL R40, [R1+0x1c48] ;  /* 0x001c480001287983 */ /* 0x000f260000100800 */
[----:B------:R0:W4:Y:S02]  /*26b00*/  @!P0 LDG.E.U16 R19, [R2.64] ;  /* 0x0000000a02138981 */ /* 0x000124000c1e1500 */
[----:B0-----:R-:W-:Y:S02]  /*26b10*/  @!P0 IMAD.MOV.U32 R3, RZ, RZ, R44 ;  /* 0x000000ffff038224 */ /* 0x001fe400078e002c */
[----:B------:R-:W4:Y:S01]  /*26b20*/  LDL R44, [R1+0x1bc8] ;  /* 0x001bc800012c7983 */ /* 0x000f220000100800 */
[----:B---3--:R-:W-:-:S03]  /*26b30*/  @!P0 IMAD.MOV.U32 R2, RZ, RZ, R41 ;  /* 0x000000ffff028224 */ /* 0x008fc600078e0029 */
[----:B------:R-:W3:Y:S04]  /*26b40*/  LDL R41, [R1+0x1c44] ;  /* 0x001c440001297983 */ /* 0x000ee80000100800 */
[----:B------:R2:W3:Y:S02]  /*26b50*/  @!P0 LDG.E.U16 R18, [R2.64] ;  /* 0x0000000a02128981 */ /* 0x0004e4000c1e1500 */
[----:B--2---:R-:W-:Y:S02]  /*26b60*/  @!P0 IMAD.MOV.U32 R2, RZ, RZ, R38 ;  /* 0x000000ffff028224 */ /* 0x004fe400078e0026 */
[----:B------:R-:W-:Y:S01]  /*26b70*/  @!P0 IMAD.MOV.U32 R3, RZ, RZ, R39 ;  /* 0x000000ffff038224 */ /* 0x000fe200078e0027 */
[----:B------:R-:W2:Y:S04]  /*26b80*/  LDL R38, [R1+0x1c10] ;  /* 0x001c100001267983 */ /* 0x000ea80000100800 */
[----:B------:R-:W2:Y:S04]  /*26b90*/  LDL R39, [R1+0x1c0c] ;  /* 0x001c0c0001277983 */ /* 0x000ea80000100800 */
[----:B------:R0:W2:Y:S02]  /*26ba0*/  @!P0 LDG.E.U16 R17, [R2.64] ;  /* 0x0000000a02118981 */ /* 0x0000a4000c1e1500 */
[----:B0-----:R-:W-:-:S02]  /*26bb0*/  @!P0 IMAD.MOV.U32 R2, RZ, RZ, R36 ;  /* 0x000000ffff028224 */ /* 0x001fc400078e0024 */
[----:B------:R-:W-:Y:S01]  /*26bc0*/  @!P0 IMAD.MOV.U32 R3, RZ, RZ, R43 ;  /* 0x000000ffff038224 */ /* 0x000fe200078e002b */
[----:B------:R-:W2:Y:S04]  /*26bd0*/  LDL R36, [R1+0x1c08] ;  /* 0x001c080001247983 */ /* 0x000ea80000100800 */
[----:B------:R0:W2:Y:S02]  /*26be0*/  @!P0 LDG.E.U16 R16, [R2.64] ;  /* 0x0000000a02108981 */ /* 0x0000a4000c1e1500 */
[----:B0-----:R-:W-:Y:S02]  /*26bf0*/  @!P0 IMAD.MOV.U32 R2, RZ, RZ, R34 ;  /* 0x000000ffff028224 */ /* 0x001fe400078e0022 */
[----:B------:R-:W-:Y:S01]  /*26c00*/  @!P0 IMAD.MOV.U32 R3, RZ, RZ, R37 ;  /* 0x000000ffff038224 */ /* 0x000fe200078e0025 */
[----:B------:R-:W2:Y:S04]  /*26c10*/  LDL R34, [R1+0x1bd0] ;  /* 0x001bd00001227983 */ /* 0x000ea80000100800 */
[----:B------:R-:W2:Y:S04]  /*26c20*/  LDL R37, [R1+0x1c04] ;  /* 0x001c040001257983 */ /* 0x000ea80000100800 */
[----:B------:R4:W2:Y:S02]  /*26c30*/  @!P0 LDG.E.U16 R15, [R2.64] ;  /* 0x0000000a020f8981 */ /* 0x0008a4000c1e1500 */
[----:B----4-:R-:W-:-:S02]  /*26c40*/  @!P0 IMAD.MOV.U32 R2, RZ, RZ, R35 ;  /* 0x000000ffff028224 */ /* 0x010fc400078e0023 */
[----:B------:R-:W4:Y:S01]  /*26c50*/  LDL R35, [R1+0x1bcc] ;  /* 0x001bcc0001237983 */ /* 0x000f220000100800 */
[----:B------:R-:W-:Y:S02]  /*26c60*/  @!P0 IMAD.MOV.U32 R3, RZ, RZ, R42 ;  /* 0x000000ffff038224 */ /* 0x000fe400078e002a */
[----:B------:R-:W4:Y:S01]  /*26c70*/  LDL R42, [R1+0x1ef4] ;  /* 0x001ef400012a7983 */ /* 0x000f220000100800 */
[----:B------:R-:W-:Y:S01]  /*26c80*/  PRMT R14, RZ, 0x7610, R14 ;  /* 0x00007610ff0e7816 */ /* 0x000fe2000000000e */
[----:B------:R-:W4:Y:S01]  /*26c90*/  LDL.LU R56, [R1+0x1388] ;  /* 0x0013880001387983 */ /* 0x000f220000300800 */
[----:B------:R-:W4:Y:S02]  /*26ca0*/  LDL.LU R61, [R1+0x1384] ;  /* 0x00138400013d7983 */ /* 0x000f240000300800 */
[----:B------:R-:W4:Y:S01]  /*26cb0*/  LDL R43, [R1+0x1b94] ;  /* 0x001b9400012b7983 */ /* 0x000f220000100800 */
[----:B------:R-:W-:Y:S01]  /*26cc0*/  PRMT R13, RZ, 0x7610, R13 ;  /* 0x00007610ff0d7816 */ /* 0x000fe2000000000d */
[----:B------:R0:W4:Y:S01]  /*26cd0*/  @!P0 LDG.E.U16 R14, [R2.64] ;  /* 0x0000000a020e8981 */ /* 0x000122000c1e1500 */
[----:B------:R-:W-:Y:S01]  /*26ce0*/  PRMT R12, RZ, 0x7610, R12 ;  /* 0x00007610ff0c7816 */ /* 0x000fe2000000000c */
[----:B0-----:R-:W-:-:S02]  /*26cf0*/  @!P0 IMAD.MOV.U32 R2, RZ, RZ, R40 ;  /* 0x000000ffff028224 */ /* 0x001fc400078e0028 */
[----:B------:R-:W4:Y:S01]  /*26d00*/  LDL R40, [R1+0x1efc] ;  /* 0x001efc0001287983 */ /* 0x000f220000100800 */
[----:B------:R-:W-:Y:S01]  /*26d10*/  PRMT R11, RZ, 0x7610, R11 ;  /* 0x00007610ff0b7816 */ /* 0x000fe2000000000b */
[----:B---3--:R-:W-:Y:S02]  /*26d20*/  @!P0 IMAD.MOV.U32 R3, RZ, RZ, R41 ;  /* 0x000000ffff038224 */ /* 0x008fe400078e0029 */
[----:B------:R-:W3:Y:S04]  /*26d30*/  LDL R41, [R1+0x1b90] ;  /* 0x001b900001297983 */ /* 0x000ee80000100800 */
[----:B------:R2:W3:Y:S02]  /*26d40*/  @!P0 LDG.E.U16 R13, [R2.64] ;  /* 0x0000000a020d8981 */ /* 0x0004e4000c1e1500 */
[----:B--2---:R-:W-:-:S02]  /*26d50*/  @!P0 IMAD.MOV.U32 R2, RZ, RZ, R38 ;  /* 0x000000ffff028224 */ /* 0x004fc400078e0026 */
[----:B------:R-:W-:Y:S01]  /*26d60*/  @!P0 IMAD.MOV.U32 R3, RZ, RZ, R39 ;  /* 0x000000ffff038224 */ /* 0x000fe200078e0027 */
[----:B------:R-:W2:Y:S04]  /*26d70*/  LDL R38, [R1+0x1f34] ;  /* 0x001f340001267983 */ /* 0x000ea80000100800 */
[----:B------:R-:W2:Y:S04]  /*26d80*/  LDL R39, [R1+0x1ef8] ;  /* 0x001ef80001277983 */ /* 0x000ea80000100800 */
[----:B------:R0:W2:Y:S02]  /*26d90*/  @!P0 LDG.E.U16 R12, [R2.64] ;  /* 0x0000000a020c8981 */ /* 0x0000a4000c1e1500 */
[----:B0-----:R-:W-:-:S02]  /*26da0*/  @!P0 IMAD.MOV.U32 R2, RZ, RZ, R36 ;  /* 0x000000ffff028224 */ /* 0x001fc400078e0024 */
[----:B------:R-:W2:Y:S01]  /*26db0*/  LDL R36, [R1+0x1f3c] ;  /* 0x001f3c0001247983 */ /* 0x000ea20000100800 */
[----:B------:R-:W-:-:S03]  /*26dc0*/  @!P0 IMAD.MOV.U32 R3, RZ, RZ, R37 ;  /* 0x000000ffff038224 */ /* 0x000fc600078e0025 */
[----:B------:R-:W2:Y:S04]  /*26dd0*/  LDL R37, [R1+0x1f00] ;  /* 0x001f000001257983 */ /* 0x000ea80000100800 */
[----:B------:R0:W2:Y:S02]  /*26de0*/  @!P0 LDG.E.U16 R11, [R2.64] ;  /* 0x0000000a020b8981 */ /* 0x0000a4000c1e1500 */
[----:B0-----:R-:W-:Y:S02]  /*26df0*/  @!P0 IMAD.MOV.U32 R2, RZ, RZ, R34 ;  /* 0x000000ffff028224 */ /* 0x001fe400078e0022 */
[----:B----4-:R-:W-:Y:S01]  /*26e00*/  @!P0 IMAD.MOV.U32 R3, RZ, RZ, R35 ;  /* 0x000000ffff038224 */ /* 0x010fe200078e0023 */
[----:B------:R-:W4:Y:S04]  /*26e10*/  LDL R34, [R1+0x1f4c] ;  /* 0x001f4c0001227983 */ /* 0x000f280000100800 */
[----:B------:R-:W4:Y:S01]  /*26e20*/  LDL R35, [R1+0x1f38] ;  /* 0x001f380001237983 */ /* 0x000f220000100800 */
[----:B------:R-:W-:-:S02]  /*26e30*/  PRMT R10, RZ, 0x7610, R10 ;  /* 0x00007610ff0a7816 */ /* 0x000fc4000000000a */
[----:B------:R-:W-:Y:S02]  /*26e40*/  PRMT R9, RZ, 0x7610, R9 ;  /* 0x00007610ff097816 */ /* 0x000fe40000000009 */
[----:B------:R-:W-:Y:S02]  /*26e50*/  PRMT R8, RZ, 0x7610, R8 ;  /* 0x00007610ff087816 */ /* 0x000fe40000000008 */
[----:B------:R-:W-:Y:S02]  /*26e60*/  PRMT R7, RZ, 0x7610, R7 ;  /* 0x00007610ff077816 */ /* 0x000fe40000000007 */
[----:B------:R-:W-:Y:S02]  /*26e70*/  PRMT R6, RZ, 0x7610, R6 ;  /* 0x00007610ff067816 */ /* 0x000fe40000000006 */
[----:B------:R-:W-:Y:S01]  /*26e80*/  PRMT R5, RZ, 0x7610, R5 ;  /* 0x00007610ff057816 */ /* 0x000fe20000000005 */
[----:B------:R0:W4:Y:S01]  /*26e90*/  @!P0 LDG.E.U16 R10, [R2.64] ;  /* 0x0000000a020a8981 */ /* 0x000122000c1e1500 */
[----:B------:R-:W-:-:S03]  /*26ea0*/  PRMT R4, RZ, 0x7610, R4 ;  /* 0x00007610ff047816 */ /* 0x000fc60000000004 */
[----:B------:R-:W4:Y:S01]  /*26eb0*/  LDL.LU R58, [R1+0x1380] ;  /* 0x00138000013a7983 */ /* 0x000f220000300800 */
[----:B------:R-:W4:Y:S02]  /*26ec0*/  LDL.LU R59, [R1+0x137c] ;  /* 0x00137c00013b7983 */ /* 0x000f240000300800 */
[----:B------:R-:W4:Y:S02]  /*26ed0*/  LDL.LU R57, [R1+0x1378] ;  /* 0x0013780001397983 */ /* 0x000f240000300800 */
[----:B0-----:R-:W-:Y:S02]  /*26ee0*/  @!P0 IMAD.MOV.U32 R2, RZ, RZ, R44 ;  /* 0x000000ffff028224 */ /* 0x001fe400078e002c */
[----:B------:R-:W-:-:S05]  /*26ef0*/  @!P0 IMAD.MOV.U32 R3, RZ, RZ, R45 ;  /* 0x000000ffff038224 */ /* 0x000fca00078e002d */
[----:B------:R0:W4:Y:S02]  /*26f00*/  @!P0 LDG.E.U16 R9, [R2.64] ;  /* 0x0000000a02098981 */ /* 0x000124000c1e1500 */
[----:B0-----:R-:W-:Y:S02]  /*26f10*/  @!P0 IMAD.MOV.U32 R2, RZ, RZ, R42 ;  /* 0x000000ffff028224 */ /* 0x001fe400078e002a */
[----:B------:R-:W-:-:S05]  /*26f20*/  @!P0 IMAD.MOV.U32 R3, RZ, RZ, R43 ;  /* 0x000000ffff038224 */ /* 0x000fca00078e002b */
[----:B------:R0:W4:Y:S02]  /*26f30*/  @!P0 LDG.E.U16 R8, [R2.64] ;  /* 0x0000000a02088981 */ /* 0x000124000c1e1500 */
[----:B0-----:R-:W-:Y:S02]  /*26f40*/  @!P0 IMAD.MOV.U32 R2, RZ, RZ, R40 ;  /* 0x000000ffff028224 */ /* 0x001fe400078e0028 */
[----:B------:R-:W-:Y:S01]  /*26f50*/  STS.U16 [R60+0xe40], R56 ;  /* 0x000e40383c007388 */ /* 0x000fe20000000400 */
[----:B------:R0:W-:Y:S02]  /*26f60*/  STS.U16 [R60+0xe00], R61 ;  /* 0x000e003d3c007388 */ /* 0x0001e40000000400 */
[----:B---3--:R-:W-:-:S05]  /*26f70*/  @!P0 IMAD.MOV.U32 R3, RZ, RZ, R41 ;  /* 0x000000ffff038224 */ /* 0x008fca00078e0029 */
[----:B------:R2:W3:Y:S02]  /*26f80*/  @!P0 LDG.E.U16 R7, [R2.64] ;  /* 0x0000000a02078981 */ /* 0x0004e4000c1e1500 */
[----:B--2---:R-:W-:Y:S02]  /*26f90*/  @!P0 IMAD.MOV.U32 R2, RZ, RZ, R38 ;  /* 0x000000ffff028224 */ /* 0x004fe400078e0026 */
[----:B------:R-:W-:-:S05]  /*26fa0*/  @!P0 IMAD.MOV.U32 R3, RZ, RZ, R39 ;  /* 0x000000ffff038224 */ /* 0x000fca00078e0027 */
[----:B------:R1:W2:Y:S02]  /*26fb0*/  @!P0 LDG.E.U16 R6, [R2.64] ;  /* 0x0000000a02068981 */ /* 0x0002a4000c1e1500 */
[----:B-1----:R-:W-:Y:S02]  /*26fc0*/  @!P0 IMAD.MOV.U32 R2, RZ, RZ, R36 ;  /* 0x000000ffff028224 */ /* 0x002fe400078e0024 */
[----:B------:R-:W-:-:S05]  /*26fd0*/  @!P0 IMAD.MOV.U32 R3, RZ, RZ, R37 ;  /* 0x000000ffff038224 */ /* 0x000fca00078e0025 */
[----:B------:R4:W2:Y:S02]  /*26fe0*/  @!P0 LDG.E.U16 R5, [R2.64] ;  /* 0x0000000a02058981 */ /* 0x0008a4000c1e1500 */
[----:B----4-:R-:W-:Y:S02]  /*26ff0*/  @!P0 IMAD.MOV.U32 R2, RZ, RZ, R34 ;  /* 0x000000ffff028224 */ /* 0x010fe400078e0022 */
[----:B------:R-:W-:-:S05]  /*27000*/  @!P0 IMAD.MOV.U32 R3, RZ, RZ, R35 ;  /* 0x000000ffff038224 */ /* 0x000fca00078e0023 */
[----:B------:R1:W4:Y:S04]  /*27010*/  @!P0 LDG.E.U16 R4, [R2.64] ;  /* 0x0000000a02048981 */ /* 0x000328000c1e1500 */
[----:B-1----:R-:W2:Y:S01]  /*27020*/  LDL.LU R3, [R1+0x1374] ;  /* 0x0013740001037983 */ /* 0x002ea20000300800 */
[----:B------:R-:W3:Y:S02]  /*27030*/  LDL.LU R34, [R1+0x1370] ;  /* 0x0013700001227983 */ /* 0x000ee40000300800 */
        /* <DEDUP_REMOVED lines=10> */
[----:B------:R-:W4:Y:S01]  /*270e0*/  LDL.LU R45, [R1+0x1344] ;  /* 0x00134400012d7983 */ /* 0x000f220000300800 */
[----:B0-----:R-:W4:Y:S02]  /*270f0*/  LDL.LU R61, [R1+0x1340] ;  /* 0x00134000013d7983 */ /* 0x001f240000300800 */
[----:B------:R-:W4:Y:S02]  /*27100*/  LDL.LU R46, [R1+0x133c] ;  /* 0x00133c00012e7983 */ /* 0x000f240000300800 */
[----:B------:R-:W4:Y:S01]  /*27110*/  LDL.LU R47, [R1+0x1338] ;  /* 0x00133800012f7983 */ /* 0x000f220000300800 */
[----:B------:R0:W-:Y:S04]  /*27120*/  STS.U16 [R60+0xec0], R58 ;  /* 0x000ec03a3c007388 */ /* 0x0001e80000000400 */
[----:B------:R-:W4:Y:S01]  /*27130*/  LDL.LU R48, [R1+0x1334] ;  /* 0x0013340001307983 */ /* 0x000f220000300800 */
[----:B------:R1:W-:Y:S02]  /*27140*/  STS.U16 [R60+0xe80], R59 ;  /* 0x000e803b3c007388 */ /* 0x0003e40000000400 */
        /* <DEDUP_REMOVED lines=12> */
[----:B--2---:R-:W-:Y:S01]  /*27210*/  STS.U16 [R60+0xf00], R3 ;  /* 0x000f00033c007388 */ /* 0x004fe20000000400 */
[----:B---3--:R-:W-:Y:S02]  /*27220*/  STS.U16 [R60+0xfc0], R34 ;  /* 0x000fc0223c007388 */ /* 0x008fe40000000400 */
[----:B----4-:R-:W-:Y:S01]  /*27230*/  STS.U16 [R60+0xf80], R35 ;  /* 0x000f80233c007388 */ /* 0x010fe20000000400 */
[----:B------:R-:W-:Y:S04]  /*27240*/  STS.U16 [R60+0x1600], R36 ;  /* 0x001600243c007388 */ /* 0x000fe80000000400 */
        /* <DEDUP_REMOVED lines=9> */
[----:B------:R0:W-:Y:S03]  /*272e0*/  STS.U16 [R60+0x1ec0], R61 ;  /* 0x001ec03d3c007388 */ /* 0x0001e60000000400 */
[----:B0-----:R-:W2:Y:S01]  /*272f0*/  LDL.LU R61, [R1+0x1304] ;  /* 0x00130400013d7983 */ /* 0x001ea20000300800 */
[----:B------:R-:W-:Y:S02]  /*27300*/  STS.U16 [R60+0x1e80], R46 ;  /* 0x001e802e3c007388 */ /* 0x000fe40000000400 */
[----:B------:R-:W-:Y:S02]  /*27310*/  STS.U16 [R60+0x1f40], R47 ;  /* 0x001f402f3c007388 */ /* 0x000fe40000000400 */
[----:B------:R-:W-:Y:S01]  /*27320*/  STS.U16 [R60+0x1f00], R48 ;  /* 0x001f00303c007388 */ /* 0x000fe20000000400 */
[----:B------:R0:W-:Y:S01]  /*27330*/  STS.U16 [R60+0x1fc0], R58 ;  /* 0x001fc03a3c007388 */ /* 0x0001e20000000400 */
[----:B------:R1:W-:Y:S02]  /*27340*/  STS.U16 [R60+0x1f80], R59 ;  /* 0x001f803b3c007388 */ /* 0x0003e40000000400 */
[----:B------:R-:W-:Y:S02]  /*27350*/  STS.U16 [R60+0x2600], R49 ;  /* 0x002600313c007388 */ /* 0x000fe40000000400 */
[----:B------:R-:W-:Y:S01]  /*27360*/  STS.U16 [R60+0x2640], R50 ;  /* 0x002640323c007388 */ /* 0x000fe20000000400 */
[----:B0-----:R-:W3:Y:S01]  /*27370*/  LDL.LU R58, [R1+0x1300] ;  /* 0x00130000013a7983 */ /* 0x001ee20000300800 */
[----:B-1----:R-:W4:Y:S02]  /*27380*/  LDL.LU R59, [R1+0x12fc] ;  /* 0x0012fc00013b7983 */ /* 0x002f240000300800 */
[----:B------:R-:W4:Y:S02]  /*27390*/  LDL.LU R3, [R1+0x12f8] ;  /* 0x0012f80001037983 */ /* 0x000f240000300800 */
[----:B------:R-:W4:Y:S01]  /*273a0*/  LDL.LU R34, [R1+0x12f4] ;  /* 0x0012f40001227983 */ /* 0x000f220000300800 */
[----:B------:R-:W4:Y:S01]  /*273b0*/  LDL.LU R35, [R1+0x12f0] ;  /* 0x0012f00001237983 */ /* 0x000f220000300800 */
[----:B------:R-:W4:Y:S02]  /*273c0*/  LDL.LU R36, [R1+0x1228] ;  /* 0x0012280001247983 */ /* 0x000f240000300800 */
[----:B------:R-:W4:Y:S02]  /*273d0*/  LDL.LU R37, [R1+0x1220] ;  /* 0x0012200001257983 */ /* 0x000f240000300800 */
[----:B------:R-:W4:Y:S01]  /*273e0*/  LDL.LU R38, [R1+0x1218] ;  /* 0x0012180001267983 */ /* 0x000f220000300800 */
[----:B------:R-:W-:Y:S04]  /*273f0*/  STS.U16 [R60+0x2680], R51 ;  /* 0x002680333c007388 */ /* 0x000fe80000000400 */
[----:B------:R-:W4:Y:S01]  /*27400*/  LDL.LU R39, [R1+0x1210] ;  /* 0x0012100001277983 */ /* 0x000f220000300800 */
[----:B------:R-:W-:Y:S02]  /*27410*/  STS.U16 [R60+0x26c0], R52 ;  /* 0x0026c0343c007388 */ /* 0x000fe40000000400 */
[----:B------:R-:W4:Y:S02]  /*27420*/  LDL.LU R40, [R1+0x1208] ;  /* 0x0012080001287983 */ /* 0x000f240000300800 */
[----:B------:R-:W-:Y:S01]  /*27430*/  STS.U16 [R60+0x2700], R53 ;  /* 0x002700353c007388 */ /* 0x000fe20000000400 */
[----:B------:R-:W4:Y:S04]  /*27440*/  LDL.LU R41, [R1+0x1200] ;  /* 0x0012000001297983 */ /* 0x000f280000300800 */
[----:B------:R-:W-:Y:S01]  /*27450*/  STS.U16 [R60+0x2740], R54 ;  /* 0x002740363c007388 */ /* 0x000fe20000000400 */
[----:B------:R-:W4:Y:S02]  /*27460*/  LDL.LU R42, [R1+0x11f8] ;  /* 0x0011f800012a7983 */ /* 0x000f240000300800 */
[----:B------:R-:W-:Y:S02]  /*27470*/  STS.U16 [R60+0x2780], R55 ;  /* 0x002780373c007388 */ /* 0x000fe40000000400 */
[----:B------:R-:W4:Y:S01]  /*27480*/  LDL.LU R43, [R1+0x11f0] ;  /* 0x0011f000012b7983 */ /* 0x000f220000300800 */
[----:B------:R-:W-:Y:S04]  /*27490*/  STS.U16 [R60+0x27c0], R56 ;  /* 0x0027c0383c007388 */ /* 0x000fe80000000400 */
[----:B------:R-:W4:Y:S01]  /*274a0*/  LDL.LU R44, [R1+0x11ec] ;  /* 0x0011ec00012c7983 */ /* 0x000f220000300800 */
[----:B------:R0:W-:Y:S02]  /*274b0*/  STS.U16 [R60+0x2e40], R57 ;  /* 0x002e40393c007388 */ /* 0x0001e40000000400 */
[----:B------:R-:W4:Y:S01]  /*274c0*/  LDL.LU R45, [R1+0x11e8] ;  /* 0x0011e800012d7983 */ /* 0x000f220000300800 */
[----:B0-----:R-:W4:Y:S01]  /*274d0*/  LDL.LU R57, [R1+0x11e4] ;  /* 0x0011e40001397983 */ /* 0x001f220000300800 */
[----:B------:R-:W4:Y:S02]  /*274e0*/  LDL.LU R46, [R1+0x11e0] ;  /* 0x0011e000012e7983 */ /* 0x000f240000300800 */
[----:B------:R-:W4:Y:S02]  /*274f0*/  LDL.LU R47, [R1+0x11dc] ;  /* 0x0011dc00012f7983 */ /* 0x000f240000300800 */
[----:B------:R-:W4:Y:S01]  /*27500*/  LDL.LU R48, [R1+0x11d8] ;  /* 0x0011d80001307983 */ /* 0x000f220000300800 */
[----:B--2---:R0:W-:Y:S04]  /*27510*/  STS.U16 [R60+0x2e00], R61 ;  /* 0x002e003d3c007388 */ /* 0x0041e80000000400 */
[----:B0-----:R-:W2:Y:S04]  /*27520*/  LDL.LU R61, [R1+0x11d4] ;  /* 0x0011d400013d7983 */ /* 0x001ea80000300800 */
[----:B---3--:R0:W-:Y:S01]  /*27530*/  STS.U16 [R60+0x2ec0], R58 ;  /* 0x002ec03a3c007388 */ /* 0x0081e20000000400 */
[----:B----4-:R1:W-:Y:S03]  /*27540*/  STS.U16 [R60+0x2e80], R59 ;  /* 0x002e803b3c007388 */ /* 0x0103e60000000400 */
[----:B------:R-:W-:Y:S01]  /*27550*/  STS.U16 [R60+0x2f40], R3 ;  /* 0x002f40033c007388 */ /* 0x000fe20000000400 */
[----:B------:R-:W-:Y:S03]  /*27560*/  STS.U16 [R60+0x2f00], R34 ;  /* 0x002f00223c007388 */ /* 0x000fe60000000400 */
[----:B------:R-:W-:Y:S01]  /*27570*/  STS.U16 [R60+0x2fc0], R35 ;  /* 0x002fc0233c007388 */ /* 0x000fe20000000400 */
[----:B------:R-:W-:Y:S03]  /*27580*/  STS.U16 [R60+0x2f80], R36 ;  /* 0x002f80243c007388 */ /* 0x000fe60000000400 */
[----:B0-----:R-:W3:Y:S01]  /*27590*/  LDL.LU R58, [R1+0x11d0] ;  /* 0x0011d000013a7983 */ /* 0x001ee20000300800 */
        /* <DEDUP_REMOVED lines=17> */
[----:B-1----:R-:W4:Y:S01]  /*276b0*/  LDL.LU R59, [R1+0x1160] ;  /* 0x00116000013b7983 */ /* 0x002f220000300800 */
[----:B------:R0:W-:Y:S01]  /*276c0*/  STS.U16 [R60+0x3e00], R57 ;  /* 0x003e00393c007388 */ /* 0x0001e20000000400 */
[----:B------:R-:W-:Y:S02]  /*276d0*/  STS.U16 [R60+0x3ec0], R46 ;  /* 0x003ec02e3c007388 */ /* 0x000fe40000000400 */
[----:B------:R-:W-:Y:S02]  /*276e0*/  STS.U16 [R60+0x3e80], R47 ;  /* 0x003e802f3c007388 */ /* 0x000fe40000000400 */
[----:B------:R-:W-:Y:S01]  /*276f0*/  STS.U16 [R60+0x3f40], R48 ;  /* 0x003f40303c007388 */ /* 0x000fe20000000400 */
[----:B0-----:R-:W4:Y:S04]  /*27700*/  LDL.LU R57, [R1+0x1158] ;  /* 0x0011580001397983 */ /* 0x001f280000300800 */
[----:B--2---:R0:W-:Y:S04]  /*27710*/  STS.U16 [R60+0x3f00], R61 ;  /* 0x003f003d3c007388 */ /* 0x0041e80000000400 */
[----:B0-----:R-:W2:Y:S04]  /*27720*/  LDL.LU R61, [R1+0x1154] ;  /* 0x00115400013d7983 */ /* 0x001ea80000300800 */
[----:B------:R-:W0:Y:S04]  /*27730*/  S2R R0, SR_TID.X ;  /* 0x0000000000007919 */ /* 0x000e280000002100 */
[----:B---3--:R1:W-:Y:S04]  /*27740*/  STS.U16 [R60+0x3fc0], R58 ;  /* 0x003fc03a3c007388 */ /* 0x0083e80000000400 */
        /* <DEDUP_REMOVED lines=12> */
[----:B0-----:R-:W-:Y:S01]  /*27810*/  LOP3.LUT R0, R0, 0x1f, RZ, 0xc0, !PT ;  /* 0x0000001f00007812 */ /* 0x001fe200078ec0ff */
[----:B----4-:R-:W-:Y:S04]  /*27820*/  STS.U16 [R60+0x3f80], R49 ;  /* 0x003f80313c007388 */ /* 0x010fe80000000400 */
[----:B------:R-:W4:Y:S01]  /*27830*/  LDL.LU R44, [R1+0x1120] ;  /* 0x00112000012c7983 */ /* 0x000f220000300800 */
[----:B------:R-:W3:Y:S02]  /*27840*/  LDL.LU R45, [R1+0x1118] ;  /* 0x00111800012d7983 */ /* 0x000ee40000300800 */
[----:B------:R-:W-:-:S05]  /*27850*/  IMAD.SHL.U32 R0, R0, 0x2, RZ ;  /* 0x0000000200007824 */ /* 0x000fca00078e00ff */
[----:B------:R0:W-:Y:S04]  /*27860*/  STS.U16 [R0+0x4640], R59 ;  /* 0x0046403b00007388 */ /* 0x0001e80000000400 */
[----:B------:R1:W-:Y:S04]  /*27870*/  STS.U16 [R0+0x4440], R55 ;  /* 0x0044403700007388 */ /* 0x0003e80000000400 */
[----:B0-----:R-:W4:Y:S01]  /*27880*/  LDL.LU R59, [R1+0x1114] ;  /* 0x00111400013b7983 */ /* 0x001f220000300800 */
[----:B------:R-:W4:Y:S02]  /*27890*/  LDL.LU R46, [R1+0x1110] ;  /* 0x00111000012e7983 */ /* 0x000f240000300800 */
[----:B------:R-:W4:Y:S02]  /*278a0*/  LDL.LU R47, [R1+0x110c] ;  /* 0x00110c00012f7983 */ /* 0x000f240000300800 */
[----:B------:R-:W4:Y:S01]  /*278b0*/  LDL.LU R48, [R1+0x1108] ;  /* 0x0011080001307983 */ /* 0x000f220000300800 */
[----:B-1----:R-:W4:Y:S04]  /*278c0*/  LDL.LU R55, [R1+0x1104] ;  /* 0x0011040001377983 */ /* 0x002f280000300800 */
[----:B--2---:R0:W-:Y:S04]  /*278d0*/  STS.U16 [R0+0x4840], R61 ;  /* 0x0048403d00007388 */ /* 0x0041e80000000400 */
[----:B0-----:R-:W2:Y:S04]  /*278e0*/  LDL.LU R61, [R1+0x1100] ;  /* 0x00110000013d7983 */ /* 0x001ea80000300800 */
[----:B------:R0:W-:Y:S01]  /*278f0*/  STS.U16 [R0+0x4000], R50 ;  /* 0x0040003200007388 */ /* 0x0001e20000000400 */
[----:B------:R-:W2:Y:S03]  /*27900*/  LDL.LU R49, [R1+0x10fc] ;  /* 0x0010fc0001317983 */ /* 0x000ea60000300800 */
[----:B------:R1:W-:Y:S04]  /*27910*/  STS.U16 [R0+0x4040], R51 ;  /* 0x0040403300007388 */ /* 0x0003e80000000400 */
[----:B------:R1:W-:Y:S04]  /*27920*/  STS.U16 [R0+0x4200], R52 ;  /* 0x0042003400007388 */ /* 0x0003e80000000400 */
[----:B------:R1:W-:Y:S04]  /*27930*/  STS.U16 [R0+0x4240], R53 ;  /* 0x0042403500007388 */ /* 0x0003e80000000400 */
[----:B------:R1:W-:Y:S04]  /*27940*/  STS.U16 [R0+0x4400], R54 ;  /* 0x0044003600007388 */ /* 0x0003e80000000400 */
[----:B------:R1:W-:Y:S04]  /*27950*/  STS.U16 [R0+0x4600], R56 ;  /* 0x0046003800007388 */ /* 0x0003e80000000400 */
[----:B0-----:R-:W2:Y:S01]  /*27960*/  LDL.LU R50, [R1+0x10f8] ;  /* 0x0010f80001327983 */ /* 0x001ea20000300800 */
[----:B-1----:R-:W2:Y:S02]  /*27970*/  LDL.LU R51, [R1+0x10f4] ;  /* 0x0010f40001337983 */ /* 0x002ea40000300800 */
[----:B------:R-:W2:Y:S01]  /*27980*/  LDL.LU R52, [R1+0x10f0] ;  /* 0x0010f00001347983 */ /* 0x000ea20000300800 */
[----:B------:R-:W2:Y:S01]  /*27990*/  LDL.LU R53, [R1+0x10ec] ;  /* 0x0010ec0001357983 */ /* 0x000ea20000300800 */
[----:B------:R-:W2:Y:S02]  /*279a0*/  LDL.LU R54, [R1+0x10e8] ;  /* 0x0010e80001367983 */ /* 0x000ea40000300800 */
[----:B------:R-:W2:Y:S01]  /*279b0*/  LDL.LU R56, [R1+0x10e4] ;  /* 0x0010e40001387983 */ /* 0x000ea20000300800 */
[----:B------:R0:W-:Y:S04]  /*279c0*/  STS.U16 [R0+0x4800], R57 ;  /* 0x0048003900007388 */ /* 0x0001e80000000400 */
[----:B---3--:R1:W-:Y:S04]  /*279d0*/  STS.U16 [R0+0x4a00], R58 ;  /* 0x004a003a00007388 */ /* 0x0083e80000000400 */
[----:B0-----:R-:W3:Y:S04]  /*279e0*/  LDL.LU R57, [R1+0x10e0] ;  /* 0x0010e00001397983 */ /* 0x001ee80000300800 */
[----:B-1----:R-:W3:Y:S04]  /*279f0*/  LDL.LU R58, [R1+0x10d8] ;  /* 0x0010d800013a7983 */ /* 0x002ee80000300800 */
[----:B----4-:R0:W-:Y:S04]  /*27a00*/  STS.U16 [R0+0x5800], R59 ;  /* 0x0058003b00007388 */ /* 0x0101e80000000400 */
[----:B0-----:R-:W4:Y:S04]  /*27a10*/  LDL.LU R59, [R1+0x10d4] ;  /* 0x0010d400013b7983 */ /* 0x001f280000300800 */
[----:B------:R-:W-:Y:S04]  /*27a20*/  STS.U16 [R0+0x4c00], R34 ;  /* 0x004c002200007388 */ /* 0x000fe80000000400 */
[----:B------:R-:W-:Y:S04]  /*27a30*/  STS.U16 [R0+0x4c40], R35 ;  /* 0x004c402300007388 */ /* 0x000fe80000000400 */
[----:B------:R-:W-:Y:S04]  /*27a40*/  STS.U16 [R0+0x4e00], R36 ;  /* 0x004e002400007388 */ /* 0x000fe80000000400 */
[----:B------:R-:W-:Y:S04]  /*27a50*/  STS.U16 [R0+0x4e40], R37 ;  /* 0x004e402500007388 */ /* 0x000fe80000000400 */
[----:B------:R-:W-:Y:S04]  /*27a60*/  STS.U16 [R0+0x5000], R38 ;  /* 0x0050002600007388 */ /* 0x000fe80000000400 */
[----:B--2---:R0:W-:Y:S04]  /*27a70*/  STS.U16 [R0+0x5c40], R61 ;  /* 0x005c403d00007388 */ /* 0x0041e80000000400 */
[----:B0-----:R-:W2:Y:S01]  /*27a80*/  LDL.LU R61, [R1+0x10d0] ;  /* 0x0010d000013d7983 */ /* 0x001ea20000300800 */
[----:B------:R-:W2:Y:S02]  /*27a90*/  LDL.LU R34, [R1+0x10c8] ;  /* 0x0010c80001227983 */ /* 0x000ea40000300800 */
[----:B------:R-:W2:Y:S02]  /*27aa0*/  LDL.LU R35, [R1+0x10c4] ;  /* 0x0010c40001237983 */ /* 0x000ea40000300800 */
[----:B------:R-:W2:Y:S01]  /*27ab0*/  LDL.LU R36, [R1+0x10c0] ;  /* 0x0010c00001247983 */ /* 0x000ea20000300800 */
[----:B------:R-:W2:Y:S04]  /*27ac0*/  LDL.LU R37, [R1+0x10bc] ;  /* 0x0010bc0001257983 */ /* 0x000ea80000300800 */
        /* <DEDUP_REMOVED lines=10> */
[----:B---3--:R-:W3:Y:S01]  /*27b70*/  LDL.LU R42, [R1+0x10a8] ;  /* 0x0010a800012a7983 */ /* 0x008ee20000300800 */
        /* <DEDUP_REMOVED lines=12> */
[----:B------:R4:W-:Y:S01]  /*27c40*/  STS.U16 [R0+0x5e40], R50 ;  /* 0x005e403200007388 */ /* 0x0009e20000000400 */
[----:B0-----:R-:W-:-:S03]  /*27c50*/  LOP3.LUT R55, R0, 0x10, RZ, 0x3c, !PT ;  /* 0x0000001000377812 */ /* 0x001fc600078e3cff */
[----:B-1----:R-:W3:Y:S01]  /*27c60*/  LDL.LU R47, [R1+0x3c] ;  /* 0x00003c00012f7983 */ /* 0x002ee20000300800 */
[----:B----4-:R-:W4:Y:S03]  /*27c70*/  LDL.LU R48, [R1+0x38] ;  /* 0x0000380001307983 */ /* 0x010f260000300800 */
        /* <DEDUP_REMOVED lines=12> */
[----:B------:R-:W4:Y:S04]  /*27d40*/  LDL.LU R56, [R1+0x1c] ;  /* 0x00001c0001387983 */ /* 0x000f280000300800 */
[----:B------:R0:W-:Y:S01]  /*27d50*/  STS.U16 [R55+0x4680], R58 ;  /* 0x0046803a37007388 */ /* 0x0001e20000000400 */
[----:B------:R-:W4:Y:S02]  /*27d60*/  LDL.LU R57, [R1+0x18] ;  /* 0x0000180001397983 */ /* 0x000f240000300800 */
[----:B------:R1:W-:Y:S01]  /*27d70*/  STS.U16 [R55+0x46c0], R59 ;  /* 0x0046c03b37007388 */ /* 0x0003e20000000400 */
[----:B0-----:R-:W4:Y:S01]  /*27d80*/  LDL.LU R58, [R1+0x14] ;  /* 0x00001400013a7983 */ /* 0x001f220000300800 */
[----:B-1----:R-:W4:Y:S03]  /*27d90*/  LDL.LU R59, [R1+0x10] ;  /* 0x00001000013b7983 */ /* 0x002f260000300800 */
[----:B--2---:R0:W-:Y:S04]  /*27da0*/  STS.U16 [R55+0x4880], R61 ;  /* 0x0048803d37007388 */ /* 0x0041e80000000400 */
[----:B0-----:R-:W2:Y:S01]  /*27db0*/  LDL.LU R61, [R1+0xc] ;  /* 0x00000c00013d7983 */ /* 0x001ea20000300800 */
[----:B------:R0:W-:Y:S02]  /*27dc0*/  STS.U16 [R55+0x48c0], R34 ;  /* 0x0048c02237007388 */ /* 0x0001e40000000400 */
[----:B------:R1:W-:Y:S02]  /*27dd0*/  STS.U16 [R55+0x4a80], R35 ;  /* 0x004a802337007388 */ /* 0x0003e40000000400 */
[----:B------:R0:W-:Y:S01]  /*27de0*/  STS.U16 [R55+0x4ac0], R36 ;  /* 0x004ac02437007388 */ /* 0x0001e20000000400 */
[----:B------:R0:W-:Y:S01]  /*27df0*/  STS.U16 [R55+0x4c80], R37 ;  /* 0x004c802537007388 */ /* 0x0001e20000000400 */
[----:B------:R1:W-:Y:S02]  /*27e00*/  STS.U16 [R55+0x4cc0], R38 ;  /* 0x004cc02637007388 */ /* 0x0003e40000000400 */
[----:B------:R3:W-:Y:S02]  /*27e10*/  STS.U16 [R55+0x4e80], R39 ;  /* 0x004e802737007388 */ /* 0x0007e40000000400 */
[----:B------:R3:W-:Y:S01]  /*27e20*/  STS.U16 [R55+0x4ec0], R40 ;  /* 0x004ec02837007388 */ /* 0x0007e20000000400 */
[----:B------:R3:W-:Y:S02]  /*27e30*/  STS.U16 [R55+0x5080], R41 ;  /* 0x0050802937007388 */ /* 0x0007e40000000400 */
[----:B---3--:R3:W-:Y:S02]  /*27e40*/  STS.U16 [R55+0x50c0], R42 ;  /* 0x0050c02a37007388 */ /* 0x0087e40000000400 */
[----:B------:R3:W-:Y:S04]  /*27e50*/  STS.U16 [R55+0x5280], R43 ;  /* 0x0052802b37007388 */ /* 0x0007e80000000400 */
[----:B------:R-:W2:Y:S04]  /*27e60*/  LDL.LU R0, [R1+0x8] ;  /* 0x0000080001007983 */ /* 0x000ea80000300800 */
[----:B------:R3:W-:Y:S01]  /*27e70*/  STS.U16 [R55+0x52c0], R44 ;  /* 0x0052c02c37007388 */ /* 0x0007e20000000400 */
[----:B------:R-:W2:Y:S02]  /*27e80*/  LDL.LU R2, [R1+0x4] ;  /* 0x0000040001027983 */ /* 0x000ea40000300800 */
[----:B0-----:R-:W2:Y:S02]  /*27e90*/  LDL.LU R34, [R1+0x33bc] ;  /* 0x0033bc0001227983 */ /* 0x001ea40000300800 */
[----:B-1----:R-:W2:Y:S01]  /*27ea0*/  LDL.LU R35, [R1+0x33b8] ;  /* 0x0033b80001237983 */ /* 0x002ea20000300800 */
[----:B------:R-:W2:Y:S01]  /*27eb0*/  LDL.LU R36, [R1+0x33b4] ;  /* 0x0033b40001247983 */ /* 0x000ea20000300800 */
[----:B------:R-:W2:Y:S02]  /*27ec0*/  LDL.LU R37, [R1+0x33b0] ;  /* 0x0033b00001257983 */ /* 0x000ea40000300800 */
[----:B------:R-:W2:Y:S02]  /*27ed0*/  LDL.LU R38, [R1+0x33ac] ;  /* 0x0033ac0001267983 */ /* 0x000ea40000300800 */
[----:B------:R-:W2:Y:S01]  /*27ee0*/  LDL.LU R39, [R1+0x33a8] ;  /* 0x0033a80001277983 */ /* 0x000ea20000300800 */
[----:B------:R-:W2:Y:S04]  /*27ef0*/  LDL.LU R40, [R1+0x33a4] ;  /* 0x0033a40001287983 */ /* 0x000ea80000300800 */
[----:B------:R0:W-:Y:S01]  /*27f00*/  STS.U16 [R55+0x5480], R45 ;  /* 0x0054802d37007388 */ /* 0x0001e20000000400 */
[----:B------:R-:W-:Y:S02]  /*27f10*/  STS.U16 [R55+0x54c0], R46 ;  /* 0x0054c02e37007388 */ /* 0x000fe40000000400 */
[----:B------:R1:W-:Y:S02]  /*27f20*/  STS.U16 [R55+0x5680], R3 ;  /* 0x0056800337007388 */ /* 0x0003e40000000400 */
[----:B------:R-:W2:Y:S01]  /*27f30*/  LDL.LU R41, [R1+0x33a0] ;  /* 0x0033a00001297983 */ /* 0x000ea20000300800 */
[----:B---3--:R-:W3:Y:S01]  /*27f40*/  LDL.LU R42, [R1+0x339c] ;  /* 0x00339c00012a7983 */ /* 0x008ee20000300800 */
[----:B------:R-:W3:Y:S02]  /*27f50*/  LDL.LU R43, [R1+0x3398] ;  /* 0x00339800012b7983 */ /* 0x000ee40000300800 */
[----:B------:R-:W3:Y:S01]  /*27f60*/  LDL.LU R44, [R1+0x3394] ;  /* 0x00339400012c7983 */ /* 0x000ee20000300800 */
[----:B0-----:R-:W3:Y:S04]  /*27f70*/  LDL.LU R45, [R1+0x3390] ;  /* 0x00339000012d7983 */ /* 0x001ee80000300800 */
[----:B-1----:R-:W0:Y:S01]  /*27f80*/  S2R R3, SR_TID.X ;  /* 0x0000000000037919 */ /* 0x002e220000002100 */
[----:B------:R-:W3:Y:S03]  /*27f90*/  LDL.LU R46, [R1+0x338c] ;  /* 0x00338c00012e7983 */ /* 0x000ee60000300800 */
[----:B------:R1:W-:Y:S01]  /*27fa0*/  STS.U16 [R55+0x56c0], R47 ;  /* 0x0056c02f37007388 */ /* 0x0003e20000000400 */
[----:B----4-:R4:W-:Y:S03]  /*27fb0*/  STS.U16 [R55+0x5880], R48 ;  /* 0x0058803037007388 */ /* 0x0109e60000000400 */
[----:B------:R4:W-:Y:S04]  /*27fc0*/  STS.U16 [R55+0x58c0], R49 ;  /* 0x0058c03137007388 */ /* 0x0009e80000000400 */
[----:B------:R4:W-:Y:S04]  /*27fd0*/  STS.U16 [R55+0x5a80], R50 ;  /* 0x005a803237007388 */ /* 0x0009e80000000400 */
[----:B-1----:R-:W3:Y:S04]  /*27fe0*/  LDL.LU R47, [R1+0x3388] ;  /* 0x00338800012f7983 */ /* 0x002ee80000300800 */
[----:B----4-:R-:W4:Y:S01]  /*27ff0*/  LDL.LU R48, [R1+0x3384] ;  /* 0x0033840001307983 */ /* 0x010f220000300800 */
[----:B------:R-:W3:Y:S03]  /*28000*/  LDL.LU R49, [R1+0x3380] ;  /* 0x0033800001317983 */ /* 0x000ee60000300800 */
[----:B------:R-:W3:Y:S01]  /*28010*/  LDL.LU R50, [R1+0x337c] ;  /* 0x00337c0001327983 */ /* 0x000ee20000300800 */
[----:B0-----:R-:W-:-:S03]  /*28020*/  LOP3.LUT R3, R3, 0x1f, RZ, 0xc0, !PT ;  /* 0x0000001f03037812 */ /* 0x001fc600078ec0ff */
[----:B------:R0:W-:Y:S02]  /*28030*/  STS.U16 [R55+0x5ac0], R51 ;  /* 0x005ac03337007388 */ /* 0x0001e40000000400 */
[----:B------:R-:W-:Y:S02]  /*28040*/  IMAD.SHL.U32 R3, R3, 0x2, RZ ;  /* 0x0000000203037824 */ /* 0x000fe400078e00ff */
[----:B------:R1:W-:Y:S01]  /*28050*/  STS.U16 [R55+0x5c80], R52 ;  /* 0x005c803437007388 */ /* 0x0003e20000000400 */
[----:B------:R1:W-:Y:S02]  /*28060*/  STS.U16 [R55+0x5cc0], R53 ;  /* 0x005cc03537007388 */ /* 0x0003e40000000400 */
[----:B------:R1:W-:Y:S01]  /*28070*/  STS.U16 [R55+0x5e80], R54 ;  /* 0x005e803637007388 */ /* 0x0003e20000000400 */
[----:B------:R-:W-:Y:S01]  /*28080*/  LOP3.LUT R3, R3, 0x20, RZ, 0x3c, !PT ;  /* 0x0000002003037812 */ /* 0x000fe200078e3cff */
[----:B0-----:R-:W3:Y:S04]  /*28090*/  LDL.LU R51, [R1+0x3378] ;  /* 0x0033780001337983 */ /* 0x001ee80000300800 */
[----:B------:R0:W-:Y:S04]  /*280a0*/  STS.U16 [R55+0x5ec0], R56 ;  /* 0x005ec03837007388 */ /* 0x0001e80000000400 */
[----:B-1----:R-:W3:Y:S01]  /*280b0*/  LDL.LU R52, [R1+0x3374] ;  /* 0x0033740001347983 */ /* 0x002ee20000300800 */
[----:B------:R-:W3:Y:S02]  /*280c0*/  LDL.LU R53, [R1+0x3370] ;  /* 0x0033700001357983 */ /* 0x000ee40000300800 */
[----:B------:R-:W3:Y:S02]  /*280d0*/  LDL.LU R54, [R1+0x336c] ;  /* 0x00336c0001367983 */ /* 0x000ee40000300800 */
[----:B------:R1:W-:Y:S01]  /*280e0*/  STS.U16 [R3+0x4100], R57 ;  /* 0x0041003903007388 */ /* 0x0003e20000000400 */
[----:B------:R1:W-:Y:S04]  /*280f0*/  STS.U16 [R3+0x4140], R58 ;  /* 0x0041403a03007388 */ /* 0x0003e80000000400 */
[----:B0-----:R-:W3:Y:S01]  /*28100*/  LDL.LU R55, [R1+0x3368] ;  /* 0x0033680001377983 */ /* 0x001ee20000300800 */
[----:B------:R-:W3:Y:S02]  /*28110*/  LDL.LU R56, [R1+0x3364] ;  /* 0x0033640001387983 */ /* 0x000ee40000300800 */
[----:B------:R0:W-:Y:S01]  /*28120*/  STS.U16 [R3+0x4300], R59 ;  /* 0x0043003b03007388 */ /* 0x0001e20000000400 */
[----:B-1----:R-:W3:Y:S01]  /*28130*/  LDL.LU R57, [R1+0x3360] ;  /* 0x0033600001397983 */ /* 0x002ee20000300800 */
[----:B------:R-:W3:Y:S03]  /*28140*/  LDL.LU R58, [R1+0x335c] ;  /* 0x00335c00013a7983 */ /* 0x000ee60000300800 */
[----:B0-----:R-:W3:Y:S04]  /*28150*/  LDL.LU R59, [R1+0x3358] ;  /* 0x00335800013b7983 */ /* 0x001ee80000300800 */
[----:B--2---:R0:W-:Y:S04]  /*28160*/  STS.U16 [R3+0x4340], R61 ;  /* 0x0043403d03007388 */ /* 0x0041e80000000400 */
[----:B0-----:R-:W2:Y:S04]  /*28170*/  LDL.LU R61, [R1+0x3354] ;  /* 0x00335400013d7983 */ /* 0x001ea80000300800 */
[----:B------:R-:W-:Y:S01]  /*28180*/  STS.U16 [R3+0x4500], R0 ;  /* 0x0045000003007388 */ /* 0x000fe20000000400 */
[----:B------:R-:W-:Y:S03]  /*28190*/  STS.U16 [R3+0x4540], R2 ;  /* 0x0045400203007388 */ /* 0x000fe60000000400 */
[----:B--2---:R0:W-:Y:S04]  /*281a0*/  STS.U16 [R3+0x4700], R61 ;  /* 0x0047003d03007388 */ /* 0x0041e80000000400 */
[----:B0-----:R-:W2:Y:S01]  /*281b0*/  LDL.LU R61, [R1+0x3350] ;  /* 0x00335000013d7983 */ /* 0x001ea20000300800 */
[----:B---3--:R-:W-:Y:S02]  /*281c0*/  STS.U16 [R3+0x4740], R59 ;  /* 0x0047403b03007388 */ /* 0x008fe40000000400 */
        /* <DEDUP_REMOVED lines=10> */
[----:B----4-:R-:W-:Y:S01]  /*28270*/  STS.U16 [R3+0x5300], R48 ;  /* 0x0053003003007388 */ /* 0x010fe20000000400 */
        /* <DEDUP_REMOVED lines=13> */
[----:B------:R-:W3:Y:S04]  /*28350*/  LDL R0, [R1+0x1054] ;  /* 0x0010540001007983 */ /* 0x000ee80000100800 */
[----:B0-----:R-:W0:Y:S02]  /*28360*/  S2R R3, SR_TID.X ;  /* 0x0000000000037919 */ /* 0x001e240000002100 */
[----:B0-----:R-:W-:-:S05]  /*28370*/  IMAD.SHL.U32 R2, R3, 0x8, RZ ;  /* 0x0000000803027824 */ /* 0x001fca00078e00ff */
[----:B------:R-:W-:Y:S01]  /*28380*/  LOP3.LUT R2, R2, 0x30, RZ, 0xc0, !PT ;  /* 0x0000003002027812 */ /* 0x000fe200078ec0ff */
[----:B--2---:R0:W-:Y:S01]  /*28390*/  STS.U16 [R60+0x5fc0], R61 ;  /* 0x005fc03d3c007388 */ /* 0x0041e20000000400 */
        /* <DEDUP_REMOVED lines=16> */
[----:B------:R-:W-:Y:S03]  /*284a0*/  STS.U16 [R60+0x5180], R18 ;  /* 0x005180123c007388 */ /* 0x000fe60000000400 */
[----:B0-----:R-:W0:Y:S01]  /*284b0*/  S2R R61, SR_TID.X ;  /* 0x00000000003d7919 */ /* 0x001e220000002100 */
        /* <DEDUP_REMOVED lines=14> */
[----:B------:R-:W-:Y:S01]  /*285a0*/  BAR.SYNC.DEFER_BLOCKING 0x0 ;  /* 0x0000000000007b1d */ /* 0x000fe20000010000 */
[C---:B0-----:R-:W-:Y:S01]  /*285b0*/  LOP3.LUT R3, R61.reuse, 0x7, RZ, 0xc0, !PT ;  /* 0x000000073d037812 */ /* 0x041fe200078ec0ff */
[----:B------:R-:W-:-:S04]  /*285c0*/  IMAD.SHL.U32 R61, R61, 0x2, RZ ;  /* 0x000000023d3d7824 */ /* 0x000fc800078e00ff */
[----:B------:R-:W-:-:S05]  /*285d0*/  IMAD R2, R3, 0x40, R2 ;  /* 0x0000004003027824 */ /* 0x000fca00078e0202 */
[----:B------:R-:W-:-:S05]  /*285e0*/  LOP3.LUT R2, R2, 0x30, R61, 0x78, !PT ;  /* 0x0000003002027812 */ /* 0x000fca00078e783d */
[----:B------:R-:W0:Y:S04]  /*285f0*/  LDSM.16.M88.4 R8, [R2+0x4000] ;  /* 0x004000000208783b */ /* 0x000e280000000200 */
[----:B------:R-:W1:Y:S04]  /*28600*/  LDSM.16.M88.4 R4, [R2+0x4200] ;  /* 0x004200000204783b */ /* 0x000e680000000200 */
[----:B------:R-:W2:Y:S04]  /*28610*/  LDSM.16.M88.4 R12, [R2+0x4400] ;  /* 0x00440000020c783b */ /* 0x000ea80000000200 */
[----:B------:R-:W-:Y:S04]  /*28620*/  LDSM.16.M88.4 R44, [R2+0x4a00] ;  /* 0x004a0000022c783b */ /* 0x000fe80000000200 */
[----:B------:R-:W-:Y:S04]  /*28630*/  LDSM.16.M88.4 R40, [R2+0x4c00] ;  /* 0x004c00000228783b */ /* 0x000fe80000000200 */
[----:B------:R-:W-:Y:S04]  /*28640*/  LDSM.16.M88.4 R36, [R2+0x5200] ;  /* 0x005200000224783b */ /* 0x000fe80000000200 */
[----:B---3--:R-:W-:Y:S04]  /*28650*/  LDSM.16.MT88.4 R48, [R0] ;  /* 0x000000000030783b */ /* 0x008fe80000004200 */
[----:B------:R-:W-:Y:S04]  /*28660*/  LDSM.16.M88.4 R32, [R2+0x5400] ;  /* 0x005400000220783b */ /* 0x000fe80000000200 */
[----:B------:R-:W-:Y:S04]  /*28670*/  LDSM.16.M88.4 R28, [R2+0x5600] ;  /* 0x00560000021c783b */ /* 0x000fe80000000200 */
[----:B------:R-:W-:Y:S04]  /*28680*/  LDSM.16.M88.4 R24, [R2+0x5800] ;  /* 0x005800000218783b */ /* 0x000fe80000000200 */
[----:B------:R-:W-:Y:S04]  /*28690*/  LDSM.16.M88.4 R20, [R2+0x5a00] ;  /* 0x005a00000214783b */ /* 0x000fe80000000200 */
[----:B------:R-:W-:Y:S04]  /*286a0*/  LDSM.16.M88.4 R16, [R2+0x5c00] ;  /* 0x005c00000210783b */ /* 0x000fe80000000200 */
[----:B------:R-:W-:Y:S04]  /*286b0*/  LDSM.16.MT88.4 R52, [R0+0x80] ;  /* 0x000080000034783b */ /* 0x000fe80000004200 */
[----:B0-----:R-:W-:Y:S01]  /*286c0*/  STL.64 [R1+0x40], R8 ;  /* 0x0000400801007387 */ /* 0x001fe20000100a00 */
[----:B------:R-:W-:Y:S02]  /*286d0*/  STL.64 [R1+0x48], R10 ;  /* 0x0000480a01007387 */ /* 0x000fe40000100a00 */
[----:B------:R-:W0:Y:S04]  /*286e0*/  LDSM.16.M88.4 R8, [R2+0x4600] ;  /* 0x004600000208783b */ /* 0x000e280000000200 */
[----:B-1----:R-:W-:Y:S01]  /*286f0*/  STL.64 [R1+0x30], R4 ;  /* 0x0000300401007387 */ /* 0x002fe20000100a00 */
[----:B------:R-:W-:Y:S02]  /*28700*/  STL.64 [R1+0x38], R6 ;  /* 0x0000380601007387 */ /* 0x000fe40000100a00 */
[----:B------:R-:W1:Y:S04]  /*28710*/  LDSM.16.M88.4 R4, [R2+0x4800] ;  /* 0x004800000204783b */ /* 0x000e680000000200 */
[----:B--2---:R-:W-:Y:S02]  /*28720*/  STL.64 [R1+0x20], R12 ;  /* 0x0000200c01007387 */ /* 0x004fe40000100a00 */
[----:B------:R-:W-:Y:S02]  /*28730*/  STL.64 [R1+0x28], R14 ;  /* 0x0000280e01007387 */ /* 0x000fe40000100a00 */
[----:B------:R-:W-:Y:S04]  /*28740*/  LDSM.16.M88.4 R12, [R2+0x5e00] ;  /* 0x005e0000020c783b */ /* 0x000fe80000000200 */
[----:B0-----:R-:W-:Y:S01]  /*28750*/  STL.64 [R1+0x10], R8 ;  /* 0x0000100801007387 */ /* 0x001fe20000100a00 */
[----:B------:R-:W-:Y:S02]  /*28760*/  STL.64 [R1+0x18], R10 ;  /* 0x0000180a01007387 */ /* 0x000fe40000100a00 */
[----:B------:R-:W-:Y:S02]  /*28770*/  STL.64 [R1+0x3308], R46 ;  /* 0x0033082e01007387 */ /* 0x000fe40000100a00 */
[----:B-1----:R-:W-:Y:S01]  /*28780*/  STL.64 [R1], R4 ;  /* 0x0000000401007387 */ /* 0x002fe20000100a00 */
[----:B------:R-:W-:Y:S01]  /*28790*/  STL.64 [R1+0x8], R6 ;  /* 0x0000080601007387 */ /* 0x000fe20000100a00 */
[----:B------:R0:W-:Y:S03]  /*287a0*/  STL.64 [R1+0x3300], R44 ;  /* 0x0033002c01007387 */ /* 0x0001e60000100a00 */
[----:B------:R-:W1:Y:S01]  /*287b0*/  LDSM.16.M88.4 R8, [R2+0x4e00] ;  /* 0x004e00000208783b */ /* 0x000e620000000200 */
[----:B------:R-:W2:Y:S03]  /*287c0*/  LDSM.16.M88.4 R4, [R2+0x5000] ;  /* 0x005000000204783b */ /* 0x000ea60000000200 */
[----:B0-----:R-:W3:Y:S04]  /*287d0*/  LDL.64 R44, [R1] ;  /* 0x00000000012c7983 */ /* 0x001ee80000100a00 */
[----:B---3--:R0:W-:Y:S04]  /*287e0*/  STL.64 [R1+0x3318], R44 ;  /* 0x0033182c01007387 */ /* 0x0081e80000100a00 */
[----:B0-----:R-:W3:Y:S04]  /*287f0*/  LDL.64 R44, [R1+0x10] ;  /* 0x00001000012c7983 */ /* 0x001ee80000100a00 */
[----:B---3--:R0:W-:Y:S04]  /*28800*/  STL.64 [R1+0x3328], R44 ;  /* 0x0033282c01007387 */ /* 0x0081e80000100a00 */
[----:B0-----:R-:W3:Y:S04]  /*28810*/  LDL.64 R44, [R1+0x20] ;  /* 0x00002000012c7983 */ /* 0x001ee80000100a00 */
[----:B---3--:R0:W-:Y:S04]  /*28820*/  STL.64 [R1+0x3338], R44 ;  /* 0x0033382c01007387 */ /* 0x0081e80000100a00 */
[----:B0-----:R-:W3:Y:S04]  /*28830*/  LDL.64 R44, [R1+0x30] ;  /* 0x00003000012c7983 */ /* 0x001ee80000100a00 */
[----:B---3--:R0:W-:Y:S04]  /*28840*/  STL.64 [R1+0x3340], R44 ;  /* 0x0033402c01007387 */ /* 0x0081e80000100a00 */
[----:B0-----:R-:W3:Y:S01]  /*28850*/  LDL.64 R44, [R1+0x40] ;  /* 0x00004000012c7983 */ /* 0x001ee20000100a00 */
[----:B------:R-:W-:Y:S02]  /*28860*/  STL [R1+0x2a0c], R42 ;  /* 0x002a0c2a01007387 */ /* 0x000fe40000100800 */
[----:B------:R-:W-:Y:S02]  /*28870*/  STL [R1+0x2a08], R43 ;  /* 0x002a082b01007387 */ /* 0x000fe40000100800 */
[----:B------:R-:W-:Y:S01]  /*28880*/  STL.64 [R1+0x3310], R40 ;  /* 0x0033102801007387 */ /* 0x000fe20000100a00 */
[----:B-1----:R-:W-:Y:S01]  /*28890*/  STL [R1+0x2a10], R10 ;  /* 0x002a100a01007387 */ /* 0x002fe20000100800 */
[----:B------:R-:W-:Y:S02]  /*288a0*/  STL [R1+0x2a04], R11 ;  /* 0x002a040b01007387 */ /* 0x000fe40000100800 */
[----:B------:R-:W-:Y:S02]  /*288b0*/  STL.64 [R1+0x3320], R8 ;  /* 0x0033200801007387 */ /* 0x000fe40000100a00 */
[----:B--2---:R-:W-:Y:S01]  /*288c0*/  STL [R1+0x29fc], R6 ;  /* 0x0029fc0601007387 */ /* 0x004fe20000100800 */
[----:B------:R-:W-:Y:S01]  /*288d0*/  STL [R1+0x29f8], R7 ;  /* 0x0029f80701007387 */ /* 0x000fe20000100800 */
[----:B------:R-:W-:Y:S02]  /*288e0*/  STL.64 [R1+0x3330], R4 ;  /* 0x0033300401007387 */ /* 0x000fe40000100a00 */
[----:B------:R-:W-:Y:S02]  /*288f0*/  STL [R1+0x2a14], R38 ;  /* 0x002a142601007387 */ /* 0x000fe40000100800 */
[----:B------:R-:W-:Y:S01]  /*28900*/  STL [R1+0x2a00], R39 ;  /* 0x002a002701007387 */ /* 0x000fe20000100800 */
[----:B------:R0:W-:Y:S04]  /*28910*/  STL.64 [R1+0x3348], R36 ;  /* 0x0033482401007387 */ /* 0x0001e80000100a00 */
[----:B0-----:R-:W2:Y:S01]  /*28920*/  LDL.LU.64 R36, [R1+0x1040] ;  /* 0x0010400001247983 */ /* 0x001ea20000300a00 */
[----:B------:R-:W2:Y:S02]  /*28930*/  LDL.LU.64 R38, [R1+0x1048] ;  /* 0x0010480001267983 */ /* 0x000ea40000300a00 */
        /* <DEDUP_REMOVED lines=9> */
[----:B------:R-:W4:Y:S01]  /*289d0*/  LDL.LU.64 R4, [R1+0x1020] ;  /* 0x0010200001047983 */ /* 0x000f220000300a00 */
[----:B------:R-:W4:Y:S01]  /*289e0*/  LDL.LU.64 R6, [R1+0x1028] ;  /* 0x0010280001067983 */ /* 0x000f220000300a00 */
[----:B------:R-:W4:Y:S02]  /*289f0*/  LDL.LU.64 R8, [R1+0x1010] ;  /* 0x0010100001087983 */ /* 0x000f240000300a00 */
[----:B------:R-:W4:Y:S02]  /*28a00*/  LDL.LU.64 R10, [R1+0x1018] ;  /* 0x00101800010a7983 */ /* 0x000f240000300a00 */
[----:B------:R-:W4:Y:S01]  /*28a10*/  LDL.LU.64 R40, [R1+0x6b0] ;  /* 0x0006b00001287983 */ /* 0x000f220000300a00 */
[----:B------:R-:W4:Y:S01]  /*28a20*/  LDL.LU.64 R42, [R1+0x6b8] ;  /* 0x0006b800012a7983 */ /* 0x000f220000300a00 */
[----:B------:R-:W4:Y:S02]  /*28a30*/  LDL.LU.64 R56, [R1+0x6a0] ;  /* 0x0006a00001387983 */ /* 0x000f240000300a00 */
[----:B------:R-:W4:Y:S02]  /*28a40*/  LDL.LU.64 R58, [R1+0x6a8] ;  /* 0x0006a800013a7983 */ /* 0x000f240000300a00 */
[----:B------:R-:W-:Y:S01]  /*28a50*/  STL [R1+0x2a7c], R14 ;  /* 0x002a7c0e01007387 */ /* 0x000fe20000100800 */
[----:B------:R-:W-:Y:S01]  /*28a60*/  STL [R1+0x2a78], R15 ;  /* 0x002a780f01007387 */ /* 0x000fe20000100800 */
[----:B------:R-:W-:Y:S02]  /*28a70*/  STL.64 [R1+0x32f8], R54 ;  /* 0x0032f83601007387 */ /* 0x000fe40000100a00 */
[----:B------:R0:W-:Y:S02]  /*28a80*/  STL.64 [R1+0x32f0], R52 ;  /* 0x0032f03401007387 */ /* 0x0001e40000100a00 */
[----:B0-----:R-:W4:Y:S01]  /*28a90*/  LDL.LU.64 R52, [R1+0x1030] ;  /* 0x0010300001347983 */ /* 0x001f220000300a00 */
[----:B------:R-:W4:Y:S02]  /*28aa0*/  LDL.LU.64 R54, [R1+0x1038] ;  /* 0x0010380001367983 */ /* 0x000f240000300a00 */
[----:B---3--:R-:W-:Y:S01]  /*28ab0*/  IMAD.MOV.U32 R26, RZ, RZ, R44 ;  /* 0x000000ffff1a7224 */ /* 0x008fe200078e002c */
[C---:B--2---:R-:W-:Y:S01]  /*28ac0*/  HMMA.16816.F32.BF16 R36, R48.reuse, R44, R36 ;  /* 0x0000002c3024723c */ /* 0x044fe20000041824 */
[----:B------:R-:W-:Y:S11]  /*28ad0*/  IMAD.MOV.U32 R23, RZ, RZ, R45 ;  /* 0x000000ffff177224 */ /* 0x000ff600078e002d */
[----:B------:R-:W-:Y:S11]  /*28ae0*/  @!UPT UIADD3 URZ, URZ, URZ, URZ ;  /* 0x0000003f3f3ff290 */ /* 0x000ff6000fffe03f */
[----:B------:R0:W-:Y:S01]  /*28af0*/  STL.64 [R1+0x1040], R36 ;  /* 0x0010402401007387 */ /* 0x0001e20000100a00 */
[----:B------:R-:W-:Y:S03]  /*28b00*/  STL.64 [R1+0x1048], R38 ;  /* 0x0010482601007387 */ /* 0x000fe60000100a00 */
[----:B0-----:R-:W2:Y:S01]  /*28b10*/  LDL.LU.64 R36, [R1+0x3348] ;  /* 0x0033480001247983 */ /* 0x001ea20000300a00 */
[----:B------:R-:W4:Y:S02]  /*28b20*/  LDL.LU.64 R44, [R1+0x3340] ;  /* 0x00334000012c7983 */ /* 0x000f240000300a00 */
[C---:B----4-:R-:W-:Y:S01]  /*28b30*/  HMMA.16816.F32.BF16 R52, R48.reuse, R44, R52 ;  /* 0x0000002c3034723c */ /* 0x050fe20000041834 */
[----:B------:R-:W-:Y:S11]  /*28b40*/  IMAD.MOV.U32 R35, RZ, RZ, R45 ;  /* 0x000000ffff237224 */ /* 0x000ff600078e002d */
[----:B------:R-:W-:Y:S11]  /*28b50*/  @!UPT UIADD3 URZ, URZ, URZ, URZ ;  /* 0x0000003f3f3ff290 */ /* 0x000ff6000fffe03f */
[----:B------:R0:W-:Y:S01]  /*28b60*/  STL.64 [R1+0x1030], R52 ;  /* 0x0010303401007387 */ /* 0x0001e20000100a00 */
[----:B------:R-:W-:Y:S02]  /*28b70*/  STL.64 [R1+0x1038], R54 ;  /* 0x0010383601007387 */ /* 0x000fe40000100a00 */
[----:B0-----:R-:W-:Y:S02]  /*28b80*/  IMAD.MOV.U32 R52, RZ, RZ, R44 ;  /* 0x000000ffff347224 */ /* 0x001fe400078e002c */
[----:B------:R-:W3:Y:S02]  /*28b90*/  LDL.LU.64 R44, [R1+0x3338] ;  /* 0x00333800012c7983 */ /* 0x000ee40000300a00 */
[C---:B---3--:R-:W-:Y:S01]  /*28ba0*/  HMMA.16816.F32.BF16 R4, R48.reuse, R44, R4 ;  /* 0x0000002c3004723c */ /* 0x048fe20000041804 */
[----:B------:R-:W-:Y:S02]  /*28bb0*/  IMAD.MOV.U32 R3, RZ, RZ, R44 ;  /* 0x000000ffff037224 */ /* 0x000fe400078e002c */
[----:B------:R-:W-:Y:S11]  /*28bc0*/  IMAD.MOV.U32 R2, RZ, RZ, R45 ;  /* 0x000000ffff027224 */ /* 0x000ff600078e002d */
[----:B------:R-:W-:Y:S09]  /*28bd0*/  @!UPT UIADD3 URZ, URZ, URZ, URZ ;  /* 0x0000003f3f3ff290 */ /* 0x000ff2000fffe03f */
[----:B------:R0:W-:Y:S01]  /*28be0*/  STL.64 [R1+0x1020], R4 ;  /* 0x0010200401007387 */ /* 0x0001e20000100a00 */
[----:B------:R-:W-:Y:S03]  /*28bf0*/  STL.64 [R1+0x1028], R6 ;  /* 0x0010280601007387 */ /* 0x000fe60000100a00 */
[----:B0-----:R-:W3:Y:S01]  /*28c00*/  LDL.LU.64 R4, [R1+0x3330] ;  /* 0x0033300001047983 */ /* 0x001ee20000300a00 */
[----:B------:R-:W4:Y:S02]  /*28c10*/  LDL.LU.64 R44, [R1+0x3328] ;  /* 0x00332800012c7983 */ /* 0x000f240000300a00 */
[C---:B----4-:R-:W-:Y:S01]  /*28c20*/  HMMA.16816.F32.BF16 R8, R48.reuse, R44, R8 ;  /* 0x0000002c3008723c */ /* 0x050fe20000041808 */
[----:B------:R-:W-:Y:S02]  /*28c30*/  IMAD.MOV.U32 R30, RZ, RZ, R44 ;  /* 0x000000ffff1e7224 */ /* 0x000fe400078e002c */
[----:B------:R-:W-:Y:S11]  /*28c40*/  IMAD.MOV.U32 R27, RZ, RZ, R45 ;  /* 0x000000ffff1b7224 */ /* 0x000ff600078e002d */
[----:B------:R-:W-:Y:S09]  /*28c50*/  @!UPT UIADD3 URZ, URZ, URZ, URZ ;  /* 0x0000003f3f3ff290 */ /* 0x000ff2000fffe03f */
[----:B------:R0:W-:Y:S01]  /*28c60*/  STL.64 [R1+0x1010], R8 ;  /* 0x0010100801007387 */ /* 0x0001e20000100a00 */
[----:B------:R-:W-:Y:S03]  /*28c70*/  STL.64 [R1+0x1018], R10 ;  /* 0x0010180a01007387 */ /* 0x000fe60000100a00 */
[----:B0-----:R-:W4:Y:S01]  /*28c80*/  LDL.LU.64 R8, [R1+0x3320] ;  /* 0x0033200001087983 */ /* 0x001f220000300a00 */
[----:B------:R-:W2:Y:S02]  /*28c90*/  LDL.LU.64 R44, [R1+0x3318] ;  /* 0x00331800012c7983 */ /* 0x000ea40000300a00 */
[C---:B--2---:R-:W-:Y:S01]  /*28ca0*/  HMMA.16816.F32.BF16 R40, R48.reuse, R44, R40 ;  /* 0x0000002c3028723c */ /* 0x044fe20000041828 */
[----:B------:R-:W-:Y:S02]  /*28cb0*/  IMAD.MOV.U32 R34, RZ, RZ, R44 ;  /* 0x000000ffff227224 */ /* 0x000fe400078e002c */
[----:B------:R-:W-:Y:S11]  /*28cc0*/  IMAD.MOV.U32 R31, RZ, RZ, R45 ;  /* 0x000000ffff1f7224 */ /* 0x000ff600078e002d */
[----:B------:R-:W-:Y:S09]  /*28cd0*/  @!UPT UIADD3 URZ, URZ, URZ, URZ ;  /* 0x0000003f3f3ff290 */ /* 0x000ff2000fffe03f */
[----:B------:R0:W-:Y:S01]  /*28ce0*/  STL.64 [R1+0x6b0], R40 ;  /* 0x0006b02801007387 */ /* 0x0001e20000100a00 */
[----:B------:R-:W-:Y:S03]  /*28cf0*/  STL.64 [R1+0x6b8], R42 ;  /* 0x0006b82a01007387 */ /* 0x000fe60000100a00 */
[----:B0-----:R-:W2:Y:S01]  /*28d00*/  LDL.LU.64 R40, [R1+0x3310] ;  /* 0x0033100001287983 */ /* 0x001ea20000300a00 */
[----:B------:R-:W2:Y:S02]  /*28d10*/  LDL.LU.64 R46, [R1+0x3308] ;  /* 0x00330800012e7983 */ /* 0x000ea40000300a00 */
[----:B------:R-:W2:Y:S02]  /*28d20*/  LDL.LU.64 R44, [R1+0x3300] ;  /* 0x00330000012c7983 */ /* 0x000ea40000300a00 */
[C---:B--2---:R-:W-:Y:S01]  /*28d30*/  HMMA.16816.F32.BF16 R56, R48.reuse, R44, R56 ;  /* 0x0000002c3038723c */ /* 0x044fe20000041838 */
[----:B------:R-:W-:Y:S01]  /*28d40*/  STL.64 [R1+0x32a8], R46 ;  /* 0x0032a82e01007387 */ /* 0x000fe20000100a00 */
[----:B------:R0:W-:Y:S11]  /*28d50*/  STL.64 [R1+0x32a0], R44 ;  /* 0x0032a02c01007387 */ /* 0x0001f60000100a00 */
[----:B------:R-:W-:Y:S10]  /*28d60*/  @!UPT UIADD3 URZ, URZ, URZ, URZ ;  /* 0x0000003f3f3ff290 */ /* 0x000ff4000fffe03f */
[----:B------:R-:W-:Y:S01]  /*28d70*/  STL.64 [R1+0x6a0], R56 ;  /* 0x0006a03801007387 */ /* 0x000fe20000100a00 */
[----:B------:R-:W-:Y:S02]  /*28d80*/  STL.64 [R1+0x6a8], R58 ;  /* 0x0006a83a01007387 */ /* 0x000fe40000100a00 */
[----:B------:R-:W1:Y:S04]  /*28d90*/  LDSM.16.MT88.4 R56, [R0+0x100] ;  /* 0x000100000038783b */ /* 0x000e680000004200 */
[----:B0-----:R-:W4:Y:S01]  /*28da0*/  LDL.LU.64 R44, [R1+0xfa0] ;  /* 0x000fa000012c7983 */ /* 0x001f220000300a00 */
[----:B------:R-:W4:Y:S04]  /*28db0*/  LDL.LU.64 R46, [R1+0xfa8] ;  /* 0x000fa800012e7983 */ /* 0x000f280000300a00 */
[----:B-1----:R-:W-:Y:S01]  /*28dc0*/  STL.64 [R1+0x3270], R58 ;  /* 0x0032703a01007387 */ /* 0x002fe20000100a00 */
[----:B------:R0:W-:Y:S03]  /*28dd0*/  STL.64 [R1+0x3268], R56 ;  /* 0x0032683801007387 */ /* 0x0001e60000100a00 */
[----:B0-----:R-:W2:Y:S01]  /*28de0*/  LDL.LU.64 R56, [R1+0xfb0] ;  /* 0x000fb00001387983 */ /* 0x001ea20000300a00 */
[----:B------:R-:W2:Y:S01]  /*28df0*/  LDL.LU.64 R58, [R1+0xfb8] ;  /* 0x000fb800013a7983 */ /* 0x000ea20000300a00 */
[C---:B----4-:R-:W-:Y:S11]  /*28e00*/  HMMA.16816.F32.BF16 R44, R48.reuse, R8, R44 ;  /* 0x00000008302c723c */ /* 0x050ff6000004182c */
[----:B------:R-:W-:Y:S11]  /*28e10*/  @!UPT UIADD3 URZ, URZ, URZ, URZ ;  /* 0x0000003f3f3ff290 */ /* 0x000ff6000fffe03f */
[----:B------:R-:W-:Y:S02]  /*28e20*/  @!UPT UIADD3 URZ, URZ, URZ, URZ ;  /* 0x0000003f3f3ff290 */ /* 0x000fe4000fffe03f */
[----:B------:R-:W-:Y:S02]  /*28e30*/  IMAD.MOV.U32 R42, RZ, RZ, R46 ;  /* 0x000000ffff2a7224 */ /* 0x000fe400078e002e */
[----:B------:R-:W-:Y:S02]  /*28e40*/  IMAD.MOV.U32 R43, RZ, RZ, R47 ;  /* 0x000000ffff2b7224 */ /* 0x000fe400078e002f */
[----:B------:R-:W-:Y:S01]  /*28e50*/  IMAD.MOV.U32 R38, RZ, RZ, R44 ;  /* 0x000000ffff267224 */ /* 0x000fe200078e002c */
[C---:B--2---:R-:W-:Y:S01]  /*28e60*/  HMMA.16816.F32.BF16 R56, R48.reuse, R40, R56 ;  /* 0x000000283038723c */ /* 0x044fe20000041838 */
[----:B------:R-:W-:Y:S11]  /*28e70*/  IMAD.MOV.U32 R10, RZ, RZ, R45 ;  /* 0x000000ffff0a7224 */ /* 0x000ff600078e002d */
[----:B------:R-:W-:Y:S11]  /*28e80*/  @!UPT UIADD3 URZ, URZ, URZ, URZ ;  /* 0x0000003f3f3ff290 */ /* 0x000ff6000fffe03f */
[----:B------:R-:W-:Y:S01]  /*28e90*/  @!UPT UIADD3 URZ, URZ, URZ, URZ ;  /* 0x0000003f3f3ff290 */ /* 0x000fe2000fffe03f */
[----:B------:R-:W-:Y:S02]  /*28ea0*/  IMAD.MOV.U32 R11, RZ, RZ, R56 ;  /* 0x000000ffff0b7224 */ /* 0x000fe400078e0038 */
[----:B------:R-:W-:Y:S02]  /*28eb0*/  IMAD.MOV.U32 R39, RZ, RZ, R57 ;  /* 0x000000ffff277224 */ /* 0x000fe400078e0039 */
[----:B------:R-:W-:Y:S02]  /*28ec0*/  IMAD.MOV.U32 R6, RZ, RZ, R58 ;  /* 0x000000ffff067224 */ /* 0x000fe400078e003a */
[----:B------:R-:W-:Y:S01]  /*28ed0*/  IMAD.MOV.U32 R7, RZ, RZ, R59 ;  /* 0x000000ffff077224 */ /* 0x000fe200078e003b */
[----:B------:R-:W2:Y:S01]  /*28ee0*/  LDL.LU.64 R56, [R1+0xf80] ;  /* 0x000f800001387983 */ /* 0x000ea20000300a00 */
[----:B------:R-:W2:Y:S02]  /*28ef0*/  LDL.LU.64 R58, [R1+0xf88] ;  /* 0x000f8800013a7983 */ /* 0x000ea40000300a00 */
[----:B------:R-:W4:Y:S02]  /*28f00*/  LDL.LU.64 R44, [R1+0xf70] ;  /* 0x000f7000012c7983 */ /* 0x000f240000300a00 */
[----:B------:R-:W4:Y:S01]  /*28f10*/  LDL.LU.64 R46, [R1+0xf78] ;  /* 0x000f7800012e7983 */ /* 0x000f220000300a00 */
[----:B------:R-:W-:Y:S01]  /*28f20*/  STL.64 [R1+0x32c8], R42 ;  /* 0x0032c82a01007387 */ /* 0x000fe20000100a00 */
[----:B------:R0:W-:Y:S03]  /*28f30*/  STL.64 [R1+0x32c0], R40 ;  /* 0x0032c02801007387 */ /* 0x0001e60000100a00 */
[----:B0-----:R-:W2:Y:S01]  /*28f40*/  LDL.LU.64 R40, [R1+0xf90] ;  /* 0x000f900001287983 */ /* 0x001ea20000300a00 */
[----:B------:R-:W2:Y:S02]  /*28f50*/  LDL.LU.64 R42, [R1+0xf98] ;  /* 0x000f9800012a7983 */ /* 0x000ea40000300a00 */
[----:B------:R-:W-:Y:S02]  /*28f60*/  STL.64 [R1+0x32b8], R10 ;  /* 0x0032b80a01007387 */ /* 0x000fe40000100a00 */
[----:B------:R2:W-:Y:S01]  /*28f70*/  STL.64 [R1+0x32b0], R8 ;  /* 0x0032b00801007387 */ /* 0x0005e20000100a00 */
[----:B------:R-:W-:Y:S01]  /*28f80*/  STL.64 [R1+0x32d8], R6 ;  /* 0x0032d80601007387 */ /* 0x000fe20000100a00 */
[----:B---3--:R4:W-:Y:S01]  /*28f90*/  STL.64 [R1+0x32d0], R4 ;  /* 0x0032d00401007387 */ /* 0x0089e20000100a00 */
[C---:B--2---:R-:W-:Y:S08]  /*28fa0*/  HMMA.16816.F32.BF16 R8, R48.reuse, R4, R40 ;  /* 0x000000043008723c */ /* 0x044ff00000041828 */
[C---:B----4-:R-:W-:Y:S11]  /*28fb0*/  HMMA.16816.F32.BF16 R4, R48.reuse, R32, R44 ;  /* 0x000000203004723c */ /* 0x050ff6000004182c */
[----:B------:R-:W-:Y:S04]  /*28fc0*/  @!UPT UIADD3 URZ, URZ, URZ, URZ ;  /* 0x0000003f3f3ff290 */ /* 0x000fe8000fffe03f */
[----:B------:R-:W-:Y:S01]  /*28fd0*/  STL.64 [R1+0xf90], R8 ;  /* 0x000f900801007387 */ /* 0x000fe20000100a00 */
[----:B------:R0:W-:Y:S02]  /*28fe0*/  STL.64 [R1+0xf98], R10 ;  /* 0x000f980a01007387 */ /* 0x0001e40000100a00 */
[----:B0-----:R-:W-:Y:S11]  /*28ff0*/  HMMA.16816.F32.BF16 R8, R48, R36, R56 ;  /* 0x000000243008723c */ /* 0x001ff60000041838 */
[----:B------:R-:W-:Y:S11]  /*29000*/  @!UPT UIADD3 URZ, URZ, URZ, URZ ;  /* 0x0000003f3f3ff290 */ /* 0x000ff6000fffe03f */
[----:B------:R-:W-:Y:S01]  /*29010*/  @!UPT UIADD3 URZ, URZ, URZ, URZ ;  /* 0x0000003f3f3ff290 */ /* 0x000fe2000fffe03f */
[----:B------:R-:W-:Y:S01]  /*29020*/  STL.64 [R1+0xf80], R8 ;  /* 0x000f800801007387 */ /* 0x000fe20000100a00 */
[----:B------:R-:W-:Y:S02]  /*29030*/  STL.64 [R1+0x32e8], R38 ;  /* 0x0032e82601007387 */ /* 0x000fe40000100a00 */
[----:B------:R0:W-:Y:S02]  /*29040*/  STL.64 [R1+0x32e0], R36 ;  /* 0x0032e02401007387 */ /* 0x0001e40000100a00 */
[----:B------:R1:W-:Y:S01]  /*29050*/  STL [R1+0xf70], R4 ;  /* 0x000f700401007387 */ /* 0x0003e20000100800 */
[----:B------:R2:W-:Y:S04]  /*29060*/  STL [R1+0xf7c], R7 ;  /* 0x000f7c0701007387 */ /* 0x0005e80000100800 */
[----:B0-----:R-:W3:Y:S01]  /*29070*/  LDL.LU.64 R36, [R1+0xf60] ;  /* 0x000f600001247983 */ /* 0x001ee20000300a00 */
[----:B------:R-:W3:Y:S02]  /*29080*/  LDL.LU.64 R38, [R1+0xf68] ;  /* 0x000f680001267983 */ /* 0x000ee40000300a00 */
[----:B------:R-:W-:-:S02]  /*29090*/  IMAD.MOV.U32 R14, RZ, RZ, R10 ;  /* 0x000000ffff0e7224 */ /* 0x000fc400078e000a */
[----:B------:R-:W-:Y:S01]  /*290a0*/  IMAD.MOV.U32 R15, RZ, RZ, R11 ;  /* 0x000000ffff0f7224 */ /* 0x000fe200078e000b */
[----:B------:R-:W4:Y:S01]  /*290b0*/  LDL.LU.64 R8, [R1+0xf50] ;  /* 0x000f500001087983 */ /* 0x000f220000300a00 */
[----:B------:R-:W4:Y:S02]  /*290c0*/  LDL.LU.64 R10, [R1+0xf58] ;  /* 0x000f5800010a7983 */ /* 0x000f240000300a00 */
[----:B------:R-:W-:Y:S02]  /*290d0*/  IMAD.MOV.U32 R18, RZ, RZ, R5 ;  /* 0x000000ffff127224 */ /* 0x000fe400078e0005 */
[----:B------:R-:W-:Y:S01]  /*290e0*/  IMAD.MOV.U32 R19, RZ, RZ, R6 ;  /* 0x000000ffff137224 */ /* 0x000fe200078e0006 */
[----:B-1----:R-:W4:Y:S01]  /*290f0*/  LDL.LU.64 R4, [R1+0xf40] ;  /* 0x000f400001047983 */ /* 0x002f220000300a00 */
[----:B--2---:R-:W2:Y:S02]  /*29100*/  LDL.LU.64 R6, [R1+0xf48] ;  /* 0x000f480001067983 */ /* 0x004ea40000300a00 */
[----:B------:R-:W-:-:S02]  /*29110*/  IMAD.MOV.U32 R40, RZ, RZ, R52 ;  /* 0x000000ffff287224 */ /* 0x000fc400078e0034 */
[----:B------:R-:W2:Y:S01]  /*29120*/  LDL.LU.64 R52, [R1+0xf30] ;  /* 0x000f300001347983 */ /* 0x000ea20000300a00 */
[----:B------:R-:W2:Y:S02]  /*29130*/  LDL.LU.64 R54, [R1+0xf38] ;  /* 0x000f380001367983 */ /* 0x000ea40000300a00 */
[----:B------:R-:W-:Y:S01]  /*29140*/  STL.64 [R1+0x3298], R32 ;  /* 0x0032982001007387 */ /* 0x000fe20000100a00 */
[C---:B---3--:R-:W-:Y:S11]  /*29150*/  HMMA.16816.F32.BF16 R36, R48.reuse, R28, R36 ;  /* 0x0000001c3024723c */ /* 0x048ff60000041824 */
[----:B------:R-:W-:Y:S11]  /*29160*/  @!UPT UIADD3 URZ, URZ, URZ, URZ ;  /* 0x0000003f3f3ff290 */ /* 0x000ff6000fffe03f */
[----:B------:R-:W-:Y:S01]  /*29170*/  @!UPT UIADD3 URZ, URZ, URZ, URZ ;  /* 0x0000003f3f3ff290 */ /* 0x000fe2000fffe03f */
[----:B------:R-:W-:Y:S01]  /*29180*/  STL.64 [R1+0xf60], R36 ;  /* 0x000f602401007387 */ /* 0x000fe20000100a00 */
[----:B------:R4:W-:Y:S02]  /*29190*/  STL.64 [R1+0xf68], R38 ;  /* 0x000f682601007387 */ /* 0x0009e40000100a00 */
[C---:B----4-:R-:W-:Y:S01]  /*291a0*/  HMMA.16816.F32.BF16 R36, R48.reuse, R24, R8 ;  /* 0x000000183024723c */ /* 0x050fe20000041808 */
[----:B------:R-:W3:Y:S01]  /*291b0*/  LDL.LU.64 R8, [R1+0x690] ;  /* 0x0006900001087983 */ /* 0x000ee20000300a00 */
[----:B------:R-:W3:Y:S06]  /*291c0*/  LDL.LU.64 R10, [R1+0x698] ;  /* 0x00069800010a7983 */ /* 0x000eec0000300a00 */
[C---:B--2---:R-:W-:Y:S08]  /*291d0*/  HMMA.16816.F32.BF16 R4, R48.reuse, R20, R4 ;  /* 0x000000143004723c */ /* 0x044ff00000041804 */
[----:B------:R-:W-:Y:S01]  /*291e0*/  HMMA.16816.F32.BF16 R52, R48, R16, R52 ;  /* 0x000000103034723c */ /* 0x000fe20000041834 */
[----:B------:R-:W-:-:S06]  /*291f0*/  IMAD.MOV.U32 R44, RZ, RZ, R30 ;  /* 0x000000ffff2c7224 */ /* 0x000fcc00078e001e */
[----:B------:R0:W-:Y:S01]  /*29200*/  STL.64 [R1+0xf50], R36 ;  /* 0x000f502401007387 */ /* 0x0001e20000100a00 */
[----:B------:R1:W-:Y:S07]  /*29210*/  STL.64 [R1+0xf58], R38 ;  /* 0x000f582601007387 */ /* 0x0003ee0000100a00 */
[----:B------:R2:W-:Y:S02]  /*29220*/  STL.64 [R1+0xf40], R4 ;  /* 0x000f400401007387 */ /* 0x0005e40000100a00 */
[----:B------:R4:W-:Y:S02]  /*29230*/  STL [R1+0xf48], R6 ;  /* 0x000f480601007387 */ /* 0x0009e40000100800 */
[----:B------:R-:W-:Y:S01]  /*29240*/  IMAD.MOV.U32 R30, RZ, RZ, R7 ;  /* 0x000000ffff1e7224 */ /* 0x000fe200078e0007 */
[----:B0-----:R-:W3:Y:S01]  /*29250*/  LDL.LU.64 R36, [R1+0x5a0] ;  /* 0x0005a00001247983 */ /* 0x001ee20000300a00 */
[----:B-1----:R-:W3:Y:S02]  /*29260*/  LDL.LU.64 R38, [R1+0x5a8] ;  /* 0x0005a80001267983 */ /* 0x002ee40000300a00 */
[----:B------:R-:W-:Y:S02]  /*29270*/  STL [R1+0x3280], R22 ;  /* 0x0032801601007387 */ /* 0x000fe40000100800 */
[----:B------:R-:W-:Y:S01]  /*29280*/  STL.64 [R1+0x3278], R20 ;  /* 0x0032781401007387 */ /* 0x000fe20000100a00 */
[----:B--2---:R-:W2:Y:S01]  /*29290*/  LDL.LU.64 R4, [R1+0x590] ;  /* 0x0005900001047983 */ /* 0x004ea20000300a00 */
[----:B----4-:R-:W2:Y:S02]  /*292a0*/  LDL.LU.64 R6, [R1+0x598] ;  /* 0x0005980001067983 */ /* 0x010ea40000300a00 */
[----:B------:R-:W-:Y:S02]  /*292b0*/  STL [R1+0x29f0], R30 ;  /* 0x0029f01e01007387 */ /* 0x000fe40000100800 */
[----:B------:R-:W-:Y:S01]  /*292c0*/  STL.64 [R1+0xf30], R52 ;  /* 0x000f303401007387 */ /* 0x000fe20000100a00 */
[----:B------:R0:W-:Y:S04]  /*292d0*/  STL.64 [R1+0xf38], R54 ;  /* 0x000f383601007387 */ /* 0x0001e80000100a00 */
[----:B0-----:R-:W4:Y:S01]  /*292e0*/  LDL.LU.64 R54, [R1+0x32f8] ;  /* 0x0032f80001367983 */ /* 0x001f220000300a00 */
[----:B------:R-:W4:Y:S02]  /*292f0*/  LDL.LU.64 R52, [R1+0x32f0] ;  /* 0x0032f00001347983 */ /* 0x000f240000300a00 */
[----:B------:R-:W-:Y:S02]  /*29300*/  STL.64 [R1+0x3290], R18 ;  /* 0x0032901201007387 */ /* 0x000fe40000100a00 */
[----:B------:R0:W-:Y:S02]  /*29310*/  STL.64 [R1+0x3288], R16 ;  /* 0x0032881001007387 */ /* 0x0001e40000100a00 */
[----:B0-----:R-:W2:Y:S01]  /*29320*/  LDL.LU.64 R16, [R1+0x580] ;  /* 0x0005800001107983 */ /* 0x001ea20000300a00 */
[----:B------:R-:W2:Y:S01]  /*29330*/  LDL.LU.64 R18, [R1+0x588] ;  /* 0x0005880001127983 */ /* 0x000ea20000300a00 */
[----:B---3--:R-:W-:Y:S11]  /*29340*/  HMMA.16816.F32.BF16 R8, R48, R12, R8 ;  /* 0x0000000c3008723c */ /* 0x008ff60000041808 */
[----:B------:R-:W-:Y:S11]  /*29350*/  @!UPT UIADD3 URZ, URZ, URZ, URZ ;  /* 0x0000003f3f3ff290 */ /* 0x000ff6000fffe03f */
[----:B------:R-:W-:Y:S01]  /*29360*/  @!UPT UIADD3 URZ, URZ, URZ, URZ ;  /* 0x0000003f3f3ff290 */ /* 0x000fe2000fffe03f */
[----:B------:R0:W-:Y:S01]  /*29370*/  STL.64 [R1+0x690], R8 ;  /* 0x0006900801007387 */ /* 0x0001e20000100a00 */
[----:B------:R1:W-:Y:S02]  /*29380*/  STL [R1+0x698], R10 ;  /* 0x0006980a01007387 */ /* 0x0003e40000100800 */
[----:B------:R-:W-:Y:S01]  /*29390*/  IMAD.MOV.U32 R30, RZ, RZ, R11 ;  /* 0x000000ffff1e7224 */ /* 0x000fe200078e000b */
[----:B0-----:R-:W3:Y:S01]  /*293a0*/  LDL.LU.64 R8, [R1+0x570] ;  /* 0x0005700001087983 */ /* 0x001ee20000300a00 */
[----:B-1----:R-:W3:Y:S02]  /*293b0*/  LDL.LU.64 R10, [R1+0x578] ;  /* 0x00057800010a7983 */ /* 0x002ee40000300a00 */
[----:B------:R-:W-:Y:S02]  /*293c0*/  IMAD.MOV.U32 R32, RZ, RZ, R26 ;  /* 0x000000ffff207224 */ /* 0x000fe400078e001a */
[----:B------:R-:W-:Y:S02]  /*293d0*/  IMAD.MOV.U32 R33, RZ, RZ, R23 ;  /* 0x000000ffff217224 */ /* 0x000fe400078e0017 */
[----:B------:R-:W-:-:S02]  /*293e0*/  IMAD.MOV.U32 R41, RZ, RZ, R35 ;  /* 0x000000ffff297224 */ /* 0x000fc400078e0023 */
[----:B------:R-:W-:Y:S02]  /*293f0*/  IMAD.MOV.U32 R56, RZ, RZ, R34 ;  /* 0x000000ffff387224 */ /* 0x000fe400078e0022 */
[----:B------:R-:W-:Y:S02]  /*29400*/  IMAD.MOV.U32 R20, RZ, RZ, R3 ;  /* 0x000000ffff147224 */ /* 0x000fe400078e0003 */
[----:B------:R-:W-:Y:S01]  /*29410*/  IMAD.MOV.U32 R21, RZ, RZ, R2 ;  /* 0x000000ffff157224 */ /* 0x000fe200078e0002 */
[----:B------:R-:W3:Y:S01]  /*29420*/  LDL.LU.64 R48, [R1+0x560] ;  /* 0x0005600001307983 */ /* 0x000ee20000300a00 */
[----:B------:R-:W3:Y:S01]  /*29430*/  LDL.LU.64 R50, [R1+0x568] ;  /* 0x0005680001327983 */ /* 0x000ee20000300a00 */
[C---:B----4-:R-:W-:Y:S08]  /*29440*/  HMMA.16816.F32.BF16 R32, R52.reuse, R32, R36 ;  /* 0x000000203420723c */ /* 0x050ff00000041824 */
[C---:B--2---:R-:W-:Y:S01]  /*29450*/  HMMA.16816.F32.BF16 R40, R52.reuse, R40, R4 ;  /* 0x000000283428723c */ /* 0x044fe20000041804 */
[----:B------:R-:W-:Y:S01]  /*29460*/  IMAD.MOV.U32 R45, RZ, RZ, R27 ;  /* 0x000000ffff2d7224 */ /* 0x000fe200078e001b */
[----:B------:R0:W-:Y:S01]  /*29470*/  STL [R1+0x29f4], R30 ;  /* 0x0029f41e01007387 */ /* 0x0001e20000100800 */
[----:B------:R-:W2:Y:S02]  /*29480*/  LDL.LU.64 R38, [R1+0x32e8] ;  /* 0x0032e80001267983 */ /* 0x000ea40000300a00 */
[----:B------:R-:W4:Y:S03]  /*29490*/  LDL.LU.64 R36, [R1+0x32e0] ;  /* 0x0032e00001247983 */ /* 0x000f260000300a00 */
[----:B------:R-:W-:Y:S01]  /*294a0*/  HMMA.16816.F32.BF16 R16, R52, R20, R16 ;  /* 0x000000143410723c */ /* 0x000fe20000041810 */
[----:B------:R-:W-:-:S06]  /*294b0*/  IMAD.MOV.U32 R57, RZ, RZ, R31 ;  /* 0x000000ffff397224 */ /* 0x000fcc00078e001f */
[----:B------:R1:W-:Y:S01]  /*294c0*/  STL [R1+0x5a4], R33 ;  /* 0x0005a42101007387 */ /* 0x0003e20000100800 */
[----:B------:R1:W-:Y:S02]  /*294d0*/  STL.64 [R1+0x5a8], R34 ;  /* 0x0005a82201007387 */ /* 0x0003e40000100a00 */
[----:B------:R-:W-:-:S06]  /*294e0*/  IMAD.MOV.U32 R31, RZ, RZ, R32 ;  /* 0x000000ffff1f7224 */ /* 0x000fcc00078e0020 */
[----:B0-----:R-:W-:Y:S01]  /*294f0*/  IMAD.MOV.U32 R30, RZ, RZ, R41 ;  /* 0x000000ffff1e7224 */ /* 0x001fe200078e0029 */
[----:B-1----:R-:W2:Y:S01]  /*29500*/  LDL.LU.64 R32, [R1+0x550] ;  /* 0x0005500001207983 */ /* 0x002ea20000300a00 */
[----:B------:R-:W2:Y:S02]  /*29510*/  LDL.LU.64 R34, [R1+0x558] ;  /* 0x0005580001227983 */ /* 0x000ea40000300a00 */
[----:B------:R-:W2:Y:S02]  /*29520*/  LDL.LU.64 R6, [R1+0x32d8] ;  /* 0x0032d80001067983 */ /* 0x000ea40000300a00 */
[----:B------:R-:W2:Y:S01]  /*29530*/  LDL.LU.64 R4, [R1+0x32d0] ;  /* 0x0032d00001047983 */ /* 0x000ea20000300a00 */
[----:B------:R-:W-:Y:S01]  /*29540*/  STL [R1+0x590], R40 ;  /* 0x0005902801007387 */ /* 0x000fe20000100800 */
[----:B------:R0:W-:Y:S02]  /*29550*/  STL.64 [R1+0x598], R42 ;  /* 0x0005982a01007387 */ /* 0x0001e40000100a00 */
[----:B------:R-:W-:-:S02]  /*29560*/  IMAD.MOV.U32 R26, RZ, RZ, R17 ;  /* 0x000000ffff1a7224 */ /* 0x000fc400078e0011 */
[----:B------:R-:W-:Y:S01]  /*29570*/  IMAD.MOV.U32 R27, RZ, RZ, R18 ;  /* 0x000000ffff1b7224 */ /* 0x000fe200078e0012 */
[----:B0-----:R-:W2:Y:S01]  /*29580*/  LDL.LU.64 R42, [R1+0x32c8] ;  /* 0x0032c800012a7983 */ /* 0x001ea20000300a00 */
[----:B------:R-:W2:Y:S02]  /*29590*/  LDL.LU.64 R40, [R1+0x32c0] ;  /* 0x0032c00001287983 */ /* 0x000ea40000300a00 */
[----:B------:R0:W-:Y:S02]  /*295a0*/  STL [R1+0x580], R16 ;  /* 0x0005801001007387 */ /* 0x0001e40000100800 */
[----:B------:R1:W-:Y:S01]  /*295b0*/  STL [R1+0x58c], R19 ;  /* 0x00058c1301007387 */ /* 0x0003e20000100800 */
[----:B------:R-:W2:Y:S01]  /*295c0*/  LDL.LU.64 R20, [R1+0xd50] ;  /* 0x000d500001147983 */ /* 0x000ea20000300a00 */
[----:B------:R-:W2:Y:S03]  /*295d0*/  LDL.LU.64 R22, [R1+0xd58] ;  /* 0x000d580001167983 */ /* 0x000ea60000300a00 */
[----:B0-----:R-:W4:Y:S01]  /*295e0*/  LDL.LU.64 R16, [R1+0xd40] ;  /* 0x000d400001107983 */ /* 0x001f220000300a00 */
[----:B-1----:R-:W4:Y:S02]  /*295f0*/  LDL.LU.64 R18, [R1+0xd48] ;  /* 0x000d480001127983 */ /* 0x002f240000300a00 */
[----:B------:R-:W-:Y:S02]  /*29600*/  STL [R1+0x29e4], R26 ;  /* 0x0029e41a01007387 */ /* 0x000fe40000100800 */
[----:B------:R-:W-:Y:S01]  /*29610*/  STL [R1+0x29e0], R27 ;  /* 0x0029e01b01007387 */ /* 0x000fe20000100800 */
[C---:B---3--:R-:W-:Y:S01]  /*29620*/  HMMA.16816.F32.BF16 R44, R52.reuse, R44, R8 ;  /* 0x0000002c342c723c */ /* 0x048fe20000041808 */
[----:B------:R-:W3:Y:S01]  /*29630*/  LDL.LU.64 R10, [R1+0x32b8] ;  /* 0x0032b800010a7983 */ /* 0x000ee20000300a00 */
[----:B------:R-:W4:Y:S11]  /*29640*/  LDL.LU.64 R8, [R1+0x32b0] ;  /* 0x0032b00001087983 */ /* 0x000f360000300a00 */
[----:B------:R-:W-:Y:S10]  /*29650*/  @!UPT UIADD3 URZ, URZ, URZ, URZ ;  /* 0x0000003f3f3ff290 */ /* 0x000ff4000fffe03f */
[----:B------:R-:W-:Y:S01]  /*29660*/  STL.64 [R1+0x570], R44 ;  /* 0x0005702c01007387 */ /* 0x000fe20000100a00 */
[----:B------:R0:W-:Y:S03]  /*29670*/  STL.64 [R1+0x578], R46 ;  /* 0x0005782e01007387 */ /* 0x0001e60000100a00 */
[----:B0-----:R-:W3:Y:S01]  /*29680*/  LDL.LU.64 R46, [R1+0x32a8] ;  /* 0x0032a800012e7983 */ /* 0x001ee20000300a00 */
[----:B------:R-:W3:Y:S01]  /*29690*/  LDL.LU.64 R44, [R1+0x32a0] ;  /* 0x0032a000012c7983 */ /* 0x000ee20000300a00 */
[C---:B------:R-:W-:Y:S11]  /*296a0*/  HMMA.16816.F32.BF16 R48, R52.reuse, R56, R48 ;  /* 0x000000383430723c */ /* 0x040ff60000041830 */
[----:B------:R-:W-:Y:S11]  /*296b0*/  @!UPT UIADD3 URZ, URZ, URZ, URZ ;  /* 0x0000003f3f3ff290 */ /* 0x000ff6000fffe03f */
[----:B------:R-:W-:Y:S01]  /*296c0*/  @!UPT UIADD3 URZ, URZ, URZ, URZ ;  /* 0x0000003f3f3ff290 */ /* 0x000fe2000fffe03f */
[----:B------:R-:W-:Y:S01]  /*296d0*/  STL [R1+0x560], R48 ;  /* 0x0005603001007387 */ /* 0x000fe20000100800 */
[----:B------:R-:W-:Y:S02]  /*296e0*/  IMAD.MOV.U32 R26, RZ, RZ, R49 ;  /* 0x000000ffff1a7224 */ /* 0x000fe400078e0031 */
[----:B------:R-:W-:Y:S02]  /*296f0*/  STL [R1+0x56c], R51 ;  /* 0x00056c3301007387 */ /* 0x000fe40000100800 */
[----:B------:R-:W-:Y:S02]  /*29700*/  IMAD.MOV.U32 R27, RZ, RZ, R50 ;  /* 0x000000ffff1b7224 */ /* 0x000fe400078e0032 */
[----:B------:R-:W0:Y:S01]  /*29710*/  LDSM.16.MT88.4 R48, [R0+0x180] ;  /* 0x000180000030783b */ /* 0x000e220000004200 */
[C---:B--2---:R-:W-:Y:S08]  /*29720*/  HMMA.16816.F32.BF16 R20, R52.reuse, R40, R20 ;  /* 0x000000283414723c */ /* 0x044ff00000041814 */
[C---:B----4-:R-:W-:Y:S08]  /*29730*/  HMMA.16816.F32.BF16 R16, R52.reuse, R8, R16 ;  /* 0x000000083410723c */ /* 0x050ff00000041810 */
[C---:B---3--:R-:W-:Y:S01]  /*29740*/  HMMA.16816.F32.BF16 R32, R52.reuse, R44, R32 ;  /* 0x0000002c3420723c */ /* 0x048fe20000041820 */
[----:B------:R-:W-:Y:S01]  /*29750*/  STL.64 [R1+0x3230], R46 ;  /* 0x0032302e01007387 */ /* 0x000fe20000100a00 */
[----:B------:R1:W-:Y:S11]  /*29760*/  STL.64 [R1+0x3228], R44 ;  /* 0x0032282c01007387 */ /* 0x0003f60000100a00 */
[----:B------:R-:W-:Y:S10]  /*29770*/  @!UPT UIADD3 URZ, URZ, URZ, URZ ;  /* 0x0000003f3f3ff290 */ /* 0x000ff4000fffe03f */
[----:B------:R2:W-:Y:S01]  /*29780*/  STL.64 [R1+0x550], R32 ;  /* 0x0005502001007387 */ /* 0x0005e20000100a00 */
[----:B------:R3:W-:Y:S02]  /*29790*/  STL.64 [R1+0x558], R34 ;  /* 0x0005582201007387 */ /* 0x0007e40000100a00 */
[----:B0-----:R-:W-:Y:S02]  /*297a0*/  STL.64 [R1+0x31e0], R50 ;  /* 0x0031e03201007387 */ /* 0x001fe40000100a00 */
[----:B------:R-:W-:Y:S01]  /*297b0*/  STL.64 [R1+0x31d8], R48 ;  /* 0x0031d83001007387 */ /* 0x000fe20000100a00 */
[----:B------:R-:W-:Y:S01]  /*297c0*/  STL.64 [R1+0x3240], R42 ;  /* 0x0032402a01007387 */ /* 0x000fe20000100a00 */
[----:B------:R-:W-:Y:S02]  /*297d0*/  STL.64 [R1+0x3238], R40 ;  /* 0x0032382801007387 */ /* 0x000fe40000100a00 */
[----:B------:R-:W-:Y:S02]  /*297e0*/  STL.64 [R1+0xd50], R20 ;  /* 0x000d501401007387 */ /* 0x000fe40000100a00 */
[----:B------:R-:W-:Y:S01]  /*297f0*/  STL.64 [R1+0xd58], R22 ;  /* 0x000d581601007387 */ /* 0x000fe20000100a00 */
[----:B------:R-:W4:Y:S01]  /*29800*/  LDL R2, [R1+0x1094] ;  /* 0x0010940001027983 */ /* 0x000f220000100800 */
[----:B-1----:R-:W4:Y:S02]  /*29810*/  LDL.LU.64 R44, [R1+0xd30] ;  /* 0x000d3000012c7983 */ /* 0x002f240000300a00 */
[----:B------:R-:W4:Y:S02]  /*29820*/  LDL.LU.64 R46, [R1+0xd38] ;  /* 0x000d3800012e7983 */ /* 0x000f240000300a00 */
[----:B------:R0:W-:Y:S01]  /*29830*/  STL.64 [R1+0xd40], R16 ;  /* 0x000d401001007387 */ /* 0x0001e20000100a00 */
[----:B------:R1:W-:Y:S01]  /*29840*/  STL.64 [R1+0xd48], R18 ;  /* 0x000d481201007387 */ /* 0x0003e20000100a00 */
[----:B--2---:R-:W2:Y:S02]  /*29850*/  LDL.LU.64 R32, [R1+0xd20] ;  /* 0x000d200001207983 */ /* 0x004ea40000300a00 */
[----:B---3--:R-:W2:Y:S01]  /*29860*/  LDL.LU.64 R34, [R1+0xd28] ;  /* 0x000d280001227983 */ /* 0x008ea20000300a00 */
[----:B0-----:R-:W3:Y:S01]  /*29870*/  LDL.LU.64 R16, [R1+0xd10] ;  /* 0x000d100001107983 */ /* 0x001ee20000300a00 */
[----:B-1----:R-:W3:Y:S02]  /*29880*/  LDL.LU.64 R18, [R1+0xd18] ;  /* 0x000d180001127983 */ /* 0x002ee40000300a00 */
[----:B------:R-:W2:Y:S02]  /*29890*/  LDL.LU.64 R20, [R1+0xd00] ;  /* 0x000d000001147983 */ /* 0x000ea40000300a00 */
[----:B------:R-:W2:Y:S01]  /*298a0*/  LDL.LU.64 R22, [R1+0xd08] ;  /* 0x000d080001167983 */ /* 0x000ea20000300a00 */
[----:B------:R-:W2:Y:S01]  /*298b0*/  LDL.LU.64 R56, [R1+0xcf0] ;  /* 0x000cf00001387983 */ /* 0x000ea20000300a00 */
[----:B------:R-:W2:Y:S02]  /*298c0*/  LDL.LU.64 R58, [R1+0xcf8] ;  /* 0x000cf800013a7983 */ /* 0x000ea40000300a00 */
[----:B------:R-:W-:Y:S02]  /*298d0*/  STL.64 [R1+0x3250], R10 ;  /* 0x0032500a01007387 */ /* 0x000fe40000100a00 */
[----:B------:R0:W-:Y:S02]  /*298e0*/  STL.64 [R1+0x3248], R8 ;  /* 0x0032480801007387 */ /* 0x0001e40000100a00 */
[----:B0-----:R-:W2:Y:S04]  /*298f0*/  LDL.64 R8, [R1+0x30] ;  /* 0x0000300001087983 */ /* 0x001ea80000100a00 */
[----:B--2---:R0:W-:Y:S01]  /*29900*/  STL.64 [R1+0x3260], R8 ;  /* 0x0032600801007387 */ /* 0x0041e20000100a00 */
[----:B------:R-:W2:Y:S01]  /*29910*/  LDL.64 R40, [R1+0x20] ;  /* 0x0000200001287983 */ /* 0x000ea20000100a00 */
[C---:B----4-:R-:W-:Y:S08]  /*29920*/  HMMA.16816.F32.BF16 R44, R52.reuse, R4, R44 ;  /* 0x00000004342c723c */ /* 0x050ff0000004182c */
[C---:B------:R-:W-:Y:S01]  /*29930*/  HMMA.16816.F32.BF16 R32, R52.reuse, R36, R32 ;  /* 0x000000243420723c */ /* 0x040fe20000041820 */
[----:B0-----:R-:W4:Y:S04]  /*29940*/  LDL.64 R8, [R1+0x40] ;  /* 0x0000400001087983 */ /* 0x001f280000100a00 */
[----:B--2---:R0:W-:Y:S04]  /*29950*/  STL.64 [R1+0x3258], R40 ;  /* 0x0032582801007387 */ /* 0x0041e80000100a00 */
[----:B0-----:R-:W2:Y:S01]  /*29960*/  LDL.LU.64 R40, [R1+0xcd0] ;  /* 0x000cd00001287983 */ /* 0x001ea20000300a00 */
[----:B------:R-:W2:Y:S02]  /*29970*/  LDL.LU.64 R42, [R1+0xcd8] ;  /* 0x000cd800012a7983 */ /* 0x000ea40000300a00 */
[----:B------:R-:W2:Y:S03]  /*29980*/  LDL.64 R48, [R1] ;  /* 0x0000000001307983 */ /* 0x000ea60000100a00 */
[----:B------:R0:W-:Y:S01]  /*29990*/  STL.64 [R1+0xd30], R44 ;  /* 0x000d302c01007387 */ /* 0x0001e20000100a00 */
[----:B------:R1:W-:Y:S04]  /*299a0*/  STL.64 [R1+0xd38], R46 ;  /* 0x000d382e01007387 */ /* 0x0003e80000100a00 */
[----:B0-----:R-:W2:Y:S01]  /*299b0*/  LDL.LU.64 R44, [R1+0x540] ;  /* 0x00054000012c7983 */ /* 0x001ea20000300a00 */
[----:B-1----:R-:W2:Y:S02]  /*299c0*/  LDL.LU.64 R46, [R1+0x548] ;  /* 0x00054800012e7983 */ /* 0x002ea40000300a00 */
[----:B------:R0:W-:Y:S02]  /*299d0*/  STL.64 [R1+0xd20], R32 ;  /* 0x000d202001007387 */ /* 0x0001e40000100a00 */
[----:B------:R-:W-:Y:S01]  /*299e0*/  STL.64 [R1+0xd28], R34 ;  /* 0x000d282201007387 */ /* 0x000fe20000100a00 */
[----:B0-----:R-:W3:Y:S01]  /*299f0*/  LDL.LU.64 R32, [R1+0x3298] ;  /* 0x0032980001207983 */ /* 0x001ee20000300a00 */
[C---:B------:R-:W-:Y:S08]  /*29a00*/  HMMA.16816.F32.BF16 R20, R52.reuse, R28, R20 ;  /* 0x0000001c3414723c */ /* 0x040ff00000041814 */
[C---:B---3--:R-:W-:Y:S11]  /*29a10*/  HMMA.16816.F32.BF16 R16, R52.reuse, R32, R16 ;  /* 0x000000203410723c */ /* 0x048ff60000041810 */
[----:B------:R-:W-:Y:S11]  /*29a20*/  @!UPT UIADD3 URZ, URZ, URZ, URZ ;  /* 0x0000003f3f3ff290 */ /* 0x000ff6000fffe03f */
[----:B------:R-:W-:Y:S01]  /*29a30*/  @!UPT UIADD3 URZ, URZ, URZ, URZ ;  /* 0x0000003f3f3ff290 */ /* 0x000fe2000fffe03f */
[----:B------:R-:W-:Y:S01]  /*29a40*/  STL.64 [R1+0xd10], R16 ;  /* 0x000d101001007387 */ /* 0x000fe20000100a00 */
[----:B------:R0:W-:Y:S03]  /*29a50*/  STL.64 [R1+0xd18], R18 ;  /* 0x000d181201007387 */ /* 0x0001e60000100a00 */
[----:B0-----:R-:W3:Y:S01]  /*29a60*/  LDL.LU.64 R18, [R1+0x3290] ;  /* 0x0032900001127983 */ /* 0x001ee20000300a00 */
[----:B------:R-:W2:Y:S02]  /*29a70*/  LDL.LU.64 R16, [R1+0x3288] ;  /* 0x0032880001107983 */ /* 0x000ea40000300a00 */
[----:B------:R-:W-:Y:S02]  /*29a80*/  STL.64 [R1+0xd00], R20 ;  /* 0x000d001401007387 */ /* 0x000fe40000100a00 */
[----:B------:R0:W-:Y:S02]  /*29a90*/  STL.64 [R1+0xd08], R22 ;  /* 0x000d081601007387 */ /* 0x0001e40000100a00 */
[----:B0-----:R-:W2:Y:S01]  /*29aa0*/  LDL.LU R22, [R1+0x3280] ;  /* 0x0032800001167983 */ /* 0x001ea20000300800 */
[----:B------:R-:W2:Y:S02]  /*29ab0*/  LDL.LU.64 R20, [R1+0x3278] ;  /* 0x0032780001147983 */ /* 0x000ea40000300a00 */
[----:B------:R-:W-:Y:S02]  /*29ac0*/  STL.64 [R1+0x3220], R30 ;  /* 0x0032201e01007387 */ /* 0x000fe40000100a00 */
[----:B------:R0:W-:Y:S02]  /*29ad0*/  STL.64 [R1+0x3218], R28 ;  /* 0x0032181c01007387 */ /* 0x0001e40000100a00 */
[----:B0-----:R-:W2:Y:S01]  /*29ae0*/  LDL.LU.64 R28, [R1+0xce0] ;  /* 0x000ce000011c7983 */ /* 0x001ea20000300a00 */
[----:B------:R-:W2:Y:S01]  /*29af0*/  LDL.LU.64 R30, [R1+0xce8] ;  /* 0x000ce800011e7983 */ /* 0x000ea20000300a00 */
[C---:B------:R-:W-:Y:S11]  /*29b00*/  HMMA.16816.F32.BF16 R56, R52.reuse, R24, R56 ;  /* 0x000000183438723c */ /* 0x040ff60000041838 */
[----:B------:R-:W-:Y:S11]  /*29b10*/  @!UPT UIADD3 URZ, URZ, URZ, URZ ;  /* 0x0000003f3f3ff290 */ /* 0x000ff6000fffe03f */
[----:B------:R-:W-:Y:S01]  /*29b20*/  @!UPT UIADD3 URZ, URZ, URZ, URZ ;  /* 0x0000003f3f3ff290 */ /* 0x000fe2000fffe03f */
[----:B------:R-:W-:Y:S01]  /*29b30*/  STL.64 [R1+0xcf0], R56 ;  /* 0x000cf03801007387 */ /* 0x000fe20000100a00 */
[----:B------:R0:W-:Y:S03]  /*29b40*/  STL.64 [R1+0xcf8], R58 ;  /* 0x000cf83a01007387 */ /* 0x0001e60000100a00 */
[----:B0-----:R-:W4:Y:S01]  /*29b50*/  LDL.LU.64 R58, [R1+0x3270] ;  /* 0x00327000013a7983 */ /* 0x001f220000300a00 */
[----:B------:R-:W4:Y:S02]  /*29b60*/  LDL.LU.64 R56, [R1+0x3268] ;  /* 0x0032680001387983 */ /* 0x000f240000300a00 */
[----:B------:R-:W-:Y:S02]  /*29b70*/  STL.64 [R1+0x3210], R26 ;  /* 0x0032101a01007387 */ /* 0x000fe40000100a00 */
[----:B------:R-:W-:Y:S01]  /*29b80*/  STL.64 [R1+0x3208], R24 ;  /* 0x0032081801007387 */ /* 0x000fe20000100a00 */
[C---:B--2---:R-:W-:Y:S11]  /*29b90*/  HMMA.16816.F32.BF16 R28, R52.reuse, R20, R28 ;  /* 0x00000014341c723c */ /* 0x044ff6000004181c */
[----:B------:R-:W-:Y:S11]  /*29ba0*/  @!UPT UIADD3 URZ, URZ, URZ, URZ ;  /* 0x0000003f3f3ff290 */ /* 0x000ff6000fffe03f */
[----:B------:R-:W-:Y:S01]  /*29bb0*/  @!UPT UIADD3 URZ, URZ, URZ, URZ ;  /* 0x0000003f3f3ff290 */ /* 0x000fe2000fffe03f */
[----:B------:R0:W-:Y:S01]  /*29bc0*/  STL.64 [R1+0xce0], R28 ;  /* 0x000ce01c01007387 */ /* 0x0001e20000100a00 */
[----:B------:R1:W-:Y:S03]  /*29bd0*/  STL.64 [R1+0xce8], R30 ;  /* 0x000ce81e01007387 */ /* 0x0003e60000100a00 */
[----:B0-----:R-:W4:Y:S01]  /*29be0*/  LDL.LU.64 R28, [R1+0x3e0] ;  /* 0x0003e000011c7983 */ /* 0x001f220000300a00 */
[----:B-1----:R-:W4:Y:S01]  /*29bf0*/  LDL.LU.64 R30, [R1+0x3e8] ;  /* 0x0003e800011e7983 */ /* 0x002f220000300a00 */
[C---:B------:R-:W-:Y:S11]  /*29c00*/  HMMA.16816.F32.BF16 R24, R52.reuse, R16, R40 ;  /* 0x000000103418723c */ /* 0x040ff60000041828 */
[----:B------:R-:W-:Y:S11]  /*29c10*/  @!UPT UIADD3 URZ, URZ, URZ, URZ ;  /* 0x0000003f3f3ff290 */ /* 0x000ff6000fffe03f */
[----:B------:R-:W-:Y:S01]  /*29c20*/  @!UPT UIADD3 URZ, URZ, URZ, URZ ;  /* 0x0000003f3f3ff290 */ /* 0x000fe2000fffe03f */
[----:B------:R-:W-:Y:S01]  /*29c30*/  STL.64 [R1+0xcd0], R24 ;  /* 0x000cd01801007387 */ /* 0x000fe20000100a00 */
[----:B------:R-:W-:Y:S02]  /*29c40*/  STL.64 [R1+0xcd8], R26 ;  /* 0x000cd81a01007387 */ /* 0x000fe40000100a00 */
[----:B------:R-:W2:Y:S02]  /*29c50*/  LDL.LU.64 R40, [R1+0x3d0] ;  /* 0x0003d00001287983 */ /* 0x000ea40000300a00 */
[----:B------:R-:W2:Y:S01]  /*29c60*/  LDL.LU.64 R42, [R1+0x3d8] ;  /* 0x0003d800012a7983 */ /* 0x000ea20000300a00 */
[----:B---3--:R-:W-:Y:S01]  /*29c70*/  STL.64 [R1+0x3200], R18 ;  /* 0x0032001201007387 */ /* 0x008fe20000100a00 */
[----:B------:R0:W-:Y:S02]  /*29c80*/  STL.64 [R1+0x31f8], R16 ;  /* 0x0031f81001007387 */ /* 0x0001e40000100a00 */
[----:B0-----:R-:W-:Y:S01]  /*29c90*/  HMMA.16816.F32.BF16 R16, R52, R12, R44 ;  /* 0x0000000c3410723c */ /* 0x001fe2000004182c */
[----:B------:R-:W3:Y:S01]  /*29ca0*/  LDL.LU.64 R44, [R1+0x3b0] ;  /* 0x0003b000012c7983 */ /* 0x000ee20000300a00 */
[----:B------:R-:W3:Y:S11]  /*29cb0*/  LDL.LU.64 R46, [R1+0x3b8] ;  /* 0x0003b800012e7983 */ /* 0x000ef60000300a00 */
[----:B------:R-:W-:Y:S10]  /*29cc0*/  @!UPT UIADD3 URZ, URZ, URZ, URZ ;  /* 0x0000003f3f3ff290 */ /* 0x000ff4000fffe03f */
[----:B------:R0:W-:Y:S01]  /*29cd0*/  STL.64 [R1+0x540], R16 ;  /* 0x0005401001007387 */ /* 0x0001e20000100a00 */
[----:B------:R1:W-:Y:S02]  /*29ce0*/  STL.64 [R1+0x548], R18 ;  /* 0x0005481201007387 */ /* 0x0003e40000100a00 */
[----:B------:R-:W3:Y:S02]  /*29cf0*/  LDL.64 R52, [R1+0x10] ;  /* 0x0000100001347983 */ /* 0x000ee40000100a00 */
[----:B------:R-:W2:Y:S01]  /*29d00*/  LDL.LU.64 R24, [R1+0x3a0] ;  /* 0x0003a00001187983 */ /* 0x000ea20000300a00 */
[----:B------:R-:W2:Y:S04]  /*29d10*/  LDL.LU.64 R26, [R1+0x3a8] ;  /* 0x0003a800011a7983 */ /* 0x000ea80000300a00 */
[----:B0-----:R-:W2:Y:S01]  /*29d20*/  LDL.LU.64 R16, [R1+0x390] ;  /* 0x0003900001107983 */ /* 0x001ea20000300a00 */
[----:B-1----:R-:W2:Y:S02]  /*29d30*/  LDL.LU.64 R18, [R1+0x398] ;  /* 0x0003980001127983 */ /* 0x002ea40000300a00 */
[----:B------:R-:W-:Y:S02]  /*29d40*/  STL.64 [R1+0x31f0], R14 ;  /* 0x0031f00e01007387 */ /* 0x000fe40000100a00 */
[----:B------:R0:W-:Y:S02]  /*29d50*/  STL.64 [R1+0x31e8], R12 ;  /* 0x0031e80c01007387 */ /* 0x0001e40000100a00 */
[----:B0-----:R-:W2:Y:S01]  /*29d60*/  LDL.LU.64 R12, [R1+0x3c0] ;  /* 0x0003c000010c7983 */ /* 0x001ea20000300a00 */
[----:B------:R-:W2:Y:S01]  /*29d70*/  LDL.LU.64 R14, [R1+0x3c8] ;  /* 0x0003c800010e7983 */ /* 0x000ea20000300a00 */
[C---:B----4-:R-:W-:Y:S11]  /*29d80*/  HMMA.16816.F32.BF16 R28, R56.reuse, R8, R28 ;  /* 0x00000008381c723c */ /* 0x050ff6000004181c */
[----:B------:R-:W-:Y:S11]  /*29d90*/  @!UPT UIADD3 URZ, URZ, URZ, URZ ;  /* 0x0000003f3f3ff290 */ /* 0x000ff6000fffe03f */
[----:B------:R-:W-:Y:S01]  /*29da0*/  @!UPT UIADD3 URZ, URZ, URZ, URZ ;  /* 0x0000003f3f3ff290 */ /* 0x000fe2000fffe03f */
[----:B------:R0:W-:Y:S01]  /*29db0*/  STL.64 [R1+0x3e0], R28 ;  /* 0x0003e01c01007387 */ /* 0x0001e20000100a00 */
[----:B------:R-:W-:Y:S02]  /*29dc0*/  STL.64 [R1+0x3e8], R30 ;  /* 0x0003e81e01007387 */ /* 0x000fe40000100a00 */
[----:B0-----:R-:W-:Y:S02]  /*29dd0*/  IMAD.MOV.U32 R29, RZ, RZ, R8 ;  /* 0x000000ffff1d7224 */ /* 0x001fe400078e0008 */
[----:B------:R-:W-:Y:S02]  /*29de0*/  IMAD.MOV.U32 R28, RZ, RZ, R9 ;  /* 0x000000ffff1c7224 */ /* 0x000fe400078e0009 */
[----:B------:R-:W2:Y:S02]  /*29df0*/  LDL.LU.64 R8, [R1+0x3260] ;  /* 0x0032600001087983 */ /* 0x000ea40000300a00 */
[C---:B--2---:R-:W-:Y:S11]  /*29e00*/  HMMA.16816.F32.BF16 R40, R56.reuse, R8, R40 ;  /* 0x000000083828723c */ /* 0x044ff60000041828 */
[----:B------:R-:W-:Y:S11]  /*29e10*/  @!UPT UIADD3 URZ, URZ, URZ, URZ ;  /* 0x0000003f3f3ff290 */ /* 0x000ff6000fffe03f */
[----:B------:R-:W-:Y:S01]  /*29e20*/  @!UPT UIADD3 URZ, URZ, URZ, URZ ;  /* 0x0000003f3f3ff290 */ /* 0x000fe2000fffe03f */
[----:B------:R0:W-:Y:S01]  /*29e30*/  STL.64 [R1+0x3d0], R40 ;  /* 0x0003d02801007387 */ /* 0x0001e20000100a00 */
[----:B------:R1:W-:Y:S03]  /*29e40*/  STL.64 [R1+0x3d8], R42 ;  /* 0x0003d82a01007387 */ /* 0x0003e60000100a00 */
[----:B0-----:R-:W2:Y:S01]  /*29e50*/  LDL.LU.64 R40, [R1+0x3258] ;  /* 0x0032580001287983 */ /* 0x001ea20000300a00 */
[C---:B---3--:R-:W-:Y:S01]  /*29e60*/  HMMA.16816.F32.BF16 R44, R56.reuse, R52, R44 ;  /* 0x00000034382c723c */ /* 0x048fe2000004182c */
[----:B------:R-:W-:Y:S02]  /*29e70*/  IMAD.MOV.U32 R31, RZ, RZ, R8 ;  /* 0x000000ffff1f7224 */ /* 0x000fe400078e0008 */
[----:B------:R-:W-:Y:S01]  /*29e80*/  IMAD.MOV.U32 R30, RZ, RZ, R9 ;  /* 0x000000ffff1e7224 */ /* 0x000fe200078e0009 */
[----:B------:R-:W3:Y:S01]  /*29e90*/  LDL.LU.64 R10, [R1+0x3250] ;  /* 0x00325000010a7983 */ /* 0x000ee20000300a00 */
[----:B------:R-:W4:Y:S03]  /*29ea0*/  LDL.LU.64 R8, [R1+0x3248] ;  /* 0x0032480001087983 */ /* 0x000f260000300a00 */
[C---:B--2---:R-:W-:Y:S11]  /*29eb0*/  HMMA.16816.F32.BF16 R12, R56.reuse, R40, R12 ;  /* 0x00000028380c723c */ /* 0x044ff6000004180c */
[----:B------:R-:W-:Y:S11]  /*29ec0*/  @!UPT UIADD3 URZ, URZ, URZ, URZ ;  /* 0x0000003f3f3ff290 */ /* 0x000ff6000fffe03f */
[----:B------:R-:W-:Y:S01]  /*29ed0*/  @!UPT UIADD3 URZ, URZ, URZ, URZ ;  /* 0x0000003f3f3ff290 */ /* 0x000fe2000fffe03f */
[----:B------:R0:W-:Y:S01]  /*29ee0*/  STL.64 [R1+0x3c0], R12 ;  /* 0x0003c00c01007387 */ /* 0x0001e20000100a00 */
[----:B------:R-:W-:Y:S02]  /*29ef0*/  STL.64 [R1+0x3c8], R14 ;  /* 0x0003c80e01007387 */ /* 0x000fe40000100a00 */
[----:B-1----:R-:W2:Y:S02]  /*29f00*/  LDL.LU.64 R42, [R1+0x3240] ;  /* 0x00324000012a7983 */ /* 0x002ea40000300a00 */
[----:B0-----:R-:W-:Y:S02]  /*29f10*/  IMAD.MOV.U32 R13, RZ, RZ, R40 ;  /* 0x000000ffff0d7224 */ /* 0x001fe400078e0028 */
[----:B------:R-:W-:Y:S02]  /*29f20*/  IMAD.MOV.U32 R12, RZ, RZ, R41 ;  /* 0x000000ffff0c7224 */ /* 0x000fe400078e0029 */
[----:B------:R-:W2:Y:S01]  /*29f30*/  LDL.LU.64 R40, [R1+0x3238] ;  /* 0x0032380001287983 */ /* 0x000ea20000300a00 */
[----:B------:R-:W-:Y:S02]  /*29f40*/  STL.64 [R1+0x3b0], R44 ;  /* 0x0003b02c01007387 */ /* 0x000fe40000100a00 */
[----:B------:R0:W-:Y:S02]  /*29f50*/  STL.64 [R1+0x3b8], R46 ;  /* 0x0003b82e01007387 */ /* 0x0001e40000100a00 */
[----:B0-----:R-:W2:Y:S01]  /*29f60*/  LDL.LU.64 R46, [R1+0x3230] ;  /* 0x00323000012e7983 */ /* 0x001ea20000300a00 */
[----:B------:R-:W2:Y:S01]  /*29f70*/  LDL.LU.64 R44, [R1+0x3228] ;  /* 0x00322800012c7983 */ /* 0x000ea20000300a00 */
[----:B------:R-:W-:Y:S01]  /*29f80*/  HMMA.16816.F32.BF16 R24, R56, R48, R24 ;  /* 0x000000303818723c */ /* 0x000fe20000041818 */
[----:B------:R-:W-:-:S02]  /*29f90*/  IMAD.MOV.U32 R23, RZ, RZ, R48 ;  /* 0x000000ffff177224 */ /* 0x000fc400078e0030 */
[----:B------:R-:W-:Y:S11]  /*29fa0*/  IMAD.MOV.U32 R3, RZ, RZ, R49 ;  /* 0x000000ffff037224 */ /* 0x000ff600078e0031 */
[----:B------:R-:W-:Y:S09]  /*29fb0*/  @!UPT UIADD3 URZ, URZ, URZ, URZ ;  /* 0x0000003f3f3ff290 */ /* 0x000ff2000fffe03f */
[----:B------:R0:W-:Y:S01]  /*29fc0*/  STL.64 [R1+0x3a0], R24 ;  /* 0x0003a01801007387 */ /* 0x0001e20000100a00 */
[----:B------:R1:W-:Y:S02]  /*29fd0*/  STL.64 [R1+0x3a8], R26 ;  /* 0x0003a81a01007387 */ /* 0x0003e40000100a00 */
[----:B------:R-:W3:Y:S02]  /*29fe0*/  LDL.LU.64 R48, [R1+0xb10] ;  /* 0x000b100001307983 */ /* 0x000ee40000300a00 */
[----:B------:R-:W3:Y:S02]  /*29ff0*/  LDL.LU.64 R50, [R1+0xb18] ;  /* 0x000b180001327983 */ /* 0x000ee40000300a00 */
[----:B------:R-:W-:Y:S02]  /*2a000*/  IMAD.MOV.U32 R15, RZ, RZ, R52 ;  /* 0x000000ffff0f7224 */ /* 0x000fe400078e0034 */
[----:B------:R-:W-:Y:S02]  /*2a010*/  IMAD.MOV.U32 R14, RZ, RZ, R53 ;  /* 0x000000ffff0e7224 */ /* 0x000fe400078e0035 */
[----:B------:R-:W0:Y:S01]  /*2a020*/  LDSM.16.MT88.4 R52, [R2] ;  /* 0x000000000234783b */ /* 0x000e220000004200 */
[----:B--2---:R-:W-:Y:S11]  /*2a030*/  HMMA.16816.F32.BF16 R16, R56, R44, R16 ;  /* 0x0000002c3810723c */ /* 0x004ff60000041810 */
[----:B------:R-:W-:Y:S11]  /*2a040*/  @!UPT UIADD3 URZ, URZ, URZ, URZ ;  /* 0x0000003f3f3ff290 */ /* 0x000ff6000fffe03f */
[----:B------:R-:W-:Y:S01]  /*2a050*/  @!UPT UIADD3 URZ, URZ, URZ, URZ ;  /* 0x0000003f3f3ff290 */ /* 0x000fe2000fffe03f */
[----:B------:R-:W-:Y:S01]  /*2a060*/  STL.64 [R1+0x390], R16 ;  /* 0x0003901001007387 */ /* 0x000fe20000100a00 */
[----:B------:R-:W-:Y:S02]  /*2a070*/  STL.64 [R1+0x398], R18 ;  /* 0x0003981201007387 */ /* 0x000fe40000100a00 */
[----:B0-----:R-:W2:Y:S02]  /*2a080*/  LDL.LU.64 R24, [R1+0xb00] ;  /* 0x000b000001187983 */ /* 0x001ea40000300a00 */
[----:B-1----:R-:W2:Y:S01]  /*2a090*/  LDL.LU.64 R26, [R1+0xb08] ;  /* 0x000b0800011a7983 */ /* 0x002ea20000300a00 */
[----:B------:R-:W-:Y:S01]  /*2a0a0*/  STL.64 [R1+0x3178], R46 ;  /* 0x0031782e01007387 */ /* 0x000fe20000100a00 */
[----:B------:R0:W-:Y:S02]  /*2a0b0*/  STL.64 [R1+0x3170], R44 ;  /* 0x0031702c01007387 */ /* 0x0001e40000100a00 */
[----:B0-----:R-:W-:Y:S02]  /*2a0c0*/  IMAD.MOV.U32 R44, RZ, RZ, R15 ;  /* 0x000000ffff2c7224 */ /* 0x001fe400078e000f */
[----:B------:R-:W-:-:S05]  /*2a0d0*/  IMAD.MOV.U32 R45, RZ, RZ, R14 ;  /* 0x000000ffff2d7224 */ /* 0x000fca00078e000e */
[----:B------:R0:W-:Y:S01]  /*2a0e0*/  STL.64 [R1+0x3190], R44 ;  /* 0x0031902c01007387 */ /* 0x0001e20000100a00 */
[----:B------:R-:W2:Y:S02]  /*2a0f0*/  LDL.LU.64 R16, [R1+0xaf0] ;  /* 0x000af00001107983 */ /* 0x000ea40000300a00 */
[----:B------:R-:W2:Y:S02]  /*2a100*/  LDL.LU.64 R18, [R1+0xaf8] ;  /* 0x000af80001127983 */ /* 0x000ea40000300a00 */
[----:B0-----:R-:W-:Y:S02]  /*2a110*/  IMAD.MOV.U32 R44, RZ, RZ, R13 ;  /* 0x000000ffff2c7224 */ /* 0x001fe400078e000d */
[----:B------:R-:W-:Y:S02]  /*2a120*/  IMAD.MOV.U32 R45, RZ, RZ, R12 ;  /* 0x000000ffff2d7224 */ /* 0x000fe400078e000c */
[----:B------:R-:W2:Y:S01]  /*2a130*/  LDL.LU.64 R12, [R1+0xae0] ;  /* 0x000ae000010c7983 */ /* 0x000ea20000300a00 */
[----:B------:R-:W2:Y:S01]  /*2a140*/  LDL.LU.64 R14, [R1+0xae8] ;  /* 0x000ae800010e7983 */ /* 0x000ea20000300a00 */
[----:B---3--:R-:W-:Y:S01]  /*2a150*/  HMMA.16816.F32.BF16 R48, R56, R40, R48 ;  /* 0x000000283830723c */ /* 0x008fe20000041830 */
[----:B------:R0:W-:Y:S02]  /*2a160*/  STL.64 [R1+0x31a8], R44 ;  /* 0x0031a82c01007387 */ /* 0x0001e40000100a00 */
[----:B0-----:R-:W-:-:S02]  /*2a170*/  IMAD.MOV.U32 R44, RZ, RZ, R31 ;  /* 0x000000ffff2c7224 */ /* 0x001fc400078e001f */
[----:B------:R-:W-:-:S05]  /*2a180*/  IMAD.MOV.U32 R45, RZ, RZ, R30 ;  /* 0x000000ffff2d7224 */ /* 0x000fca00078e001e */
[----:B------:R0:W-:Y:S01]  /*2a190*/  STL.64 [R1+0x31c0], R44 ;  /* 0x0031c02c01007387 */ /* 0x0001e20000100a00 */
[----:B------:R-:W-:Y:S02]  /*2a1a0*/  STL.64 [R1+0x3150], R54 ;  /* 0x0031503601007387 */ /* 0x000fe40000100a00 */
[----:B------:R-:W-:Y:S10]  /*2a1b0*/  STL.64 [R1+0x3148], R52 ;  /* 0x0031483401007387 */ /* 0x000ff40000100a00 */
[----:B------:R-:W-:Y:S01]  /*2a1c0*/  STL.64 [R1+0xb10], R48 ;  /* 0x000b103001007387 */ /* 0x000fe20000100a00 */
[----:B------:R-:W-:Y:S02]  /*2a1d0*/  STL.64 [R1+0xb18], R50 ;  /* 0x000b183201007387 */ /* 0x000fe40000100a00 */
[----:B------:R-:W-:Y:S02]  /*2a1e0*/  STL.64 [R1+0x3188], R42 ;  /* 0x0031882a01007387 */ /* 0x000fe40000100a00 */
[----:B------:R-:W-:Y:S01]  /*2a1f0*/  STL.64 [R1+0x3180], R40 ;  /* 0x0031802801007387 */ /* 0x000fe20000100a00 */
[----:B------:R-:W-:Y:S01]  /*2a200*/  STL.64 [R1+0x31a0], R10 ;  /* 0x0031a00a01007387 */ /* 0x000fe20000100a00 */
[----:B----4-:R1:W-:Y:S02]  /*2a210*/  STL.64 [R1+0x3198], R8 ;  /* 0x0031980801007387 */ /* 0x0103e40000100a00 */
[----:B0-----:R-:W-:-:S02]  /*2a220*/  IMAD.MOV.U32 R44, RZ, RZ, R29 ;  /* 0x000000ffff2c7224 */ /* 0x001fc400078e001d */
[----:B------:R-:W-:Y:S01]  /*2a230*/  IMAD.MOV.U32 R45, RZ, RZ, R28 ;  /* 0x000000ffff2d7224 */ /* 0x000fe200078e001c */
[C---:B--2---:R-:W-:Y:S08]  /*2a240*/  HMMA.16816.F32.BF16 R24, R56.reuse, R8, R24 ;  /* 0x000000083818723c */ /* 0x044ff00000041818 */
[C---:B-1----:R-:W-:Y:S11]  /*2a250*/  HMMA.16816.F32.BF16 R8, R56.reuse, R4, R16 ;  /* 0x000000043808723c */ /* 0x042ff60000041810 */
[----:B------:R-:W-:Y:S04]  /*2a260*/  @!UPT UIADD3 URZ, URZ, URZ, URZ ;  /* 0x0000003f3f3ff290 */ /* 0x000fe8000fffe03f */
[----:B------:R-:W-:Y:S01]  /*2a270*/  STL.64 [R1+0xb00], R24 ;  /* 0x000b001801007387 */ /* 0x000fe20000100a00 */
[----:B------:R-:W-:Y:S02]  /*2a280*/  STL.64 [R1+0xb08], R26 ;  /* 0x000b081a01007387 */ /* 0x000fe40000100a00 */
[----:B------:R-:W-:Y:S02]  /*2a290*/  STL.64 [R1+0x31b8], R6 ;  /* 0x0031b80601007387 */ /* 0x000fe40000100a00 */
[----:B------:R0:W-:Y:S02]  /*2a2a0*/  STL.64 [R1+0x31b0], R4 ;  /* 0x0031b00401007387 */ /* 0x0001e40000100a00 */
[C---:B0-----:R-:W-:Y:S01]  /*2a2b0*/  HMMA.16816.F32.BF16 R4, R56.reuse, R36, R12 ;  /* 0x000000243804723c */ /* 0x041fe2000004180c */
[----:B------:R-:W-:Y:S01]  /*2a2c0*/  STL.64 [R1+0xaf0], R8 ;  /* 0x000af00801007387 */ /* 0x000fe20000100a00 */
[----:B------:R-:W-:Y:S02]  /*2a2d0*/  STL.64 [R1+0xaf8], R10 ;  /* 0x000af80a01007387 */ /* 0x000fe40000100a00 */
[----:B------:R-:W2:Y:S02]  /*2a2e0*/  LDL.LU.64 R28, [R1+0xad0] ;  /* 0x000ad000011c7983 */ /* 0x000ea40000300a00 */
[----:B------:R-:W2:Y:S11]  /*2a2f0*/  LDL.LU.64 R30, [R1+0xad8] ;  /* 0x000ad800011e7983 */ /* 0x000eb60000300a00 */
[----:B------:R-:W-:Y:S06]  /*2a300*/  @!UPT UIADD3 URZ, URZ, URZ, URZ ;  /* 0x0000003f3f3ff290 */ /* 0x000fec000fffe03f */
[----:B------:R0:W-:Y:S01]  /*2a310*/  STL.64 [R1+0xae0], R4 ;  /* 0x000ae00401007387 */ /* 0x0001e20000100a00 */
[----:B------:R1:W-:Y:S02]  /*2a320*/  STL.64 [R1+0xae8], R6 ;  /* 0x000ae80601007387 */ /* 0x0003e40000100a00 */
[----:B------:R-:W3:Y:S02]  /*2a330*/  LDL.LU.64 R24, [R1+0xac0] ;  /* 0x000ac00001187983 */ /* 0x000ee40000300a00 */
[----:B------:R-:W3:Y:S01]  /*2a340*/  LDL.LU.64 R26, [R1+0xac8] ;  /* 0x000ac800011a7983 */ /* 0x000ee20000300a00 */
[----:B------:R-:W4:Y:S01]  /*2a350*/  LDL.LU.64 R16, [R1+0xaa0] ;  /* 0x000aa00001107983 */ /* 0x000f220000300a00 */
[----:B------:R-:W4:Y:S02]  /*2a360*/  LDL.LU.64 R18, [R1+0xaa8] ;  /* 0x000aa80001127983 */ /* 0x000f240000300a00 */
[----:B------:R-:W3:Y:S02]  /*2a370*/  LDL.LU.64 R12, [R1+0xa90] ;  /* 0x000a9000010c7983 */ /* 0x000ee40000300a00 */
[----:B------:R-:W3:Y:S01]  /*2a380*/  LDL.LU.64 R14, [R1+0xa98] ;  /* 0x000a9800010e7983 */ /* 0x000ee20000300a00 */
[----:B------:R-:W3:Y:S01]  /*2a390*/  LDL.LU.64 R48, [R1+0x380] ;  /* 0x0003800001307983 */ /* 0x000ee20000300a00 */
[----:B------:R-:W3:Y:S03]  /*2a3a0*/  LDL.LU.64 R50, [R1+0x388] ;  /* 0x0003880001327983 */ /* 0x000ee60000300a00 */
[----:B0-----:R-:W3:Y:S01]  /*2a3b0*/  LDL.LU.64 R4, [R1+0x200] ;  /* 0x0002000001047983 */ /* 0x001ee20000300a00 */
[----:B-1----:R-:W3:Y:S01]  /*2a3c0*/  LDL.LU.64 R6, [R1+0x208] ;  /* 0x0002080001067983 */ /* 0x002ee20000300a00 */
[C---:B--2---:R-:W-:Y:S02]  /*2a3d0*/  HMMA.16816.F32.BF16 R28, R56.reuse, R32, R28 ;  /* 0x00000020381c723c */ /* 0x044fe4000004181c */
[----:B---3--:R-:W-:Y:S01]  /*2a3e0*/  STL.64 [R1+0x31d0], R6 ;  /* 0x0031d00601007387 */ /* 0x008fe20000100a00 */
[----:B------:R0:W-:Y:S03]  /*2a3f0*/  STL.64 [R1+0x31c8], R4 ;  /* 0x0031c80401007387 */ /* 0x0001e60000100a00 */
[----:B0-----:R-:W2:Y:S01]  /*2a400*/  LDL.LU.64 R4, [R1+0x210] ;  /* 0x0002100001047983 */ /* 0x001ea20000300a00 */
[----:B------:R-:W2:Y:S02]  /*2a410*/  LDL.LU.64 R6, [R1+0x218] ;  /* 0x0002180001067983 */ /* 0x000ea40000300a00 */
[----:B------:R-:W3:Y:S02]  /*2a420*/  LDL.LU.64 R8, [R1+0x1f0] ;  /* 0x0001f00001087983 */ /* 0x000ee40000300a00 */
[----:B------:R-:W3:Y:S01]  /*2a430*/  LDL.LU.64 R10, [R1+0x1f8] ;  /* 0x0001f800010a7983 */ /* 0x000ee20000300a00 */
[----:B------:R-:W2:Y:S01]  /*2a440*/  LDL.LU.64 R40, [R1+0x1e0] ;  /* 0x0001e00001287983 */ /* 0x000ea20000300a00 */
[----:B------:R-:W2:Y:S02]  /*2a450*/  LDL.LU.64 R42, [R1+0x1e8] ;  /* 0x0001e800012a7983 */ /* 0x000ea40000300a00 */
[----:B------:R-:W2:Y:S02]  /*2a460*/  LDL.LU.64 R52, [R1+0x1c0] ;  /* 0x0001c00001347983 */ /* 0x000ea40000300a00 */
[----:B------:R-:W2:Y:S01]  /*2a470*/  LDL.LU.64 R54, [R1+0x1c8] ;  /* 0x0001c80001367983 */ /* 0x000ea20000300a00 */
[----:B------:R-:W-:Y:S01]  /*2a480*/  STL.64 [R1+0x3168], R38 ;  /* 0x0031682601007387 */ /* 0x000fe20000100a00 */
[----:B------:R-:W-:Y:S04]  /*2a490*/  STL.64 [R1+0x3160], R36 ;  /* 0x0031602401007387 */ /* 0x000fe80000100a00 */
[----:B------:R-:W-:Y:S02]  /*2a4a0*/  STL.64 [R1+0xad0], R28 ;  /* 0x000ad01c01007387 */ /* 0x000fe40000100a00 */
[----:B------:R0:W-:Y:S02]  /*2a4b0*/  STL.64 [R1+0xad8], R30 ;  /* 0x000ad81e01007387 */ /* 0x0001e40000100a00 */
[----:B0-----:R-:W2:Y:S01]  /*2a4c0*/  LDL.LU.64 R30, [R1+0x3220] ;  /* 0x00322000011e7983 */ /* 0x001ea20000300a00 */
[----:B------:R-:W2:Y:S02]  /*2a4d0*/  LDL.LU.64 R28, [R1+0x3218] ;  /* 0x00321800011c7983 */ /* 0x000ea40000300a00 */
[----:B------:R0:W-:Y:S02]  /*2a4e0*/  STL.64 [R1+0x3158], R32 ;  /* 0x0031582001007387 */ /* 0x0001e40000100a00 */
[----:B0-----:R-:W3:Y:S01]  /*2a4f0*/  LDL.LU.64 R32, [R1+0xab0] ;  /* 0x000ab00001207983 */ /* 0x001ee20000300a00 */
[----:B------:R-:W3:Y:S01]  /*2a500*/  LDL.LU.64 R34, [R1+0xab8] ;  /* 0x000ab80001227983 */ /* 0x000ee20000300a00 */
[C---:B--2---:R-:W-:Y:S11]  /*2a510*/  HMMA.16816.F32.BF16 R24, R56.reuse, R28, R24 ;  /* 0x0000001c3818723c */ /* 0x044ff60000041818 */
[----:B------:R-:W-:Y:S11]  /*2a520*/  @!UPT UIADD3 URZ, URZ, URZ, URZ ;  /* 0x0000003f3f3ff290 */ /* 0x000ff6000fffe03f */
[----:B------:R-:W-:Y:S01]  /*2a530*/  @!UPT UIADD3 URZ, URZ, URZ, URZ ;  /* 0x0000003f3f3ff290 */ /* 0x000fe2000fffe03f */
[----:B------:R-:W-:Y:S01]  /*2a540*/  STL.64 [R1+0xac0], R24 ;  /* 0x000ac01801007387 */ /* 0x000fe20000100a00 */
[----:B------:R0:W-:Y:S03]  /*2a550*/  STL.64 [R1+0xac8], R26 ;  /* 0x000ac81a01007387 */ /* 0x0001e60000100a00 */
[----:B0-----:R-:W2:Y:S01]  /*2a560*/  LDL.LU.64 R26, [R1+0x3210] ;  /* 0x00321000011a7983 */ /* 0x001ea20000300a00 */
[----:B------:R-:W3:Y:S01]  /*2a570*/  LDL.LU.64 R24, [R1+0x3208] ;  /* 0x0032080001187983 */ /* 0x000ee20000300a00 */
[C---:B----4-:R-:W-:Y:S08]  /*2a580*/  HMMA.16816.F32.BF16 R16, R56.reuse, R20, R16 ;  /* 0x000000143810723c */ /* 0x050ff00000041810 */
[C---:B---3--:R-:W-:Y:S11]  /*2a590*/  HMMA.16816.F32.BF16 R32, R56.reuse, R24, R32 ;  /* 0x000000183820723c */ /* 0x048ff60000041820 */
[----:B------:R-:W-:Y:S11]  /*2a5a0*/  @!UPT UIADD3 URZ, URZ, URZ, URZ ;  /* 0x0000003f3f3ff290 */ /* 0x000ff6000fffe03f */
[----:B------:R-:W-:Y:S01]  /*2a5b0*/  @!UPT UIADD3 URZ, URZ, URZ, URZ ;  /* 0x0000003f3f3ff290 */ /* 0x000fe2000fffe03f */
[----:B------:R0:W-:Y:S01]  /*2a5c0*/  STL.64 [R1+0xab0], R32 ;  /* 0x000ab02001007387 */ /* 0x0001e20000100a00 */
[----:B------:R1:W-:Y:S03]  /*2a5d0*/  STL.64 [R1+0xab8], R34 ;  /* 0x000ab82201007387 */ /* 0x0003e60000100a00 */
[----:B0-----:R-:W3:Y:S01]  /*2a5e0*/  LDL.LU.64 R32, [R1+0x8e0] ;  /* 0x0008e00001207983 */ /* 0x001ee20000300a00 */
[----:B-1----:R-:W3:Y:S02]  /*2a5f0*/  LDL.LU.64 R34, [R1+0x8e8] ;  /* 0x0008e80001227983 */ /* 0x002ee40000300a00 */
[----:B------:R-:W-:Y:S02]  /*2a600*/  STL.64 [R1+0xaa0], R16 ;  /* 0x000aa01001007387 */ /* 0x000fe40000100a00 */
[----:B------:R0:W-:Y:S02]  /*2a610*/  STL.64 [R1+0xaa8], R18 ;  /* 0x000aa81201007387 */ /* 0x0001e40000100a00 */
[----:B0-----:R-:W4:Y:S01]  /*2a620*/  LDL.LU.64 R18, [R1+0x3200] ;  /* 0x0032000001127983 */ /* 0x001f220000300a00 */
[----:B------:R-:W2:Y:S02]  /*2a630*/  LDL.LU.64 R16, [R1+0x31f8] ;  /* 0x0031f80001107983 */ /* 0x000ea40000300a00 */
[C---:B--2---:R-:W-:Y:S11]  /*2a640*/  HMMA.16816.F32.BF16 R12, R56.reuse, R16, R12 ;  /* 0x00000010380c723c */ /* 0x044ff6000004180c */
[----:B------:R-:W-:Y:S11]  /*2a650*/  @!UPT UIADD3 URZ, URZ, URZ, URZ ;  /* 0x0000003f3f3ff290 */ /* 0x000ff6000fffe03f */
[----:B------:R-:W-:Y:S01]  /*2a660*/  @!UPT UIADD3 URZ, URZ, URZ, URZ ;  /* 0x0000003f3f3ff290 */ /* 0x000fe2000fffe03f */
[----:B------:R-:W-:Y:S01]  /*2a670*/  STL.64 [R1+0xa90], R12 ;  /* 0x000a900c01007387 */ /* 0x000fe20000100a00 */
[----:B------:R0:W-:Y:S03]  /*2a680*/  STL.64 [R1+0xa98], R14 ;  /* 0x000a980e01007387 */ /* 0x0001e60000100a00 */
[----:B0-----:R-:W2:Y:S01]  /*2a690*/  LDL.LU.64 R14, [R1+0x31f0] ;  /* 0x0031f000010e7983 */ /* 0x001ea20000300a00 */
[----:B------:R-:W2:Y:S02]  /*2a6a0*/  LDL.LU.64 R12, [R1+0x31e8] ;  /* 0x0031e800010c7983 */ /* 0x000ea40000300a00 */
[----:B--2---:R-:W-:Y:S01]  /*2a6b0*/  HMMA.16816.F32.BF16 R56, R56, R12, R48 ;  /* 0x0000000c3838723c */ /* 0x004fe20000041830 */
[----:B------:R-:W2:Y:S01]  /*2a6c0*/  LDL.LU.64 R50, [R1+0x31e0] ;  /* 0x0031e00001327983 */ /* 0x000ea20000300a00 */
[----:B------:R-:W2:Y:S11]  /*2a6d0*/  LDL.LU.64 R48, [R1+0x31d8] ;  /* 0x0031d80001307983 */ /* 0x000eb60000300a00 */
[----:B------:R-:W-:Y:S10]  /*2a6e0*/  @!UPT UIADD3 URZ, URZ, URZ, URZ ;  /* 0x0000003f3f3ff290 */ /* 0x000ff4000fffe03f */
[----:B------:R0:W-:Y:S01]  /*2a6f0*/  STL.64 [R1+0x380], R56 ;  /* 0x0003803801007387 */ /* 0x0001e20000100a00 */
[----:B------:R1:W-:Y:S03]  /*2a700*/  STL.64 [R1+0x388], R58 ;  /* 0x0003883a01007387 */ /* 0x0003e60000100a00 */
[----:B0-----:R-:W3:Y:S01]  /*2a710*/  LDL.LU.64 R56, [R1+0x1d0] ;  /* 0x0001d00001387983 */ /* 0x001ee20000300a00 */
[----:B-1----:R-:W3:Y:S01]  /*2a720*/  LDL.LU.64 R58, [R1+0x1d8] ;  /* 0x0001d800013a7983 */ /* 0x002ee20000300a00 */
[C---:B--2---:R-:W-:Y:S02]  /*2a730*/  HMMA.16816.F32.BF16 R44, R48.reuse, R44, R4 ;  /* 0x0000002c302c723c */ /* 0x044fe40000041804 */
[----:B------:R-:W2:Y:S01]  /*2a740*/  LDL.LU.64 R6, [R1+0x31d0] ;  /* 0x0031d00001067983 */ /* 0x000ea20000300a00 */
[----:B------:R-:W2:Y:S11]  /*2a750*/  LDL.LU.64 R4, [R1+0x31c8] ;  /* 0x0031c80001047983 */ /* 0x000eb60000300a00 */
[----:B------:R-:W-:Y:S09]  /*2a760*/  @!UPT UIADD3 URZ, URZ, URZ, URZ ;  /* 0x0000003f3f3ff290 */ /* 0x000ff2000fffe03f */
[----:B------:R0:W-:Y:S01]  /*2a770*/  STL.64 [R1+0x210], R44 ;  /* 0x0002102c01007387 */ /* 0x0001e20000100a00 */
[----:B------:R2:W-:Y:S03]  /*2a780*/  STL.64 [R1+0x218], R46 ;  /* 0x0002182e01007387 */ /* 0x0005e60000100a00 */
[----:B0-----:R-:W2:Y:S02]  /*2a790*/  LDL.LU.64 R44, [R1+0x31c0] ;  /* 0x0031c000012c7983 */ /* 0x001ea40000300a00 */
[C---:B--2---:R-:W-:Y:S02]  /*2a7a0*/  HMMA.16816.F32.BF16 R44, R48.reuse, R44, R4 ;  /* 0x0000002c302c723c */ /* 0x044fe40000041804 */
[----:B------:R-:W2:Y:S01]  /*2a7b0*/  LDL.LU.64 R6, [R1+0x31b8] ;  /* 0x0031b80001067983 */ /* 0x000ea20000300a00 */
[----:B------:R-:W2:Y:S11]  /*2a7c0*/  LDL.LU.64 R4, [R1+0x31b0] ;  /* 0x0031b00001047983 */ /* 0x000eb60000300a00 */
[----:B------:R-:W-:Y:S09]  /*2a7d0*/  @!UPT UIADD3 URZ, URZ, URZ, URZ ;  /* 0x0000003f3f3ff290 */ /* 0x000ff2000fffe03f */
[----:B------:R0:W-:Y:S01]  /*2a7e0*/  STL.64 [R1+0x200], R44 ;  /* 0x0002002c01007387 */ /* 0x0001e20000100a00 */
[----:B------:R1:W-:Y:S03]  /*2a7f0*/  STL.64 [R1+0x208], R46 ;  /* 0x0002082e01007387 */ /* 0x0003e60000100a00 */
[----:B0-----:R-:W1:Y:S02]  /*2a800*/  LDL.LU.64 R44, [R1+0x31a8] ;  /* 0x0031a800012c7983 */ /* 0x001e640000300a00 */
[C---:B-1----:R-:W-:Y:S02]  /*2a810*/  HMMA.16816.F32.BF16 R44, R48.reuse, R44, R8 ;  /* 0x0000002c302c723c */ /* 0x042fe40000041808 */
[----:B------:R-:W2:Y:S01]  /*2a820*/  LDL.LU.64 R10, [R1+0x31a0] ;  /* 0x0031a000010a7983 */ /* 0x000ea20000300a00 */
[----:B------:R-:W2:Y:S11]  /*2a830*/  LDL.LU.64 R8, [R1+0x3198] ;  /* 0x0031980001087983 */ /* 0x000eb60000300a00 */
[----:B------:R-:W-:Y:S09]  /*2a840*/  @!UPT UIADD3 URZ, URZ, URZ, URZ ;  /* 0x0000003f3f3ff290 */ /* 0x000ff2000fffe03f */
[----:B------:R0:W-:Y:S01]  /*2a850*/  STL.64 [R1+0x1f0], R44 ;  /* 0x0001f02c01007387 */ /* 0x0001e20000100a00 */
[----:B------:R1:W-:Y:S03]  /*2a860*/  STL.64 [R1+0x1f8], R46 ;  /* 0x0001f82e01007387 */ /* 0x0003e60000100a00 */
[----:B0-----:R-:W1:Y:S01]  /*2a870*/  LDL.LU.64 R44, [R1+0x3190] ;  /* 0x00319000012c7983 */ /* 0x001e620000300a00 */
[----:B------:R-:W-:Y:S02]  /*2a880*/  IMAD.MOV.U32 R36, RZ, RZ, R23 ;  /* 0x000000ffff247224 */ /* 0x000fe400078e0017 */
[----:B------:R-:W-:Y:S01]  /*2a890*/  IMAD.MOV.U32 R37, RZ, RZ, R3 ;  /* 0x000000ffff257224 */ /* 0x000fe200078e0003 */
[C---:B-1----:R-:W-:Y:S01]  /*2a8a0*/  HMMA.16816.F32.BF16 R44, R48.reuse, R44, R40 ;  /* 0x0000002c302c723c */ /* 0x042fe20000041828 */
[----:B------:R-:W2:Y:S01]  /*2a8b0*/  LDL.LU.64 R42, [R1+0x3188] ;  /* 0x00318800012a7983 */ /* 0x000ea20000300a00 */
[----:B------:R-:W2:Y:S11]  /*2a8c0*/  LDL.LU.64 R40, [R1+0x3180] ;  /* 0x0031800001287983 */ /* 0x000eb60000300a00 */
[----:B------:R-:W-:Y:S10]  /*2a8d0*/  @!UPT UIADD3 URZ, URZ, URZ, URZ ;  /* 0x0000003f3f3ff290 */ /* 0x000ff4000fffe03f */
[----:B------:R-:W-:Y:S01]  /*2a8e0*/  STL.64 [R1+0x1e0], R44 ;  /* 0x0001e02c01007387 */ /* 0x000fe20000100a00 */
[----:B------:R0:W-:Y:S03]  /*2a8f0*/  STL.64 [R1+0x1e8], R46 ;  /* 0x0001e82e01007387 */ /* 0x0001e60000100a00 */
[----:B0-----:R-:W4:Y:S01]  /*2a900*/  LDL.LU.64 R46, [R1+0x3178] ;  /* 0x00317800012e7983 */ /* 0x001f220000300a00 */
[----:B------:R-:W4:Y:S01]  /*2a910*/  LDL.LU.64 R44, [R1+0x3170] ;  /* 0x00317000012c7983 */ /* 0x000f220000300a00 */
[C---:B---3--:R-:W-:Y:S08]  /*2a920*/  HMMA.16816.F32.BF16 R56, R48.reuse, R36, R56 ;  /* 0x000000243038723c */ /* 0x048ff00000041838 */
[C---:B--2---:R-:W-:Y:S01]  /*2a930*/  HMMA.16816.F32.BF16 R32, R48.reuse, R40, R32 ;  /* 0x000000283020723c */ /* 0x044fe20000041820 */
[----:B----4-:R-:W-:Y:S11]  /*2a940*/  STL.64 [R1+0x30f8], R46 ;  /* 0x0030f82e01007387 */ /* 0x010ff60000100a00 */
[----:B------:R-:W-:Y:S03]  /*2a950*/  @!UPT UIADD3 URZ, URZ, URZ, URZ ;  /* 0x0000003f3f3ff290 */ /* 0x000fe6000fffe03f */
[----:B------:R-:W-:Y:S02]  /*2a960*/  STL.64 [R1+0x1d0], R56 ;  /* 0x0001d03801007387 */ /* 0x000fe40000100a00 */
[----:B------:R-:W-:Y:S02]  /*2a970*/  STL.64 [R1+0x1d8], R58 ;  /* 0x0001d83a01007387 */ /* 0x000fe40000100a00 */
[----:B------:R-:W0:Y:S01]  /*2a980*/  LDSM.16.MT88.4 R56, [R2+0x80] ;  /* 0x000080000238783b */ /* 0x000e220000004200 */
[C---:B------:R-:W-:Y:S03]  /*2a990*/  HMMA.16816.F32.BF16 R36, R48.reuse, R44, R52 ;  /* 0x0000002c3024723c */ /* 0x040fe60000041834 */
[----:B------:R1:W-:Y:S11]  /*2a9a0*/  STL.64 [R1+0x30f0], R44 ;  /* 0x0030f02c01007387 */ /* 0x0003f60000100a00 */
[----:B------:R-:W-:Y:S09]  /*2a9b0*/  @!UPT UIADD3 URZ, URZ, URZ, URZ ;  /* 0x0000003f3f3ff290 */ /* 0x000ff2000fffe03f */
[----:B------:R2:W-:Y:S01]  /*2a9c0*/  STL.64 [R1+0x1c0], R36 ;  /* 0x0001c02401007387 */ /* 0x0005e20000100a00 */
[----:B------:R3:W-:Y:S02]  /*2a9d0*/  STL.64 [R1+0x1c8], R38 ;  /* 0x0001c82601007387 */ /* 0x0007e40000100a00 */
[----:B-1----:R-:W4:Y:S02]  /*2a9e0*/  LDL.LU.64 R44, [R1+0x8d0] ;  /* 0x0008d000012c7983 */ /* 0x002f240000300a00 */
[----:B------:R-:W4:Y:S01]  /*2a9f0*/  LDL.LU.64 R46, [R1+0x8d8] ;  /* 0x0008d800012e7983 */ /* 0x000f220000300a00 */
[----:B0-----:R-:W-:Y:S01]  /*2aa00*/  STL.64 [R1+0x30c8], R58 ;  /* 0x0030c83a01007387 */ /* 0x001fe20000100a00 */
[----:B------:R-:W-:Y:S02]  /*2aa10*/  STL.64 [R1+0x30c0], R56 ;  /* 0x0030c03801007387 */ /* 0x000fe40000100a00 */
[----:B--2---:R-:W2:Y:S02]  /*2aa20*/  LDL.LU.64 R36, [R1+0x8c0] ;  /* 0x0008c00001247983 */ /* 0x004ea40000300a00 */
[----:B---3--:R-:W2:Y:S01]  /*2aa30*/  LDL.LU.64 R38, [R1+0x8c8] ;  /* 0x0008c80001267983 */ /* 0x008ea20000300a00 */
[----:B------:R0:W-:Y:S01]  /*2aa40*/  STL.64 [R1+0x8e0], R32 ;  /* 0x0008e02001007387 */ /* 0x0001e20000100a00 */
[----:B------:R1:W-:Y:S03]  /*2aa50*/  STL.64 [R1+0x8e8], R34 ;  /* 0x0008e82201007387 */ /* 0x0003e60000100a00 */
[----:B0-----:R-:W3:Y:S01]  /*2aa60*/  LDL.LU.64 R32, [R1+0x8b0] ;  /* 0x0008b00001207983 */ /* 0x001ee20000300a00 */
[----:B-1----:R-:W3:Y:S02]  /*2aa70*/  LDL.LU.64 R34, [R1+0x8b8] ;  /* 0x0008b80001227983 */ /* 0x002ee40000300a00 */
[----:B------:R-:W2:Y:S02]  /*2aa80*/  LDL.LU.64 R52, [R1+0x880] ;  /* 0x0008800001347983 */ /* 0x000ea40000300a00 */
[----:B------:R-:W2:Y:S01]  /*2aa90*/  LDL.LU.64 R54, [R1+0x888] ;  /* 0x0008880001367983 */ /* 0x000ea20000300a00 */
[----:B------:R-:W-:Y:S01]  /*2aaa0*/  STL.64 [R1+0x3108], R42 ;  /* 0x0031082a01007387 */ /* 0x000fe20000100a00 */
[----:B------:R0:W-:Y:S03]  /*2aab0*/  STL.64 [R1+0x3100], R40 ;  /* 0x0031002801007387 */ /* 0x0001e60000100a00 */
[----:B0-----:R-:W2:Y:S04]  /*2aac0*/  LDL.64 R40, [R1+0x10] ;  /* 0x0000100001287983 */ /* 0x001ea80000100a00 */
[----:B--2---:R0:W-:Y:S04]  /*2aad0*/  STL.64 [R1+0x3120], R40 ;  /* 0x0031202801007387 */ /* 0x0041e80000100a00 */
[----:B0-----:R-:W2:Y:S01]  /*2aae0*/  LDL.64 R40, [R1+0x20] ;  /* 0x0000200001287983 */ /* 0x001ea20000100a00 */
[C---:B----4-:R-:W-:Y:S08]  /*2aaf0*/  HMMA.16816.F32.BF16 R44, R48.reuse, R8, R44 ;  /* 0x00000008302c723c */ /* 0x050ff0000004182c */
[C---:B------:R-:W-:Y:S01]  /*2ab00*/  HMMA.16816.F32.BF16 R36, R48.reuse, R4, R36 ;  /* 0x000000043024723c */ /* 0x040fe20000041824 */
[----:B--2---:R0:W-:Y:S04]  /*2ab10*/  STL.64 [R1+0x3128], R40 ;  /* 0x0031282801007387 */ /* 0x0041e80000100a00 */
[----:B0-----:R-:W2:Y:S04]  /*2ab20*/  LDL.64 R40, [R1+0x30] ;  /* 0x0000300001287983 */ /* 0x001ea80000100a00 */
[----:B--2---:R0:W-:Y:S04]  /*2ab30*/  STL.64 [R1+0x3130], R40 ;  /* 0x0031302801007387 */ /* 0x0041e80000100a00 */
[----:B0-----:R-:W2:Y:S01]  /*2ab40*/  LDL.64 R40, [R1+0x40] ;  /* 0x0000400001287983 */ /* 0x001ea20000100a00 */
[----:B------:R-:W4:Y:S02]  /*2ab50*/  LDL.LU.64 R56, [R1+0x870] ;  /* 0x0008700001387983 */ /* 0x000f240000300a00 */
[----:B------:R-:W4:Y:S02]  /*2ab60*/  LDL.LU.64 R58, [R1+0x878] ;  /* 0x00087800013a7983 */ /* 0x000f240000300a00 */
[----:B------:R0:W-:Y:S01]  /*2ab70*/  STL.64 [R1+0x8d0], R44 ;  /* 0x0008d02c01007387 */ /* 0x0001e20000100a00 */
[----:B------:R1:W-:Y:S04]  /*2ab80*/  STL.64 [R1+0x8d8], R46 ;  /* 0x0008d82e01007387 */ /* 0x0003e80000100a00 */
[----:B0-----:R-:W2:Y:S01]  /*2ab90*/  LDL.LU.64 R44, [R1+0x860] ;  /* 0x00086000012c7983 */ /* 0x001ea20000300a00 */
[----:B-1----:R-:W2:Y:S02]  /*2aba0*/  LDL.LU.64 R46, [R1+0x868] ;  /* 0x00086800012e7983 */ /* 0x002ea40000300a00 */
[----:B------:R-:W-:Y:S02]  /*2abb0*/  STL.64 [R1+0x3118], R10 ;  /* 0x0031180a01007387 */ /* 0x000fe40000100a00 */
[----:B------:R0:W-:Y:S02]  /*2abc0*/  STL.64 [R1+0x3110], R8 ;  /* 0x0031100801007387 */ /* 0x0001e40000100a00 */
[----:B0-----:R-:W2:Y:S01]  /*2abd0*/  LDL.LU.64 R8, [R1+0x890] ;  /* 0x0008900001087983 */ /* 0x001ea20000300a00 */
[----:B------:R-:W2:Y:S02]  /*2abe0*/  LDL.LU.64 R10, [R1+0x898] ;  /* 0x00089800010a7983 */ /* 0x000ea40000300a00 */
[----:B------:R-:W-:Y:S02]  /*2abf0*/  STL.64 [R1+0x8c0], R36 ;  /* 0x0008c02401007387 */ /* 0x000fe40000100a00 */
[----:B------:R0:W-:Y:S02]  /*2ac00*/  STL.64 [R1+0x8c8], R38 ;  /* 0x0008c82601007387 */ /* 0x0001e40000100a00 */
[----:B0-----:R-:W2:Y:S01]  /*2ac10*/  LDL.LU.64 R38, [R1+0x3168] ;  /* 0x0031680001267983 */ /* 0x001ea20000300a00 */
[----:B------:R-:W3:Y:S02]  /*2ac20*/  LDL.LU.64 R36, [R1+0x3160] ;  /* 0x0031600001247983 */ /* 0x000ee40000300a00 */
[----:B------:R-:W-:Y:S02]  /*2ac30*/  STL.64 [R1+0x3140], R6 ;  /* 0x0031400601007387 */ /* 0x000fe40000100a00 */
[----:B------:R0:W-:Y:S02]  /*2ac40*/  STL.64 [R1+0x3138], R4 ;  /* 0x0031380401007387 */ /* 0x0001e40000100a00 */
[----:B0-----:R-:W2:Y:S01]  /*2ac50*/  LDL.LU.64 R4, [R1+0x8a0] ;  /* 0x0008a00001047983 */ /* 0x001ea20000300a00 */
[----:B------:R-:W2:Y:S01]  /*2ac60*/  LDL.LU.64 R6, [R1+0x8a8] ;  /* 0x0008a80001067983 */ /* 0x000ea20000300a00 */
[C---:B---3--:R-:W-:Y:S11]  /*2ac70*/  HMMA.16816.F32.BF16 R32, R48.reuse, R36, R32 ;  /* 0x000000243020723c */ /* 0x048ff60000041820 */
[----:B------:R-:W-:Y:S11]  /*2ac80*/  @!UPT UIADD3 URZ, URZ, URZ, URZ ;  /* 0x0000003f3f3ff290 */ /* 0x000ff6000fffe03f */
[----:B------:R-:W-:Y:S01]  /*2ac90*/  @!UPT UIADD3 URZ, URZ, URZ, URZ ;  /* 0x0000003f3f3ff290 */ /* 0x000fe2000fffe03f */
[----:B------:R0:W-:Y:S01]  /*2aca0*/  STL.64 [R1+0x8b0], R32 ;  /* 0x0008b02001007387 */ /* 0x0001e20000100a00 */
[----:B------:R-:W-:Y:S03]  /*2acb0*/  STL.64 [R1+0x8b8], R34 ;  /* 0x0008b82201007387 */ /* 0x000fe60000100a00 */
[----:B0-----:R-:W3:Y:S01]  /*2acc0*/  LDL.LU.64 R32, [R1+0x3158] ;  /* 0x0031580001207983 */ /* 0x001ee20000300a00 */
[C---:B--2---:R-:W-:Y:S08]  /*2acd0*/  HMMA.16816.F32.BF16 R8, R48.reuse, R28, R8 ;  /* 0x0000001c3008723c */ /* 0x044ff00000041808 */
[C---:B----4-:R-:W-:Y:S08]  /*2ace0*/  HMMA.16816.F32.BF16 R56, R48.reuse, R20, R56 ;  /* 0x000000143038723c */ /* 0x050ff00000041838 */
[C---:B---3--:R-:W-:Y:S11]  /*2acf0*/  HMMA.16816.F32.BF16 R4, R48.reuse, R32, R4 ;  /* 0x000000203004723c */ /* 0x048ff60000041804 */
[----:B------:R-:W-:Y:S11]  /*2ad00*/  @!UPT UIADD3 URZ, URZ, URZ, URZ ;  /* 0x0000003f3f3ff290 */ /* 0x000ff6000fffe03f */
[----:B------:R-:W-:Y:S01]  /*2ad10*/  @!UPT UIADD3 URZ, URZ, URZ, URZ ;  /* 0x0000003f3f3ff290 */ /* 0x000fe2000fffe03f */
[----:B------:R-:W-:Y:S01]  /*2ad20*/  STL.64 [R1+0x8a0], R4 ;  /* 0x0008a00401007387 */ /* 0x000fe20000100a00 */
[----:B------:R0:W-:Y:S02]  /*2ad30*/  STL.64 [R1+0x8a8], R6 ;  /* 0x0008a80601007387 */ /* 0x0001e40000100a00 */
[C---:B0-----:R-:W-:Y:S01]  /*2ad40*/  HMMA.16816.F32.BF16 R4, R48.reuse, R24, R52 ;  /* 0x000000183004723c */ /* 0x041fe20000041834 */
[----:B------:R-:W2:Y:S01]  /*2ad50*/  LDL.LU.64 R52, [R1+0x1b0] ;  /* 0x0001b00001347983 */ /* 0x000ea20000300a00 */
[----:B------:R-:W-:Y:S02]  /*2ad60*/  STL.64 [R1+0x890], R8 ;  /* 0x0008900801007387 */ /* 0x000fe40000100a00 */
[----:B------:R0:W-:Y:S02]  /*2ad70*/  STL.64 [R1+0x898], R10 ;  /* 0x0008980a01007387 */ /* 0x0001e40000100a00 */
[----:B------:R-:W2:Y:S02]  /*2ad80*/  LDL.LU.64 R54, [R1+0x1b8] ;  /* 0x0001b80001367983 */ /* 0x000ea40000300a00 */
[C---:B0-----:R-:W-:Y:S11]  /*2ad90*/  HMMA.16816.F32.BF16 R8, R48.reuse, R16, R44 ;  /* 0x000000103008723c */ /* 0x041ff6000004182c */
[----:B------:R-:W-:Y:S04]  /*2ada0*/  @!UPT UIADD3 URZ, URZ, URZ, URZ ;  /* 0x0000003f3f3ff290 */ /* 0x000fe8000fffe03f */
[----:B------:R0:W-:Y:S01]  /*2adb0*/  STL.64 [R1+0x880], R4 ;  /* 0x0008800401007387 */ /* 0x0001e20000100a00 */
[----:B------:R1:W-:Y:S03]  /*2adc0*/  STL.64 [R1+0x888], R6 ;  /* 0x0008880601007387 */ /* 0x0003e60000100a00 */
[----:B0-----:R-:W3:Y:S01]  /*2add0*/  LDL.LU.64 R4, [R1+0x1000] ;  /* 0x0010000001047983 */ /* 0x001ee20000300a00 */
[----:B-1----:R-:W3:Y:S02]  /*2ade0*/  LDL.LU.64 R6, [R1+0x1008] ;  /* 0x0010080001067983 */ /* 0x002ee40000300a00 */
[----:B------:R-:W-:Y:S02]  /*2adf0*/  STL.64 [R1+0x30e8], R26 ;  /* 0x0030e81a01007387 */ /* 0x000fe40000100a00 */
[----:B------:R0:W-:Y:S02]  /*2ae00*/  STL.64 [R1+0x30e0], R24 ;  /* 0x0030e01801007387 */ /* 0x0001e40000100a00 */
[----:B0-----:R-:W4:Y:S01]  /*2ae10*/  LDL.LU.64 R24, [R1+0xfe0] ;  /* 0x000fe00001187983 */ /* 0x001f220000300a00 */
[----:B------:R-:W-:Y:S02]  /*2ae20*/  STL.64 [R1+0x870], R56 ;  /* 0x0008703801007387 */ /* 0x000fe40000100a00 */
[----:B------:R-:W-:Y:S02]  /*2ae30*/  STL.64 [R1+0x878], R58 ;  /* 0x0008783a01007387 */ /* 0x000fe40000100a00 */
[----:B------:R-:W4:Y:S01]  /*2ae40*/  LDL.LU.64 R26, [R1+0xfe8] ;  /* 0x000fe800011a7983 */ /* 0x000f220000300a00 */
[----:B------:R0:W-:Y:S01]  /*2ae50*/  STL.64 [R1+0x860], R8 ;  /* 0x0008600801007387 */ /* 0x0001e20000100a00 */
[----:B------:R1:W-:Y:S03]  /*2ae60*/  STL.64 [R1+0x868], R10 ;  /* 0x0008680a01007387 */ /* 0x0003e60000100a00 */
[----:B0-----:R-:W3:Y:S01]  /*2ae70*/  LDL.LU.64 R8, [R1+0xfd0] ;  /* 0x000fd00001087983 */ /* 0x001ee20000300a00 */
[----:B-1----:R-:W3:Y:S02]  /*2ae80*/  LDL.LU.64 R10, [R1+0xfd8] ;  /* 0x000fd800010a7983 */ /* 0x002ee40000300a00 */
[----:B------:R-:W3:Y:S02]  /*2ae90*/  LDL.LU.64 R44, [R1+0x680] ;  /* 0x00068000012c7983 */ /* 0x000ee40000300a00 */
[----:B------:R-:W3:Y:S01]  /*2aea0*/  LDL.LU.64 R46, [R1+0x688] ;  /* 0x00068800012e7983 */ /* 0x000ee20000300a00 */
[----:B------:R-:W3:Y:S01]  /*2aeb0*/  LDL.LU.64 R56, [R1+0x670] ;  /* 0x0006700001387983 */ /* 0x000ee20000300a00 */
[----:B------:R-:W3:Y:S02]  /*2aec0*/  LDL.LU.64 R58, [R1+0x678] ;  /* 0x00067800013a7983 */ /* 0x000ee40000300a00 */
[----:B------:R-:W-:Y:S02]  /*2aed0*/  STL.64 [R1+0x30d8], R18 ;  /* 0x0030d81201007387 */ /* 0x000fe40000100a00 */
[----:B------:R0:W-:Y:S02]  /*2aee0*/  STL.64 [R1+0x30d0], R16 ;  /* 0x0030d01001007387 */ /* 0x0001e40000100a00 */
[----:B0-----:R-:W3:Y:S01]  /*2aef0*/  LDL.LU.64 R16, [R1+0xff0] ;  /* 0x000ff00001107983 */ /* 0x001ee20000300a00 */
[----:B------:R-:W3:Y:S01]  /*2af00*/  LDL.LU.64 R18, [R1+0xff8] ;  /* 0x000ff80001127983 */ /* 0x000ee20000300a00 */
[----:B--2---:R-:W-:Y:S02]  /*2af10*/  HMMA.16816.F32.BF16 R48, R48, R12, R52 ;  /* 0x0000000c3030723c */ /* 0x004fe40000041834 */
[----:B------:R-:W3:Y:S01]  /*2af20*/  LDL.LU.64 R54, [R1+0x3150] ;  /* 0x0031500001367983 */ /* 0x000ee20000300a00 */
[----:B------:R-:W3:Y:S02]  /*2af30*/  LDL.LU.64 R52, [R1+0x3148] ;  /* 0x0031480001347983 */ /* 0x000ee40000300a00 */
[----:B------:R-:W-:-:S02]  /*2af40*/  IMAD.MOV.U32 R23, RZ, RZ, R40 ;  /* 0x000000ffff177224 */ /* 0x000fc400078e0028 */
[----:B------:R-:W-:Y:S11]  /*2af50*/  IMAD.MOV.U32 R3, RZ, RZ, R41 ;  /* 0x000000ffff037224 */ /* 0x000ff600078e0029 */
[----:B------:R-:W-:Y:S05]  /*2af60*/  @!UPT UIADD3 URZ, URZ, URZ, URZ ;  /* 0x0000003f3f3ff290 */ /* 0x000fea000fffe03f */
[----:B------:R0:W-:Y:S01]  /*2af70*/  STL.64 [R1+0x1b0], R48 ;  /* 0x0001b03001007387 */ /* 0x0001e20000100a00 */
[----:B------:R-:W-:Y:S03]  /*2af80*/  STL.64 [R1+0x1b8], R50 ;  /* 0x0001b83201007387 */ /* 0x000fe60000100a00 */
[----:B0-----:R-:W2:Y:S01]  /*2af90*/  LDL.64 R48, [R1] ;  /* 0x0000000001307983 */ /* 0x001ea20000100a00 */
[C---:B---3--:R-:W-:Y:S11]  /*2afa0*/  HMMA.16816.F32.BF16 R4, R52.reuse, R40, R4 ;  /* 0x000000283404723c */ /* 0x048ff60000041804 */
[----:B------:R-:W-:Y:S11]  /*2afb0*/  @!UPT UIADD3 URZ, URZ, URZ, URZ ;  /* 0x0000003f3f3ff290 */ /* 0x000ff6000fffe03f */
[----:B------:R-:W-:Y:S01]  /*2afc0*/  @!UPT UIADD3 URZ, URZ, URZ, URZ ;  /* 0x0000003f3f3ff290 */ /* 0x000fe2000fffe03f */
[----:B------:R-:W-:Y:S01]  /*2afd0*/  STL.64 [R1+0x1000], R4 ;  /* 0x0010000401007387 */ /* 0x000fe20000100a00 */
[----:B------:R0:W-:Y:S03]  /*2afe0*/  STL.64 [R1+0x1008], R6 ;  /* 0x0010080601007387 */ /* 0x0001e60000100a00 */
[----:B0-----:R-:W3:Y:S01]  /*2aff0*/  LDL.LU.64 R6, [R1+0x3140] ;  /* 0x0031400001067983 */ /* 0x001ee20000300a00 */
[----:B------:R-:W2:Y:S02]  /*2b000*/  LDL.LU.64 R4, [R1+0x3138] ;  /* 0x0031380001047983 */ /* 0x000ea40000300a00 */
[----:B------:R-:W2:Y:S02]  /*2b010*/  LDL.LU.64 R40, [R1+0x3130] ;  /* 0x0031300001287983 */ /* 0x000ea40000300a00 */
[C---:B--2---:R-:W-:Y:S11]  /*2b020*/  HMMA.16816.F32.BF16 R16, R52.reuse, R40, R16 ;  /* 0x000000283410723c */ /* 0x044ff60000041810 */
[----:B------:R-:W-:Y:S11]  /*2b030*/  @!UPT UIADD3 URZ, URZ, URZ, URZ ;  /* 0x0000003f3f3ff290 */ /* 0x000ff6000fffe03f */
[----:B------:R-:W-:Y:S01]  /*2b040*/  @!UPT UIADD3 URZ, URZ, URZ, URZ ;  /* 0x0000003f3f3ff290 */ /* 0x000fe2000fffe03f */
[----:B------:R0:W-:Y:S01]  /*2b050*/  STL.64 [R1+0xff0], R16 ;  /* 0x000ff01001007387 */ /* 0x0001e20000100a00 */
[----:B------:R-:W-:Y:S02]  /*2b060*/  STL.64 [R1+0xff8], R18 ;  /* 0x000ff81201007387 */ /* 0x000fe40000100a00 */
[----:B0-----:R-:W-:Y:S02]  /*2b070*/  IMAD.MOV.U32 R17, RZ, RZ, R40 ;  /* 0x000000ffff117224 */ /* 0x001fe400078e0028 */
[----:B------:R-:W-:Y:S02]  /*2b080*/  IMAD.MOV.U32 R16, RZ, RZ, R41 ;  /* 0x000000ffff107224 */ /* 0x000fe400078e0029 */
[----:B------:R-:W4:Y:S02]  /*2b090*/  LDL.LU.64 R40, [R1+0x3128] ;  /* 0x0031280001287983 */ /* 0x000f240000300a00 */
[C---:B----4-:R-:W-:Y:S11]  /*2b0a0*/  HMMA.16816.F32.BF16 R24, R52.reuse, R40, R24 ;  /* 0x000000283418723c */ /* 0x050ff60000041818 */
[----:B------:R-:W-:Y:S11]  /*2b0b0*/  @!UPT UIADD3 URZ, URZ, URZ, URZ ;  /* 0x0000003f3f3ff290 */ /* 0x000ff6000fffe03f */
[----:B------:R-:W-:Y:S01]  /*2b0c0*/  @!UPT UIADD3 URZ, URZ, URZ, URZ ;  /* 0x0000003f3f3ff290 */ /* 0x000fe2000fffe03f */
[----:B------:R0:W-:Y:S01]  /*2b0d0*/  STL.64 [R1+0xfe0], R24 ;  /* 0x000fe01801007387 */ /* 0x0001e20000100a00 */
[----:B------:R1:W-:Y:S02]  /*2b0e0*/  STL.64 [R1+0xfe8], R26 ;  /* 0x000fe81a01007387 */ /* 0x0003e40000100a00 */
[----:B0-----:R-:W-:Y:S02]  /*2b0f0*/  IMAD.MOV.U32 R25, RZ, RZ, R40 ;  /* 0x000000ffff197224 */ /* 0x001fe400078e0028 */
[----:B------:R-:W-:Y:S02]  /*2b100*/  IMAD.MOV.U32 R24, RZ, RZ, R41 ;  /* 0x000000ffff187224 */ /* 0x000fe400078e0029 */
[----:B------:R-:W2:Y:S01]  /*2b110*/  LDL.LU.64 R40, [R1+0x3120] ;  /* 0x0031200001287983 */ /* 0x000ea20000300a00 */
[C---:B------:R-:W-:Y:S08]  /*2b120*/  HMMA.16816.F32.BF16 R44, R52.reuse, R48, R44 ;  /* 0x00000030342c723c */ /* 0x040ff0000004182c */
[----:B--2---:R-:W-:Y:S01]  /*2b130*/  HMMA.16816.F32.BF16 R8, R52, R40, R8 ;  /* 0x000000283408723c */ /* 0x004fe20000041808 */
[----:B-1----:R-:W-:-:S02]  /*2b140*/  IMAD.MOV.U32 R27, RZ, RZ, R40 ;  /* 0x000000ffff1b7224 */ /* 0x002fc400078e0028 */
[----:B------:R-:W-:Y:S11]  /*2b150*/  IMAD.MOV.U32 R26, RZ, RZ, R41 ;  /* 0x000000ffff1a7224 */ /* 0x000ff600078e0029 */
[----:B------:R-:W-:Y:S09]  /*2b160*/  @!UPT UIADD3 URZ, URZ, URZ, URZ ;  /* 0x0000003f3f3ff290 */ /* 0x000ff2000fffe03f */
[----:B------:R-:W-:Y:S01]  /*2b170*/  STL.64 [R1+0xfd0], R8 ;  /* 0x000fd00801007387 */ /* 0x000fe20000100a00 */
[----:B------:R0:W-:Y:S03]  /*2b180*/  STL.64 [R1+0xfd8], R10 ;  /* 0x000fd80a01007387 */ /* 0x0001e60000100a00 */
[----:B0-----:R-:W2:Y:S01]  /*2b190*/  LDL.LU.64 R10, [R1+0x3118] ;  /* 0x00311800010a7983 */ /* 0x001ea20000300a00 */
[----:B------:R-:W4:Y:S02]  /*2b1a0*/  LDL.LU.64 R8, [R1+0x3110] ;  /* 0x0031100001087983 */ /* 0x000f240000300a00 */
[----:B------:R-:W2:Y:S02]  /*2b1b0*/  LDL.LU.64 R42, [R1+0x3108] ;  /* 0x00310800012a7983 */ /* 0x000ea40000300a00 */
[----:B------:R-:W2:Y:S01]  /*2b1c0*/  LDL.LU.64 R40, [R1+0x3100] ;  /* 0x0031000001287983 */ /* 0x000ea20000300a00 */
[----:B------:R-:W-:Y:S01]  /*2b1d0*/  STL.64 [R1+0x680], R44 ;  /* 0x0006802c01007387 */ /* 0x000fe20000100a00 */
[----:B------:R0:W-:Y:S03]  /*2b1e0*/  STL.64 [R1+0x688], R46 ;  /* 0x0006882e01007387 */ /* 0x0001e60000100a00 */
[----:B0-----:R-:W2:Y:S01]  /*2b1f0*/  LDL.LU.64 R46, [R1+0x30f8] ;  /* 0x0030f800012e7983 */ /* 0x001ea20000300a00 */
[----:B------:R-:W2:Y:S02]  /*2b200*/  LDL.LU.64 R44, [R1+0x30f0] ;  /* 0x0030f000012c7983 */ /* 0x000ea40000300a00 */
[----:B------:R-:W-:-:S02]  /*2b210*/  IMAD.MOV.U32 R19, RZ, RZ, R48 ;  /* 0x000000ffff137224 */ /* 0x000fc400078e0030 */
[----:B------:R-:W-:Y:S02]  /*2b220*/  IMAD.MOV.U32 R18, RZ, RZ, R49 ;  /* 0x000000ffff127224 */ /* 0x000fe400078e0031 */
[----:B--2---:R-:W-:Y:S01]  /*2b230*/  HMMA.16816.F32.BF16 R48, R52, R44, R56 ;  /* 0x0000002c3430723c */ /* 0x004fe20000041838 */
[----:B------:R-:W-:Y:S01]  /*2b240*/  STL.64 [R1+0x3068], R46 ;  /* 0x0030682e01007387 */ /* 0x000fe20000100a00 */
[----:B------:R0:W-:Y:S11]  /*2b250*/  STL.64 [R1+0x3060], R44 ;  /* 0x0030602c01007387 */ /* 0x0001f60000100a00 */
[----:B------:R-:W-:Y:S10]  /*2b260*/  @!UPT UIADD3 URZ, URZ, URZ, URZ ;  /* 0x0000003f3f3ff290 */ /* 0x000ff4000fffe03f */
[----:B------:R-:W-:Y:S01]  /*2b270*/  STL.64 [R1+0x670], R48 ;  /* 0x0006703001007387 */ /* 0x000fe20000100a00 */
[----:B------:R-:W-:Y:S02]  /*2b280*/  STL.64 [R1+0x678], R50 ;  /* 0x0006783201007387 */ /* 0x000fe40000100a00 */
[----:B------:R-:W1:Y:S04]  /*2b290*/  LDSM.16.MT88.4 R48, [R2+0x100] ;  /* 0x000100000230783b */ /* 0x000e680000004200 */
[----:B0-----:R-:W-:Y:S02]  /*2b2a0*/  IMAD.MOV.U32 R44, RZ, RZ, R27 ;  /* 0x000000ffff2c7224 */ /* 0x001fe400078e001b */
[----:B------:R-:W-:-:S05]  /*2b2b0*/  IMAD.MOV.U32 R45, RZ, RZ, R26 ;  /* 0x000000ffff2d7224 */ /* 0x000fca00078e001a */
[----:B------:R0:W-:Y:S02]  /*2b2c0*/  STL.64 [R1+0x3078], R44 ;  /* 0x0030782c01007387 */ /* 0x0001e40000100a00 */
[----:B0-----:R-:W-:Y:S02]  /*2b2d0*/  IMAD.MOV.U32 R44, RZ, RZ, R25 ;  /* 0x000000ffff2c7224 */ /* 0x001fe400078e0019 */
[----:B------:R-:W-:-:S05]  /*2b2e0*/  IMAD.MOV.U32 R45, RZ, RZ, R24 ;  /* 0x000000ffff2d7224 */ /* 0x000fca00078e0018 */
[----:B------:R0:W-:Y:S02]  /*2b2f0*/  STL.64 [R1+0x3090], R44 ;  /* 0x0030902c01007387 */ /* 0x0001e40000100a00 */
[----:B0-----:R-:W-:Y:S02]  /*2b300*/  IMAD.MOV.U32 R44, RZ, RZ, R17 ;  /* 0x000000ffff2c7224 */ /* 0x001fe400078e0011 */
[----:B-1----:R-:W-:Y:S01]  /*2b310*/  STL.64 [R1+0x3030], R50 ;  /* 0x0030303201007387 */ /* 0x002fe20000100a00 */
[----:B------:R0:W-:Y:S02]  /*2b320*/  STL.64 [R1+0x3028], R48 ;  /* 0x0030283001007387 */ /* 0x0001e40000100a00 */
[----:B------:R-:W2:Y:S02]  /*2b330*/  LDL.LU.64 R56, [R1+0xf00] ;  /* 0x000f000001387983 */ /* 0x000ea40000300a00 */
[----:B------:R-:W2:Y:S02]  /*2b340*/  LDL.LU.64 R58, [R1+0xf08] ;  /* 0x000f0800013a7983 */ /* 0x000ea40000300a00 */
[----:B------:R-:W-:Y:S01]  /*2b350*/  IMAD.MOV.U32 R45, RZ, RZ, R16 ;  /* 0x000000ffff2d7224 */ /* 0x000fe200078e0010 */
[----:B------:R-:W2:Y:S01]  /*2b360*/  LDL.LU.64 R24, [R1+0xef0] ;  /* 0x000ef00001187983 */ /* 0x000ea20000300a00 */
[----:B------:R-:W2:Y:S02]  /*2b370*/  LDL.LU.64 R26, [R1+0xef8] ;  /* 0x000ef800011a7983 */ /* 0x000ea40000300a00 */
[----:B------:R-:W2:Y:S02]  /*2b380*/  LDL.LU.64 R16, [R1+0xee0] ;  /* 0x000ee00001107983 */ /* 0x000ea40000300a00 */
[----:B0-----:R-:W-:-:S02]  /*2b390*/  IMAD.MOV.U32 R48, RZ, RZ, R19 ;  /* 0x000000ffff307224 */ /* 0x001fc400078e0013 */
[----:B------:R-:W-:Y:S02]  /*2b3a0*/  IMAD.MOV.U32 R49, RZ, RZ, R18 ;  /* 0x000000ffff317224 */ /* 0x000fe400078e0012 */
[----:B------:R-:W2:Y:S01]  /*2b3b0*/  LDL.LU.64 R18, [R1+0xee8] ;  /* 0x000ee80001127983 */ /* 0x000ea20000300a00 */
[----:B------:R0:W-:Y:S03]  /*2b3c0*/  STL.64 [R1+0x30a8], R44 ;  /* 0x0030a82c01007387 */ /* 0x0001e60000100a00 */
[----:B0-----:R-:W2:Y:S01]  /*2b3d0*/  LDL.LU.64 R44, [R1+0xf20] ;  /* 0x000f2000012c7983 */ /* 0x001ea20000300a00 */
[----:B------:R-:W2:Y:S02]  /*2b3e0*/  LDL.LU.64 R46, [R1+0xf28] ;  /* 0x000f2800012e7983 */ /* 0x000ea40000300a00 */
[----:B------:R0:W-:Y:S02]  /*2b3f0*/  STL.64 [R1+0x3070], R48 ;  /* 0x0030703001007387 */ /* 0x0001e40000100a00 */
[----:B0-----:R-:W4:Y:S01]  /*2b400*/  LDL.LU.64 R48, [R1+0xf10] ;  /* 0x000f100001307983 */ /* 0x001f220000300a00 */
[----:B------:R-:W4:Y:S01]  /*2b410*/  LDL.LU.64 R50, [R1+0xf18] ;  /* 0x000f180001327983 */ /* 0x000f220000300a00 */
[C---:B--2---:R-:W-:Y:S11]  /*2b420*/  HMMA.16816.F32.BF16 R44, R52.reuse, R40, R44 ;  /* 0x00000028342c723c */ /* 0x044ff6000004182c */
[----:B------:R-:W-:Y:S11]  /*2b430*/  @!UPT UIADD3 URZ, URZ, URZ, URZ ;  /* 0x0000003f3f3ff290 */ /* 0x000ff6000fffe03f */
[----:B------:R-:W-:Y:S01]  /*2b440*/  @!UPT UIADD3 URZ, URZ, URZ, URZ ;  /* 0x0000003f3f3ff290 */ /* 0x000fe2000fffe03f */
[----:B------:R-:W-:Y:S01]  /*2b450*/  STL.64 [R1+0xf20], R44 ;  /* 0x000f202c01007387 */ /* 0x000fe20000100a00 */
[----:B------:R-:W-:Y:S02]  /*2b460*/  STL.64 [R1+0xf28], R46 ;  /* 0x000f282e01007387 */ /* 0x000fe40000100a00 */
[----:B------:R-:W-:Y:S02]  /*2b470*/  STL.64 [R1+0x3088], R42 ;  /* 0x0030882a01007387 */ /* 0x000fe40000100a00 */
[----:B------:R4:W-:Y:S02]  /*2b480*/  STL.64 [R1+0x3080], R40 ;  /* 0x0030802801007387 */ /* 0x0009e40000100a00 */
[C---:B----4-:R-:W-:Y:S01]  /*2b490*/  HMMA.16816.F32.BF16 R40, R52.reuse, R8, R48 ;  /* 0x000000083428723c */ /* 0x050fe20000041830 */
[----:B------:R-:W-:Y:S01]  /*2b4a0*/  STL.64 [R1+0x30a0], R10 ;  /* 0x0030a00a01007387 */ /* 0x000fe20000100a00 */
[----:B------:R0:W-:Y:S06]  /*2b4b0*/  STL.64 [R1+0x3098], R8 ;  /* 0x0030980801007387 */ /* 0x0001ec0000100a00 */
[C---:B0-----:R-:W-:Y:S11]  /*2b4c0*/  HMMA.16816.F32.BF16 R8, R52.reuse, R4, R56 ;  /* 0x000000043408723c */ /* 0x041ff60000041838 */
[----:B------:R-:W-:Y:S04]  /*2b4d0*/  @!UPT UIADD3 URZ, URZ, URZ, URZ ;  /* 0x0000003f3f3ff290 */ /* 0x000fe8000fffe03f */
[----:B------:R-:W-:Y:S01]  /*2b4e0*/  STL.64 [R1+0xf10], R40 ;  /* 0x000f102801007387 */ /* 0x000fe20000100a00 */
[----:B------:R-:W-:Y:S02]  /*2b4f0*/  STL.64 [R1+0xf18], R42 ;  /* 0x000f182a01007387 */ /* 0x000fe40000100a00 */
[----:B---3--:R-:W-:Y:S02]  /*2b500*/  STL.64 [R1+0x30b8], R6 ;  /* 0x0030b80601007387 */ /* 0x008fe40000100a00 */
[----:B------:R0:W-:Y:S02]  /*2b510*/  STL.64 [R1+0x30b0], R4 ;  /* 0x0030b00401007387 */ /* 0x0001e40000100a00 */
[C---:B0-----:R-:W-:Y:S01]  /*2b520*/  HMMA.16816.F32.BF16 R4, R52.reuse, R36, R24 ;  /* 0x000000243404723c */ /* 0x041fe20000041818 */
[----:B------:R-:W-:Y:S01]  /*2b530*/  STL.64 [R1+0xf00], R8 ;  /* 0x000f000801007387 */ /* 0x000fe20000100a00 */
[----:B------:R-:W-:Y:S02]  /*2b540*/  STL.64 [R1+0xf08], R10 ;  /* 0x000f080a01007387 */ /* 0x000fe40000100a00 */
[----:B------:R-:W-:Y:S02]  /*2b550*/  STL.64 [R1+0x3058], R38 ;  /* 0x0030582601007387 */ /* 0x000fe40000100a00 */
[----:B------:R-:W-:Y:S11]  /*2b560*/  STL.64 [R1+0x3050], R36 ;  /* 0x0030502401007387 */ /* 0x000ff60000100a00 */
[----:B------:R-:W-:Y:S06]  /*2b570*/  @!UPT UIADD3 URZ, URZ, URZ, URZ ;  /* 0x0000003f3f3ff290 */ /* 0x000fec000fffe03f */
[----:B------:R-:W-:Y:S01]  /*2b580*/  STL.64 [R1+0xef0], R4 ;  /* 0x000ef00401007387 */ /* 0x000fe20000100a00 */
[----:B------:R0:W-:Y:S02]  /*2b590*/  STL.64 [R1+0xef8], R6 ;  /* 0x000ef80601007387 */ /* 0x0001e40000100a00 */
[----:B------:R-:W2:Y:S02]  /*2b5a0*/  LDL.LU.64 R24, [R1+0xed0] ;  /* 0x000ed00001187983 */ /* 0x000ea40000300a00 */
[----:B------:R-:W2:Y:S01]  /*2b5b0*/  LDL.LU.64 R26, [R1+0xed8] ;  /* 0x000ed800011a7983 */ /* 0x000ea20000300a00 */
[C---:B0-----:R-:W-:Y:S11]  /*2b5c0*/  HMMA.16816.F32.BF16 R4, R52.reuse, R32, R16 ;  /* 0x000000203404723c */ /* 0x041ff60000041810 */
[----:B------:R-:W-:Y:S11]  /*2b5d0*/  @!UPT UIADD3 URZ, URZ, URZ, URZ ;  /* 0x0000003f3f3ff290 */ /* 0x000ff6000fffe03f */
[----:B------:R-:W-:Y:S01]  /*2b5e0*/  @!UPT UIADD3 URZ, URZ, URZ, URZ ;  /* 0x0000003f3f3ff290 */ /* 0x000fe2000fffe03f */
[----:B------:R0:W-:Y:S01]  /*2b5f0*/  STL.64 [R1+0xee0], R4 ;  /* 0x000ee00401007387 */ /* 0x0001e20000100a00 */
[----:B------:R1:W-:Y:S02]  /*2b600*/  STL.64 [R1+0xee8], R6 ;  /* 0x000ee80601007387 */ /* 0x0003e40000100a00 */
[----:B------:R-:W3:Y:S02]  /*2b610*/  LDL.LU.64 R16, [R1+0xeb0] ;  /* 0x000eb00001107983 */ /* 0x000ee40000300a00 */
[----:B------:R-:W3:Y:S01]  /*2b620*/  LDL.LU.64 R18, [R1+0xeb8] ;  /* 0x000eb80001127983 */ /* 0x000ee20000300a00 */
[----:B------:R-:W4:Y:S01]  /*2b630*/  LDL.LU.64 R56, [R1+0x660] ;  /* 0x0006600001387983 */ /* 0x000f220000300a00 */
[----:B------:R-:W4:Y:S03]  /*2b640*/  LDL.LU.64 R58, [R1+0x668] ;  /* 0x00066800013a7983 */ /* 0x000f260000300a00 */
[----:B0-----:R-:W4:Y:S01]  /*2b650*/  LDL.LU.64 R4, [R1+0x530] ;  /* 0x0005300001047983 */ /* 0x001f220000300a00 */
[----:B-1----:R-:W4:Y:S02]  /*2b660*/  LDL.LU.64 R6, [R1+0x538] ;  /* 0x0005380001067983 */ /* 0x002f240000300a00 */
[----:B------:R-:W4:Y:S02]  /*2b670*/  LDL.LU.64 R8, [R1+0x520] ;  /* 0x0005200001087983 */ /* 0x000f240000300a00 */
[----:B------:R-:W4:Y:S01]  /*2b680*/  LDL.LU.64 R10, [R1+0x528] ;  /* 0x00052800010a7983 */ /* 0x000f220000300a00 */
[----:B------:R-:W4:Y:S01]  /*2b690*/  LDL.LU.64 R40, [R1+0x510] ;  /* 0x0005100001287983 */ /* 0x000f220000300a00 */
[----:B------:R-:W4:Y:S02]  /*2b6a0*/  LDL.LU.64 R42, [R1+0x518] ;  /* 0x00051800012a7983 */ /* 0x000f240000300a00 */
[----:B------:R-:W4:Y:S02]  /*2b6b0*/  LDL.LU.64 R48, [R1+0x500] ;  /* 0x0005000001307983 */ /* 0x000f240000300a00 */
[----:B------:R-:W4:Y:S01]  /*2b6c0*/  LDL.LU.64 R50, [R1+0x508] ;  /* 0x0005080001327983 */ /* 0x000f220000300a00 */
[----:B------:R-:W4:Y:S01]  /*2b6d0*/  LDL.LU.64 R36, [R1+0x4e0] ;  /* 0x0004e00001247983 */ /* 0x000f220000300a00 */
[----:B------:R-:W4:Y:S02]  /*2b6e0*/  LDL.LU.64 R38, [R1+0x4e8] ;  /* 0x0004e80001267983 */ /* 0x000f240000300a00 */
[----:B------:R0:W-:Y:S02]  /*2b6f0*/  STL.64 [R1+0x3048], R32 ;  /* 0x0030482001007387 */ /* 0x0001e40000100a00 */
[----:B0-----:R-:W4:Y:S01]  /*2b700*/  LDL.LU.64 R32, [R1+0xec0] ;  /* 0x000ec00001207983 */ /* 0x001f220000300a00 */
[----:B------:R-:W4:Y:S01]  /*2b710*/  LDL.LU.64 R34, [R1+0xec8] ;  /* 0x000ec80001227983 */ /* 0x000f220000300a00 */
[C---:B--2---:R-:W-:Y:S11]  /*2b720*/  HMMA.16816.F32.BF16 R24, R52.reuse, R28, R24 ;  /* 0x0000001c3418723c */ /* 0x044ff60000041818 */
[----:B------:R-:W-:Y:S11]  /*2b730*/  @!UPT UIADD3 URZ, URZ, URZ, URZ ;  /* 0x0000003f3f3ff290 */ /* 0x000ff6000fffe03f */
[----:B------:R-:W-:Y:S01]  /*2b740*/  @!UPT UIADD3 URZ, URZ, URZ, URZ ;  /* 0x0000003f3f3ff290 */ /* 0x000fe2000fffe03f */
[----:B------:R-:W-:Y:S01]  /*2b750*/  STL.64 [R1+0xed0], R24 ;  /* 0x000ed01801007387 */ /* 0x000fe20000100a00 */
[----:B------:R0:W-:Y:S03]  /*2b760*/  STL.64 [R1+0xed8], R26 ;  /* 0x000ed81a01007387 */ /* 0x0001e60000100a00 */
[----:B0-----:R-:W2:Y:S01]  /*2b770*/  LDL.LU.64 R26, [R1+0x30e8] ;  /* 0x0030e800011a7983 */ /* 0x001ea20000300a00 */
[----:B------:R-:W4:Y:S01]  /*2b780*/  LDL.LU.64 R24, [R1+0x30e0] ;  /* 0x0030e00001187983 */ /* 0x000f220000300a00 */
[C---:B---3--:R-:W-:Y:S08]  /*2b790*/  HMMA.16816.F32.BF16 R16, R52.reuse, R20, R16 ;  /* 0x000000143410723c */ /* 0x048ff00000041810 */
[C---:B----4-:R-:W-:Y:S11]  /*2b7a0*/  HMMA.16816.F32.BF16 R32, R52.reuse, R24, R32 ;  /* 0x000000183420723c */ /* 0x050ff60000041820 */
[----:B------:R-:W-:Y:S11]  /*2b7b0*/  @!UPT UIADD3 URZ, URZ, URZ, URZ ;  /* 0x0000003f3f3ff290 */ /* 0x000ff6000fffe03f */
[----:B------:R-:W-:Y:S01]  /*2b7c0*/  @!UPT UIADD3 URZ, URZ, URZ, URZ ;  /* 0x0000003f3f3ff290 */ /* 0x000fe2000fffe03f */
[----:B------:R0:W-:Y:S01]  /*2b7d0*/  STL.64 [R1+0xec0], R32 ;  /* 0x000ec02001007387 */ /* 0x0001e20000100a00 */
[----:B------:R1:W-:Y:S03]  /*2b7e0*/  STL.64 [R1+0xec8], R34 ;  /* 0x000ec82201007387 */ /* 0x0003e60000100a00 */
[----:B0-----:R-:W3:Y:S01]  /*2b7f0*/  LDL.LU.64 R32, [R1+0xcc0] ;  /* 0x000cc00001207983 */ /* 0x001ee20000300a00 */
[----:B-1----:R-:W3:Y:S02]  /*2b800*/  LDL.LU.64 R34, [R1+0xcc8] ;  /* 0x000cc80001227983 */ /* 0x002ee40000300a00 */
[----:B--2---:R-:W-:Y:S02]  /*2b810*/  STL.64 [R1+0x3040], R26 ;  /* 0x0030401a01007387 */ /* 0x004fe40000100a00 */
[----:B------:R0:W-:Y:S02]  /*2b820*/  STL.64 [R1+0x3038], R24 ;  /* 0x0030381801007387 */ /* 0x0001e40000100a00 */
[----:B0-----:R-:W2:Y:S01]  /*2b830*/  LDL.LU.64 R24, [R1+0xea0] ;  /* 0x000ea00001187983 */ /* 0x001ea20000300a00 */
[----:B------:R-:W2:Y:S02]  /*2b840*/  LDL.LU.64 R26, [R1+0xea8] ;  /* 0x000ea800011a7983 */ /* 0x000ea40000300a00 */
[----:B------:R-:W-:Y:S02]  /*2b850*/  STL.64 [R1+0xeb0], R16 ;  /* 0x000eb01001007387 */ /* 0x000fe40000100a00 */
[----:B------:R0:W-:Y:S02]  /*2b860*/  STL.64 [R1+0xeb8], R18 ;  /* 0x000eb81201007387 */ /* 0x0001e40000100a00 */
[----:B0-----:R-:W4:Y:S01]  /*2b870*/  LDL.LU.64 R18, [R1+0x30d8] ;  /* 0x0030d80001127983 */ /* 0x001f220000300a00 */
[----:B------:R-:W2:Y:S02]  /*2b880*/  LDL.LU.64 R16, [R1+0x30d0] ;  /* 0x0030d00001107983 */ /* 0x000ea40000300a00 */
[C---:B--2---:R-:W-:Y:S08]  /*2b890*/  HMMA.16816.F32.BF16 R24, R52.reuse, R16, R24 ;  /* 0x000000103418723c */ /* 0x044ff00000041818 */
[----:B------:R-:W-:Y:S11]  /*2b8a0*/  HMMA.16816.F32.BF16 R52, R52, R12, R56 ;  /* 0x0000000c3434723c */ /* 0x000ff60000041838 */
[----:B------:R-:W-:Y:S04]  /*2b8b0*/  @!UPT UIADD3 URZ, URZ, URZ, URZ ;  /* 0x0000003f3f3ff290 */ /* 0x000fe8000fffe03f */
[----:B------:R0:W-:Y:S01]  /*2b8c0*/  STL.64 [R1+0xea0], R24 ;  /* 0x000ea01801007387 */ /* 0x0001e20000100a00 */
[----:B------:R1:W-:Y:S03]  /*2b8d0*/  STL.64 [R1+0xea8], R26 ;  /* 0x000ea81a01007387 */ /* 0x0003e60000100a00 */
[----:B0-----:R-:W2:Y:S01]  /*2b8e0*/  LDL.LU.64 R24, [R1+0xcb0] ;  /* 0x000cb00001187983 */ /* 0x001ea20000300a00 */
[----:B-1----:R-:W2:Y:S02]  /*2b8f0*/  LDL.LU.64 R26, [R1+0xcb8] ;  /* 0x000cb800011a7983 */ /* 0x002ea40000300a00 */
[----:B------:R-:W2:Y:S02]  /*2b900*/  LDL.LU.64 R58, [R1+0x30c8] ;  /* 0x0030c800013a7983 */ /* 0x000ea40000300a00 */
[----:B------:R-:W2:Y:S02]  /*2b910*/  LDL.LU.64 R56, [R1+0x30c0] ;  /* 0x0030c00001387983 */ /* 0x000ea40000300a00 */
[----:B------:R-:W-:-:S02]  /*2b920*/  IMAD.MOV.U32 R44, RZ, RZ, R23 ;  /* 0x000000ffff2c7224 */ /* 0x000fc400078e0017 */
[----:B------:R-:W-:Y:S01]  /*2b930*/  IMAD.MOV.U32 R45, RZ, RZ, R3 ;  /* 0x000000ffff2d7224 */ /* 0x000fe200078e0003 */
        /* <DEDUP_REMOVED lines=20> */
[----:B------:R-:W3:Y:S11]  /*2ba80*/  LDL.LU.64 R40, [R1+0x3080] ;  /* 0x0030800001287983 */ /* 0x000ef60000300a00 */
[----:B------:R-:W-:Y:S09]  /*2ba90*/  @!UPT UIADD3 URZ, URZ, URZ, URZ ;  /* 0x0000003f3f3ff290 */ /* 0x000ff2000fffe03f */
[----:B------:R0:W-:Y:S01]  /*2baa0*/  STL.64 [R1+0x510], R44 ;  /* 0x0005102c01007387 */ /* 0x0001e20000100a00 */
[----:B------:R1:W-:Y:S03]  /*2bab0*/  STL.64 [R1+0x518], R46 ;  /* 0x0005182e01007387 */ /* 0x0003e60000100a00 */
[----:B0-----:R-:W1:Y:S02]  /*2bac0*/  LDL.LU.64 R44, [R1+0x3078] ;  /* 0x00307800012c7983 */ /* 0x001e640000300a00 */
[C---:B-1----:R-:W-:Y:S02]  /*2bad0*/  HMMA.16816.F32.BF16 R44, R56.reuse, R44, R48 ;  /* 0x0000002c382c723c */ /* 0x042fe40000041830 */
[----:B------:R-:W4:Y:S11]  /*2bae0*/  LDL.LU.64 R48, [R1+0x3070] ;  /* 0x0030700001307983 */ /* 0x000f360000300a00 */
[----:B------:R-:W-:Y:S10]  /*2baf0*/  @!UPT UIADD3 URZ, URZ, URZ, URZ ;  /* 0x0000003f3f3ff290 */ /* 0x000ff4000fffe03f */
[----:B------:R-:W-:Y:S01]  /*2bb00*/  STL.64 [R1+0x500], R44 ;  /* 0x0005002c01007387 */ /* 0x000fe20000100a00 */
[----:B------:R0:W-:Y:S03]  /*2bb10*/  STL.64 [R1+0x508], R46 ;  /* 0x0005082e01007387 */ /* 0x0001e60000100a00 */
[----:B0-----:R-:W4:Y:S01]  /*2bb20*/  LDL.LU.64 R46, [R1+0x3068] ;  /* 0x00306800012e7983 */ /* 0x001f220000300a00 */
[----:B------:R-:W4:Y:S01]  /*2bb30*/  LDL.LU.64 R44, [R1+0x3060] ;  /* 0x00306000012c7983 */ /* 0x000f220000300a00 */
[C---:B---3--:R-:W-:Y:S08]  /*2bb40*/  HMMA.16816.F32.BF16 R32, R56.reuse, R40, R32 ;  /* 0x000000283820723c */ /* 0x048ff00000041820 */
[C---:B--2---:R-:W-:Y:S08]  /*2bb50*/  HMMA.16816.F32.BF16 R24, R56.reuse, R8, R24 ;  /* 0x000000083818723c */ /* 0x044ff00000041818 */
[C---:B----4-:R-:W-:Y:S01]  /*2bb60*/  HMMA.16816.F32.BF16 R48, R56.reuse, R48, R52 ;  /* 0x000000303830723c */ /* 0x050fe20000041834 */
[----:B------:R-:W0:Y:S07]  /*2bb70*/  LDSM.16.MT88.4 R52, [R2+0x180] ;  /* 0x000180000234783b */ /* 0x000e2e0000004200 */
[C---:B------:R-:W-:Y:S01]  /*2bb80*/  HMMA.16816.F32.BF16 R36, R56.reuse, R44, R36 ;  /* 0x0000002c3824723c */ /* 0x040fe20000041824 */
[----:B------:R-:W-:Y:S11]  /*2bb90*/  STL.64 [R1+0x2ff0], R46 ;  /* 0x002ff02e01007387 */ /* 0x000ff60000100a00 */
[----:B------:R-:W-:Y:S03]  /*2bba0*/  @!UPT UIADD3 URZ, URZ, URZ, URZ ;  /* 0x0000003f3f3ff290 */ /* 0x000fe6000fffe03f */
[----:B------:R-:W-:Y:S01]  /*2bbb0*/  STL.64 [R1+0x4f0], R48 ;  /* 0x0004f03001007387 */ /* 0x000fe20000100a00 */
[----:B------:R-:W-:Y:S02]  /*2bbc0*/  STL.64 [R1+0x4f8], R50 ;  /* 0x0004f83201007387 */ /* 0x000fe40000100a00 */
[----:B------:R-:W-:Y:S05]  /*2bbd0*/  STL.64 [R1+0x2fe8], R44 ;  /* 0x002fe82c01007387 */ /* 0x000fea0000100a00 */
[----:B------:R1:W-:Y:S01]  /*2bbe0*/  STL.64 [R1+0x4e0], R36 ;  /* 0x0004e02401007387 */ /* 0x0003e20000100a00 */
[----:B------:R2:W-:Y:S03]  /*2bbf0*/  STL.64 [R1+0x4e8], R38 ;  /* 0x0004e82601007387 */ /* 0x0005e60000100a00 */
[----:B0-----:R-:W-:Y:S01]  /*2bc00*/  STL.64 [R1+0x2fa0], R54 ;  /* 0x002fa03601007387 */ /* 0x001fe20000100a00 */
[----:B------:R-:W-:Y:S03]  /*2bc10*/  STL.64 [R1+0x2f98], R52 ;  /* 0x002f983401007387 */ /* 0x000fe60000100a00 */
[----:B------:R-:W-:Y:S01]  /*2bc20*/  STL.64 [R1+0x3000], R42 ;  /* 0x0030002a01007387 */ /* 0x000fe20000100a00 */
[----:B------:R-:W-:Y:S02]  /*2bc30*/  STL.64 [R1+0x2ff8], R40 ;  /* 0x002ff82801007387 */ /* 0x000fe40000100a00 */
[----:B------:R0:W-:Y:S02]  /*2bc40*/  STL.64 [R1+0xcc0], R32 ;  /* 0x000cc02001007387 */ /* 0x0001e40000100a00 */
[----:B------:R3:W-:Y:S01]  /*2bc50*/  STL.64 [R1+0xcc8], R34 ;  /* 0x000cc82201007387 */ /* 0x0007e20000100a00 */
[----:B------:R-:W4:Y:S04]  /*2bc60*/  LDL R2, [R1+0x1090] ;  /* 0x0010900001027983 */ /* 0x000f280000100800 */
[----:B-1----:R-:W4:Y:S01]  /*2bc70*/  LDL.LU.64 R36, [R1+0xca0] ;  /* 0x000ca00001247983 */ /* 0x002f220000300a00 */
[----:B--2---:R-:W4:Y:S02]  /*2bc80*/  LDL.LU.64 R38, [R1+0xca8] ;  /* 0x000ca80001267983 */ /* 0x004f240000300a00 */
[----:B------:R1:W-:Y:S02]  /*2bc90*/  STL.64 [R1+0xcb0], R24 ;  /* 0x000cb01801007387 */ /* 0x0003e40000100a00 */
[----:B------:R2:W-:Y:S01]  /*2bca0*/  STL.64 [R1+0xcb8], R26 ;  /* 0x000cb81a01007387 */ /* 0x0005e20000100a00 */
[----:B0-----:R-:W4:Y:S01]  /*2bcb0*/  LDL.LU.64 R32, [R1+0xc90] ;  /* 0x000c900001207983 */ /* 0x001f220000300a00 */
[----:B---3--:R-:W3:Y:S02]  /*2bcc0*/  LDL.LU.64 R34, [R1+0xc98] ;  /* 0x000c980001227983 */ /* 0x008ee40000300a00 */
[----:B------:R-:W3:Y:S02]  /*2bcd0*/  LDL.LU.64 R44, [R1+0xc80] ;  /* 0x000c8000012c7983 */ /* 0x000ee40000300a00 */
[----:B------:R-:W3:Y:S01]  /*2bce0*/  LDL.LU.64 R46, [R1+0xc88] ;  /* 0x000c8800012e7983 */ /* 0x000ee20000300a00 */
[----:B-1----:R-:W3:Y:S01]  /*2bcf0*/  LDL.LU.64 R24, [R1+0xc70] ;  /* 0x000c700001187983 */ /* 0x002ee20000300a00 */
[----:B--2---:R-:W2:Y:S02]  /*2bd00*/  LDL.LU.64 R26, [R1+0xc78] ;  /* 0x000c7800011a7983 */ /* 0x004ea40000300a00 */
[----:B------:R-:W2:Y:S02]  /*2bd10*/  LDL.LU.64 R48, [R1+0xc60] ;  /* 0x000c600001307983 */ /* 0x000ea40000300a00 */
[----:B------:R-:W2:Y:S01]  /*2bd20*/  LDL.LU.64 R50, [R1+0xc68] ;  /* 0x000c680001327983 */ /* 0x000ea20000300a00 */
[----:B------:R-:W-:Y:S01]  /*2bd30*/  STL.64 [R1+0x3010], R10 ;  /* 0x0030100a01007387 */ /* 0x000fe20000100a00 */
[----:B------:R0:W-:Y:S03]  /*2bd40*/  STL.64 [R1+0x3008], R8 ;  /* 0x0030080801007387 */ /* 0x0001e60000100a00 */
[----:B0-----:R-:W2:Y:S01]  /*2bd50*/  LDL.LU.64 R8, [R1+0xc40] ;  /* 0x000c400001087983 */ /* 0x001ea20000300a00 */
[----:B------:R-:W2:Y:S02]  /*2bd60*/  LDL.LU.64 R10, [R1+0xc48] ;  /* 0x000c4800010a7983 */ /* 0x000ea40000300a00 */
[----:B------:R-:W2:Y:S02]  /*2bd70*/  LDL.64 R40, [R1+0x20] ;  /* 0x0000200001287983 */ /* 0x000ea40000100a00 */
[----:B--2---:R0:W-:Y:S04]  /*2bd80*/  STL.64 [R1+0x3018], R40 ;  /* 0x0030182801007387 */ /* 0x0041e80000100a00 */
[----:B0-----:R-:W2:Y:S01]  /*2bd90*/  LDL.64 R40, [R1+0x30] ;  /* 0x0000300001287983 */ /* 0x001ea20000100a00 */
[C---:B----4-:R-:W-:Y:S03]  /*2bda0*/  HMMA.16816.F32.BF16 R36, R56.reuse, R4, R36 ;  /* 0x000000043824723c */ /* 0x050fe60000041824 */
[----:B--2---:R0:W-:Y:S01]  /*2bdb0*/  STL.64 [R1+0x3020], R40 ;  /* 0x0030202801007387 */ /* 0x0041e20000100a00 */
[----:B------:R-:W2:Y:S03]  /*2bdc0*/  LDL.64 R52, [R1] ;  /* 0x0000000001347983 */ /* 0x000ea60000100a00 */
[----:B0-----:R-:W4:Y:S11]  /*2bdd0*/  LDL.64 R40, [R1+0x40] ;  /* 0x0000400001287983 */ /* 0x001f360000100a00 */
[----:B------:R-:W-:Y:S05]  /*2bde0*/  @!UPT UIADD3 URZ, URZ, URZ, URZ ;  /* 0x0000003f3f3ff290 */ /* 0x000fea000fffe03f */
[----:B------:R-:W-:Y:S02]  /*2bdf0*/  STL.64 [R1+0xca0], R36 ;  /* 0x000ca02401007387 */ /* 0x000fe40000100a00 */
[----:B------:R0:W-:Y:S02]  /*2be00*/  STL.64 [R1+0xca8], R38 ;  /* 0x000ca82601007387 */ /* 0x0001e40000100a00 */
[----:B0-----:R-:W2:Y:S01]  /*2be10*/  LDL.LU.64 R38, [R1+0x3058] ;  /* 0x0030580001267983 */ /* 0x001ea20000300a00 */
[----:B------:R-:W3:Y:S02]  /*2be20*/  LDL.LU.64 R36, [R1+0x3050] ;  /* 0x0030500001247983 */ /* 0x000ee40000300a00 */
[C---:B---3--:R-:W-:Y:S11]  /*2be30*/  HMMA.16816.F32.BF16 R32, R56.reuse, R36, R32 ;  /* 0x000000243820723c */ /* 0x048ff60000041820 */
[----:B------:R-:W-:Y:S11]  /*2be40*/  @!UPT UIADD3 URZ, URZ, URZ, URZ ;  /* 0x0000003f3f3ff290 */ /* 0x000ff6000fffe03f */
[----:B------:R-:W-:Y:S01]  /*2be50*/  @!UPT UIADD3 URZ, URZ, URZ, URZ ;  /* 0x0000003f3f3ff290 */ /* 0x000fe2000fffe03f */
[----:B------:R0:W-:Y:S01]  /*2be60*/  STL.64 [R1+0xc90], R32 ;  /* 0x000c902001007387 */ /* 0x0001e20000100a00 */
[----:B------:R-:W-:Y:S03]  /*2be70*/  STL.64 [R1+0xc98], R34 ;  /* 0x000c982201007387 */ /* 0x000fe60000100a00 */
[----:B0-----:R-:W3:Y:S01]  /*2be80*/  LDL.LU.64 R32, [R1+0x3048] ;  /* 0x0030480001207983 */ /* 0x001ee20000300a00 */
[C---:B------:R-:W-:Y:S08]  /*2be90*/  HMMA.16816.F32.BF16 R24, R56.reuse, R28, R24 ;  /* 0x0000001c3818723c */ /* 0x040ff00000041818 */
        /* <DEDUP_REMOVED lines=9> */
[----:B0-----:R-:W2:Y:S01]  /*2bf30*/  LDL.LU.64 R26, [R1+0x3040] ;  /* 0x00304000011a7983 */ /* 0x001ea20000300a00 */
[----:B------:R-:W2:Y:S02]  /*2bf40*/  LDL.LU.64 R24, [R1+0x3038] ;  /* 0x0030380001187983 */ /* 0x000ea40000300a00 */
[C---:B--2---:R-:W-:Y:S11]  /*2bf50*/  HMMA.16816.F32.BF16 R48, R56.reuse, R24, R48 ;  /* 0x000000183830723c */ /* 0x044ff60000041830 */
[----:B------:R-:W-:Y:S11]  /*2bf60*/  @!UPT UIADD3 URZ, URZ, URZ, URZ ;  /* 0x0000003f3f3ff290 */ /* 0x000ff6000fffe03f */
[----:B------:R-:W-:Y:S01]  /*2bf70*/  @!UPT UIADD3 URZ, URZ, URZ, URZ ;  /* 0x0000003f3f3ff290 */ /* 0x000fe2000fffe03f */
[----:B------:R-:W-:Y:S01]  /*2bf80*/  STL.64 [R1+0xc60], R48 ;  /* 0x000c603001007387 */ /* 0x000fe20000100a00 */
[----:B------:R0:W-:Y:S03]  /*2bf90*/  STL.64 [R1+0xc68], R50 ;  /* 0x000c683201007387 */ /* 0x0001e60000100a00 */
[----:B0-----:R-:W4:Y:S01]  /*2bfa0*/  LDL.LU.64 R50, [R1+0x3030] ;  /* 0x0030300001327983 */ /* 0x001f220000300a00 */
[----:B------:R-:W4:Y:S02]  /*2bfb0*/  LDL.LU.64 R48, [R1+0x3028] ;  /* 0x0030280001307983 */ /* 0x000f240000300a00 */
[----:B------:R-:W-:Y:S02]  /*2bfc0*/  STL.64 [R1+0x2fe0], R26 ;  /* 0x002fe01a01007387 */ /* 0x000fe40000100a00 */
[----:B------:R0:W-:Y:S02]  /*2bfd0*/  STL.64 [R1+0x2fd8], R24 ;  /* 0x002fd81801007387 */ /* 0x0001e40000100a00 */
[----:B0-----:R-:W2:Y:S01]  /*2bfe0*/  LDL.LU.64 R24, [R1+0xc50] ;  /* 0x000c500001187983 */ /* 0x001ea20000300a00 */
[----:B------:R-:W2:Y:S01]  /*2bff0*/  LDL.LU.64 R26, [R1+0xc58] ;  /* 0x000c5800011a7983 */ /* 0x000ea20000300a00 */
[C---:B------:R-:W-:Y:S01]  /*2c000*/  HMMA.16816.F32.BF16 R8, R56.reuse, R16, R8 ;  /* 0x000000103808723c */ /* 0x040fe20000041808 */
[----:B------:R-:W-:Y:S01]  /*2c010*/  STL [R1+0x2fd0], R22 ;  /* 0x002fd01601007387 */ /* 0x000fe20000100800 */
[----:B------:R0:W-:Y:S06]  /*2c020*/  STL.64 [R1+0x2fc8], R20 ;  /* 0x002fc81401007387 */ /* 0x0001ec0000100a00 */
[C---:B--2---:R-:W-:Y:S11]  /*2c030*/  HMMA.16816.F32.BF16 R24, R56.reuse, R20, R24 ;  /* 0x000000143818723c */ /* 0x044ff60000041818 */
[----:B------:R-:W-:Y:S11]  /*2c040*/  @!UPT UIADD3 URZ, URZ, URZ, URZ ;  /* 0x0000003f3f3ff290 */ /* 0x000ff6000fffe03f */
[----:B------:R-:W-:Y:S01]  /*2c050*/  @!UPT UIADD3 URZ, URZ, URZ, URZ ;  /* 0x0000003f3f3ff290 */ /* 0x000fe2000fffe03f */
[----:B------:R-:W-:Y:S01]  /*2c060*/  STL.64 [R1+0xc50], R24 ;  /* 0x000c501801007387 */ /* 0x000fe20000100a00 */
[----:B------:R-:W-:Y:S02]  /*2c070*/  STL.64 [R1+0xc58], R26 ;  /* 0x000c581a01007387 */ /* 0x000fe40000100a00 */
[----:B0-----:R-:W2:Y:S02]  /*2c080*/  LDL.LU.64 R20, [R1+0x360] ;  /* 0x0003600001147983 */ /* 0x001ea40000300a00 */
[----:B------:R-:W2:Y:S01]  /*2c090*/  LDL.LU.64 R22, [R1+0x368] ;  /* 0x0003680001167983 */ /* 0x000ea20000300a00 */
[----:B------:R0:W-:Y:S01]  /*2c0a0*/  STL.64 [R1+0xc40], R8 ;  /* 0x000c400801007387 */ /* 0x0001e20000100a00 */
[----:B------:R1:W-:Y:S03]  /*2c0b0*/  STL.64 [R1+0xc48], R10 ;  /* 0x000c480a01007387 */ /* 0x0003e60000100a00 */
[----:B0-----:R-:W2:Y:S01]  /*2c0c0*/  LDL.LU.64 R8, [R1+0x350] ;  /* 0x0003500001087983 */ /* 0x001ea20000300a00 */
[----:B-1----:R-:W2:Y:S02]  /*2c0d0*/  LDL.LU.64 R10, [R1+0x358] ;  /* 0x00035800010a7983 */ /* 0x002ea40000300a00 */
[----:B------:R-:W-:Y:S02]  /*2c0e0*/  STL.64 [R1+0x2fc0], R18 ;  /* 0x002fc01201007387 */ /* 0x000fe40000100a00 */
[----:B------:R0:W-:Y:S02]  /*2c0f0*/  STL.64 [R1+0x2fb8], R16 ;  /* 0x002fb81001007387 */ /* 0x0001e40000100a00 */
[----:B0-----:R-:W4:Y:S01]  /*2c100*/  LDL.LU.64 R16, [R1+0x370] ;  /* 0x0003700001107983 */ /* 0x001f220000300a00 */
[----:B------:R-:W4:Y:S01]  /*2c110*/  LDL.LU.64 R18, [R1+0x378] ;  /* 0x0003780001127983 */ /* 0x000f220000300a00 */
[----:B---3--:R-:W-:Y:S01]  /*2c120*/  HMMA.16816.F32.BF16 R24, R56, R12, R44 ;  /* 0x0000000c3818723c */ /* 0x008fe2000004182c */
[----:B------:R-:W3:Y:S01]  /*2c130*/  LDL.LU.64 R44, [R1+0x340] ;  /* 0x00034000012c7983 */ /* 0x000ee20000300a00 */
[----:B------:R-:W3:Y:S11]  /*2c140*/  LDL.LU.64 R46, [R1+0x348] ;  /* 0x00034800012e7983 */ /* 0x000ef60000300a00 */
[----:B------:R-:W-:Y:S10]  /*2c150*/  @!UPT UIADD3 URZ, URZ, URZ, URZ ;  /* 0x0000003f3f3ff290 */ /* 0x000ff4000fffe03f */
[----:B------:R0:W-:Y:S01]  /*2c160*/  STL.64 [R1+0x4d0], R24 ;  /* 0x0004d01801007387 */ /* 0x0001e20000100a00 */
[----:B------:R1:W-:Y:S02]  /*2c170*/  STL.64 [R1+0x4d8], R26 ;  /* 0x0004d81a01007387 */ /* 0x0003e40000100a00 */
[----:B------:R-:W2:Y:S02]  /*2c180*/  LDL.LU.64 R56, [R1+0x330] ;  /* 0x0003300001387983 */ /* 0x000ea40000300a00 */
[----:B------:R-:W2:Y:S01]  /*2c190*/  LDL.LU.64 R58, [R1+0x338] ;  /* 0x00033800013a7983 */ /* 0x000ea20000300a00 */
[----:B0-----:R-:W2:Y:S01]  /*2c1a0*/  LDL.LU.64 R24, [R1+0x320] ;  /* 0x0003200001187983 */ /* 0x001ea20000300a00 */
[----:B-1----:R-:W2:Y:S02]  /*2c1b0*/  LDL.LU.64 R26, [R1+0x328] ;  /* 0x00032800011a7983 */ /* 0x002ea40000300a00 */
[----:B------:R-:W-:Y:S02]  /*2c1c0*/  STL.64 [R1+0x2fb0], R14 ;  /* 0x002fb00e01007387 */ /* 0x000fe40000100a00 */
[----:B------:R0:W-:Y:S02]  /*2c1d0*/  STL.64 [R1+0x2fa8], R12 ;  /* 0x002fa80c01007387 */ /* 0x0001e40000100a00 */
[----:B0-----:R-:W3:Y:S01]  /*2c1e0*/  LDL.64 R12, [R1+0x10] ;  /* 0x00001000010c7983 */ /* 0x001ee20000100a00 */
[C---:B----4-:R-:W-:Y:S11]  /*2c1f0*/  HMMA.16816.F32.BF16 R16, R48.reuse, R40, R16 ;  /* 0x000000283010723c */ /* 0x050ff60000041810 */
[----:B------:R-:W-:Y:S11]  /*2c200*/  @!UPT UIADD3 URZ, URZ, URZ, URZ ;  /* 0x0000003f3f3ff290 */ /* 0x000ff6000fffe03f */
[----:B------:R-:W-:Y:S01]  /*2c210*/  @!UPT UIADD3 URZ, URZ, URZ, URZ ;  /* 0x0000003f3f3ff290 */ /* 0x000fe2000fffe03f */
[----:B------:R-:W-:Y:S01]  /*2c220*/  STL.64 [R1+0x370], R16 ;  /* 0x0003701001007387 */ /* 0x000fe20000100a00 */
[----:B------:R0:W-:Y:S02]  /*2c230*/  STL.64 [R1+0x378], R18 ;  /* 0x0003781201007387 */ /* 0x0001e40000100a00 */
[----:B0-----:R-:W-:Y:S02]  /*2c240*/  IMAD.MOV.U32 R19, RZ, RZ, R40 ;  /* 0x000000ffff137224 */ /* 0x001fe400078e0028 */
[----:B------:R-:W-:Y:S02]  /*2c250*/  IMAD.MOV.U32 R18, RZ, RZ, R41 ;  /* 0x000000ffff127224 */ /* 0x000fe400078e0029 */
[----:B------:R-:W2:Y:S02]  /*2c260*/  LDL.LU.64 R40, [R1+0x3020] ;  /* 0x0030200001287983 */ /* 0x000ea40000300a00 */
[C---:B--2---:R-:W-:Y:S11]  /*2c270*/  HMMA.16816.F32.BF16 R20, R48.reuse, R40, R20 ;  /* 0x000000283014723c */ /* 0x044ff60000041814 */
[----:B------:R-:W-:Y:S11]  /*2c280*/  @!UPT UIADD3 URZ, URZ, URZ, URZ ;  /* 0x0000003f3f3ff290 */ /* 0x000ff6000fffe03f */
[----:B------:R-:W-:Y:S01]  /*2c290*/  @!UPT UIADD3 URZ, URZ, URZ, URZ ;  /* 0x0000003f3f3ff290 */ /* 0x000fe2000fffe03f */
[----:B------:R0:W-:Y:S01]  /*2c2a0*/  STL.64 [R1+0x360], R20 ;  /* 0x0003601401007387 */ /* 0x0001e20000100a00 */
[----:B------:R1:W-:Y:S02]  /*2c2b0*/  STL.64 [R1+0x368], R22 ;  /* 0x0003681601007387 */ /* 0x0003e40000100a00 */
[----:B0-----:R-:W-:Y:S02]  /*2c2c0*/  IMAD.MOV.U32 R21, RZ, RZ, R40 ;  /* 0x000000ffff157224 */ /* 0x001fe400078e0028 */
[----:B------:R-:W-:Y:S02]  /*2c2d0*/  IMAD.MOV.U32 R20, RZ, RZ, R41 ;  /* 0x000000ffff147224 */ /* 0x000fe400078e0029 */
[----:B------:R-:W2:Y:S01]  /*2c2e0*/  LDL.LU.64 R40, [R1+0x3018] ;  /* 0x0030180001287983 */ /* 0x000ea20000300a00 */
[C---:B---3--:R-:W-:Y:S08]  /*2c2f0*/  HMMA.16816.F32.BF16 R44, R48.reuse, R12, R44 ;  /* 0x0000000c302c723c */ /* 0x048ff0000004182c */
[----:B--2---:R-:W-:Y:S01]  /*2c300*/  HMMA.16816.F32.BF16 R8, R48, R40, R8 ;  /* 0x000000283008723c */ /* 0x004fe20000041808 */
[----:B-1----:R-:W-:-:S02]  /*2c310*/  IMAD.MOV.U32 R23, RZ, RZ, R40 ;  /* 0x000000ffff177224 */ /* 0x002fc400078e0028 */
[----:B------:R-:W-:Y:S11]  /*2c320*/  IMAD.MOV.U32 R22, RZ, RZ, R41 ;  /* 0x000000ffff167224 */ /* 0x000ff600078e0029 */
[----:B------:R-:W-:Y:S09]  /*2c330*/  @!UPT UIADD3 URZ, URZ, URZ, URZ ;  /* 0x0000003f3f3ff290 */ /* 0x000ff2000fffe03f */
[----:B------:R-:W-:Y:S01]  /*2c340*/  STL.64 [R1+0x350], R8 ;  /* 0x0003500801007387 */ /* 0x000fe20000100a00 */
[----:B------:R0:W-:Y:S03]  /*2c350*/  STL.64 [R1+0x358], R10 ;  /* 0x0003580a01007387 */ /* 0x0001e60000100a00 */
[----:B0-----:R-:W2:Y:S01]  /*2c360*/  LDL.LU.64 R10, [R1+0x3010] ;  /* 0x00301000010a7983 */ /* 0x001ea20000300a00 */
[----:B------:R-:W3:Y:S02]  /*2c370*/  LDL.LU.64 R8, [R1+0x3008] ;  /* 0x0030080001087983 */ /* 0x000ee40000300a00 */
[----:B------:R-:W4:Y:S02]  /*2c380*/  LDL.LU.64 R42, [R1+0x3000] ;  /* 0x00300000012a7983 */ /* 0x000f240000300a00 */
[----:B------:R-:W2:Y:S01]  /*2c390*/  LDL.LU.64 R40, [R1+0x2ff8] ;  /* 0x002ff80001287983 */ /* 0x000ea20000300a00 */
[----:B------:R-:W-:Y:S01]  /*2c3a0*/  STL.64 [R1+0x340], R44 ;  /* 0x0003402c01007387 */ /* 0x000fe20000100a00 */
[----:B------:R0:W-:Y:S03]  /*2c3b0*/  STL.64 [R1+0x348], R46 ;  /* 0x0003482e01007387 */ /* 0x0001e60000100a00 */
[----:B0-----:R-:W2:Y:S01]  /*2c3c0*/  LDL.LU.64 R46, [R1+0x2ff0] ;  /* 0x002ff000012e7983 */ /* 0x001ea20000300a00 */
[----:B------:R-:W2:Y:S02]  /*2c3d0*/  LDL.LU.64 R44, [R1+0x2fe8] ;  /* 0x002fe800012c7983 */ /* 0x000ea40000300a00 */
[----:B------:R-:W-:-:S02]  /*2c3e0*/  IMAD.MOV.U32 R60, RZ, RZ, R12 ;  /* 0x000000ffff3c7224 */ /* 0x000fc400078e000c */
[----:B------:R-:W-:Y:S02]  /*2c3f0*/  IMAD.MOV.U32 R3, RZ, RZ, R13 ;  /* 0x000000ffff037224 */ /* 0x000fe400078e000d */
[C---:B------:R-:W-:Y:S01]  /*2c400*/  HMMA.16816.F32.BF16 R12, R48.reuse, R52, R56 ;  /* 0x00000034300c723c */ /* 0x040fe20000041838 */
[----:B------:R-:W-:Y:S02]  /*2c410*/  IMAD.MOV.U32 R17, RZ, RZ, R52 ;  /* 0x000000ffff117224 */ /* 0x000fe400078e0034 */
[----:B------:R-:W-:Y:S01]  /*2c420*/  IMAD.MOV.U32 R16, RZ, RZ, R53 ;  /* 0x000000ffff107224 */ /* 0x000fe200078e0035 */
[----:B------:R-:W0:Y:S11]  /*2c430*/  LDSM.16.MT88.4 R56, [R2] ;  /* 0x000000000238783b */ /* 0x000e360000004200 */
[----:B------:R-:W-:Y:S08]  /*2c440*/  @!UPT UIADD3 URZ, URZ, URZ, URZ ;  /* 0x0000003f3f3ff290 */ /* 0x000ff0000fffe03f */
[----:B------:R1:W-:Y:S01]  /*2c450*/  STL.64 [R1+0x330], R12 ;  /* 0x0003300c01007387 */ /* 0x0003e20000100a00 */
[----:B------:R1:W-:Y:S03]  /*2c460*/  STL.64 [R1+0x338], R14 ;  /* 0x0003380e01007387 */ /* 0x0003e60000100a00 */
[----:B-1----:R-:W3:Y:S01]  /*2c470*/  LDL.LU.64 R12, [R1+0xa80] ;  /* 0x000a8000010c7983 */ /* 0x002ee20000300a00 */
[----:B------:R-:W3:Y:S01]  /*2c480*/  LDL.LU.64 R14, [R1+0xa88] ;  /* 0x000a8800010e7983 */ /* 0x000ee20000300a00 */
[----:B--2---:R-:W-:Y:S11]  /*2c490*/  HMMA.16816.F32.BF16 R24, R48, R44, R24 ;  /* 0x0000002c3018723c */ /* 0x004ff60000041818 */
[----:B------:R-:W-:Y:S11]  /*2c4a0*/  @!UPT UIADD3 URZ, URZ, URZ, URZ ;  /* 0x0000003f3f3ff290 */ /* 0x000ff6000fffe03f */
[----:B------:R-:W-:Y:S01]  /*2c4b0*/  @!UPT UIADD3 URZ, URZ, URZ, URZ ;  /* 0x0000003f3f3ff290 */ /* 0x000fe2000fffe03f */
[----:B------:R-:W-:Y:S01]  /*2c4c0*/  STL.64 [R1+0x320], R24 ;  /* 0x0003201801007387 */ /* 0x000fe20000100a00 */
[----:B------:R-:W-:Y:S02]  /*2c4d0*/  STL.64 [R1+0x328], R26 ;  /* 0x0003281a01007387 */ /* 0x000fe40000100a00 */
[----:B------:R-:W-:Y:S02]  /*2c4e0*/  STL.64 [R1+0x2f50], R46 ;  /* 0x002f502e01007387 */ /* 0x000fe40000100a00 */
[----:B------:R1:W-:Y:S01]  /*2c4f0*/  STL.64 [R1+0x2f48], R44 ;  /* 0x002f482c01007387 */ /* 0x0003e20000100a00 */
[----:B------:R-:W2:Y:S01]  /*2c500*/  LDL.LU.64 R52, [R1+0xa70] ;  /* 0x000a700001347983 */ /* 0x000ea20000300a00 */
[----:B------:R-:W2:Y:S02]  /*2c510*/  LDL.LU.64 R54, [R1+0xa78] ;  /* 0x000a780001367983 */ /* 0x000ea40000300a00 */
[----:B-1----:R-:W-:Y:S02]  /*2c520*/  IMAD.MOV.U32 R44, RZ, RZ, R23 ;  /* 0x000000ffff2c7224 */ /* 0x002fe400078e0017 */
[----:B------:R-:W-:-:S05]  /*2c530*/  IMAD.MOV.U32 R45, RZ, RZ, R22 ;  /* 0x000000ffff2d7224 */ /* 0x000fca00078e0016 */
[----:B------:R1:W-:Y:S01]  /*2c540*/  STL.64 [R1+0x2f68], R44 ;  /* 0x002f682c01007387 */ /* 0x0003e20000100a00 */
[----:B------:R-:W2:Y:S02]  /*2c550*/  LDL.LU.64 R24, [R1+0xa60] ;  /* 0x000a600001187983 */ /* 0x000ea40000300a00 */
[----:B------:R-:W2:Y:S02]  /*2c560*/  LDL.LU.64 R26, [R1+0xa68] ;  /* 0x000a6800011a7983 */ /* 0x000ea40000300a00 */
[----:B-1----:R-:W-:Y:S02]  /*2c570*/  IMAD.MOV.U32 R44, RZ, RZ, R21 ;  /* 0x000000ffff2c7224 */ /* 0x002fe400078e0015 */
[----:B------:R-:W-:Y:S02]  /*2c580*/  IMAD.MOV.U32 R45, RZ, RZ, R20 ;  /* 0x000000ffff2d7224 */ /* 0x000fe400078e0014 */
[----:B------:R-:W2:Y:S01]  /*2c590*/  LDL.LU.64 R20, [R1+0xa50] ;  /* 0x000a500001147983 */ /* 0x000ea20000300a00 */
[----:B------:R-:W2:Y:S02]  /*2c5a0*/  LDL.LU.64 R22, [R1+0xa58] ;  /* 0x000a580001167983 */ /* 0x000ea40000300a00 */
[----:B------:R3:W-:Y:S02]  /*2c5b0*/  STL.64 [R1+0x2f80], R44 ;  /* 0x002f802c01007387 */ /* 0x0007e40000100a00 */
[C---:B---3--:R-:W-:Y:S01]  /*2c5c0*/  HMMA.16816.F32.BF16 R44, R48.reuse, R40, R12 ;  /* 0x00000028302c723c */ /* 0x048fe2000004180c */
[----:B0-----:R-:W-:Y:S01]  /*2c5d0*/  STL.64 [R1+0x2f18], R58 ;  /* 0x002f183a01007387 */ /* 0x001fe20000100a00 */
[----:B------:R-:W-:Y:S02]  /*2c5e0*/  STL.64 [R1+0x2f10], R56 ;  /* 0x002f103801007387 */ /* 0x000fe40000100a00 */
[----:B------:R-:W3:Y:S02]  /*2c5f0*/  LDL.LU.64 R12, [R1+0xa40] ;  /* 0x000a4000010c7983 */ /* 0x000ee40000300a00 */
[----:B------:R-:W3:Y:S11]  /*2c600*/  LDL.LU.64 R14, [R1+0xa48] ;  /* 0x000a4800010e7983 */ /* 0x000ef60000300a00 */
[----:B------:R-:W-:Y:S06]  /*2c610*/  @!UPT UIADD3 URZ, URZ, URZ, URZ ;  /* 0x0000003f3f3ff290 */ /* 0x000fec000fffe03f */
[----:B------:R-:W-:Y:S01]  /*2c620*/  STL.64 [R1+0xa80], R44 ;  /* 0x000a802c01007387 */ /* 0x000fe20000100a00 */
[----:B------:R-:W-:Y:S02]  /*2c630*/  STL.64 [R1+0xa88], R46 ;  /* 0x000a882e01007387 */ /* 0x000fe40000100a00 */
[----:B----4-:R-:W-:Y:S02]  /*2c640*/  STL.64 [R1+0x2f60], R42 ;  /* 0x002f602a01007387 */ /* 0x010fe40000100a00 */
[----:B------:R2:W-:Y:S01]  /*2c650*/  STL.64 [R1+0x2f58], R40 ;  /* 0x002f582801007387 */ /* 0x0005e20000100a00 */
[----:B------:R-:W-:Y:S01]  /*2c660*/  STL.64 [R1+0x2f78], R10 ;  /* 0x002f780a01007387 */ /* 0x000fe20000100a00 */
[----:B------:R0:W-:Y:S01]  /*2c670*/  STL.64 [R1+0x2f70], R8 ;  /* 0x002f700801007387 */ /* 0x0001e20000100a00 */
[C---:B--2---:R-:W-:Y:S08]  /*2c680*/  HMMA.16816.F32.BF16 R40, R48.reuse, R8, R52 ;  /* 0x000000083028723c */ /* 0x044ff00000041834 */
[C---:B0-----:R-:W-:Y:S11]  /*2c690*/  HMMA.16816.F32.BF16 R8, R48.reuse, R4, R24 ;  /* 0x000000043008723c */ /* 0x041ff60000041818 */
        /* <DEDUP_REMOVED lines=11> */
[----:B------:R-:W-:Y:S01]  /*2c750*/  STL.64 [R1+0xa50], R4 ;  /* 0x000a500401007387 */ /* 0x000fe20000100a00 */
[----:B------:R3:W-:Y:S02]  /*2c760*/  STL.64 [R1+0xa58], R6 ;  /* 0x000a580601007387 */ /* 0x0007e40000100a00 */
[----:B------:R-:W-:Y:S02]  /*2c770*/  STL.64 [R1+0x2f40], R38 ;  /* 0x002f402601007387 */ /* 0x000fe40000100a00 */
[----:B------:R0:W-:Y:S01]  /*2c780*/  STL.64 [R1+0x2f38], R36 ;  /* 0x002f382401007387 */ /* 0x0001e20000100a00 */
[----:B------:R-:W4:Y:S01]  /*2c790*/  LDL.LU.64 R24, [R1+0xa30] ;  /* 0x000a300001187983 */ /* 0x000f220000300a00 */
[----:B------:R-:W4:Y:S01]  /*2c7a0*/  LDL.LU.64 R26, [R1+0xa38] ;  /* 0x000a3800011a7983 */ /* 0x000f220000300a00 */
[----:B---3--:R-:W-:Y:S01]  /*2c7b0*/  HMMA.16816.F32.BF16 R4, R48, R32, R12 ;  /* 0x000000203004723c */ /* 0x008fe2000004180c */
[----:B------:R-:W-:Y:S02]  /*2c7c0*/  IMAD.MOV.U32 R44, RZ, RZ, R19 ;  /* 0x000000ffff2c7224 */ /* 0x000fe400078e0013 */
[----:B0-----:R-:W-:-:S02]  /*2c7d0*/  IMAD.MOV.U32 R36, RZ, RZ, R17 ;  /* 0x000000ffff247224 */ /* 0x001fc400078e0011 */
[----:B------:R-:W-:Y:S02]  /*2c7e0*/  IMAD.MOV.U32 R37, RZ, RZ, R16 ;  /* 0x000000ffff257224 */ /* 0x000fe400078e0010 */
[----:B------:R-:W-:Y:S11]  /*2c7f0*/  IMAD.MOV.U32 R45, RZ, RZ, R18 ;  /* 0x000000ffff2d7224 */ /* 0x000ff600078e0012 */
[----:B------:R-:W-:Y:S05]  /*2c800*/  @!UPT UIADD3 URZ, URZ, URZ, URZ ;  /* 0x0000003f3f3ff290 */ /* 0x000fea000fffe03f */
[----:B------:R0:W-:Y:S01]  /*2c810*/  STL.64 [R1+0xa40], R4 ;  /* 0x000a400401007387 */ /* 0x0001e20000100a00 */
[----:B------:R1:W-:Y:S02]  /*2c820*/  STL.64 [R1+0xa48], R6 ;  /* 0x000a480601007387 */ /* 0x0003e40000100a00 */
[----:B------:R-:W3:Y:S02]  /*2c830*/  LDL.LU.64 R20, [R1+0xa20] ;  /* 0x000a200001147983 */ /* 0x000ee40000300a00 */
[----:B------:R-:W3:Y:S01]  /*2c840*/  LDL.LU.64 R22, [R1+0xa28] ;  /* 0x000a280001167983 */ /* 0x000ee20000300a00 */
[----:B------:R-:W2:Y:S01]  /*2c850*/  LDL.LU.64 R16, [R1+0xa10] ;  /* 0x000a100001107983 */ /* 0x000ea20000300a00 */
[----:B------:R-:W2:Y:S02]  /*2c860*/  LDL.LU.64 R18, [R1+0xa18] ;  /* 0x000a180001127983 */ /* 0x000ea40000300a00 */
[----:B------:R-:W2:Y:S02]  /*2c870*/  LDL.LU.64 R12, [R1+0xa00] ;  /* 0x000a0000010c7983 */ /* 0x000ea40000300a00 */
[----:B------:R-:W2:Y:S01]  /*2c880*/  LDL.LU.64 R14, [R1+0xa08] ;  /* 0x000a0800010e7983 */ /* 0x000ea20000300a00 */
[----:B------:R-:W2:Y:S01]  /*2c890*/  LDL.LU.64 R52, [R1+0x310] ;  /* 0x0003100001347983 */ /* 0x000ea20000300a00 */
[----:B------:R-:W2:Y:S03]  /*2c8a0*/  LDL.LU.64 R54, [R1+0x318] ;  /* 0x0003180001367983 */ /* 0x000ea60000300a00 */
[----:B0-----:R-:W2:Y:S01]  /*2c8b0*/  LDL.LU.64 R4, [R1+0x1a0] ;  /* 0x0001a00001047983 */ /* 0x001ea20000300a00 */
[----:B-1----:R-:W2:Y:S02]  /*2c8c0*/  LDL.LU.64 R6, [R1+0x1a8] ;  /* 0x0001a80001067983 */ /* 0x002ea40000300a00 */
[----:B------:R-:W2:Y:S02]  /*2c8d0*/  LDL.LU.64 R8, [R1+0x190] ;  /* 0x0001900001087983 */ /* 0x000ea40000300a00 */
[----:B------:R-:W2:Y:S01]  /*2c8e0*/  LDL.LU.64 R10, [R1+0x198] ;  /* 0x00019800010a7983 */ /* 0x000ea20000300a00 */
[----:B------:R-:W2:Y:S01]  /*2c8f0*/  LDL.LU.64 R40, [R1+0x180] ;  /* 0x0001800001287983 */ /* 0x000ea20000300a00 */
[----:B------:R-:W2:Y:S02]  /*2c900*/  LDL.LU.64 R42, [R1+0x188] ;  /* 0x00018800012a7983 */ /* 0x000ea40000300a00 */
[----:B------:R0:W-:Y:S02]  /*2c910*/  STL.64 [R1+0x2f30], R32 ;  /* 0x002f302001007387 */ /* 0x0001e40000100a00 */
[----:B0-----:R-:W2:Y:S01]  /*2c920*/  LDL.LU.64 R32, [R1+0x160] ;  /* 0x0001600001207983 */ /* 0x001ea20000300a00 */
[----:B------:R-:W2:Y:S01]  /*2c930*/  LDL.LU.64 R34, [R1+0x168] ;  /* 0x0001680001227983 */ /* 0x000ea20000300a00 */
[C---:B----4-:R-:W-:Y:S11]  /*2c940*/  HMMA.16816.F32.BF16 R24, R48.reuse, R28, R24 ;  /* 0x0000001c3018723c */ /* 0x050ff60000041818 */
[----:B------:R-:W-:Y:S11]  /*2c950*/  @!UPT UIADD3 URZ, URZ, URZ, URZ ;  /* 0x0000003f3f3ff290 */ /* 0x000ff6000fffe03f */
[----:B------:R-:W-:Y:S01]  /*2c960*/  @!UPT UIADD3 URZ, URZ, URZ, URZ ;  /* 0x0000003f3f3ff290 */ /* 0x000fe2000fffe03f */
[----:B------:R-:W-:Y:S01]  /*2c970*/  STL.64 [R1+0xa30], R24 ;  /* 0x000a301801007387 */ /* 0x000fe20000100a00 */
[----:B------:R0:W-:Y:S03]  /*2c980*/  STL.64 [R1+0xa38], R26 ;  /* 0x000a381a01007387 */ /* 0x0001e60000100a00 */
[----:B0-----:R-:W4:Y:S01]  /*2c990*/  LDL.LU.64 R26, [R1+0x2fe0] ;  /* 0x002fe000011a7983 */ /* 0x001f220000300a00 */
[----:B------:R-:W3:Y:S02]  /*2c9a0*/  LDL.LU.64 R24, [R1+0x2fd8] ;  /* 0x002fd80001187983 */ /* 0x000ee40000300a00 */
[----:B------:R-:W-:Y:S02]  /*2c9b0*/  STL.64 [R1+0x2f28], R30 ;  /* 0x002f281e01007387 */ /* 0x000fe40000100a00 */
[----:B------:R-:W-:Y:S01]  /*2c9c0*/  STL.64 [R1+0x2f20], R28 ;  /* 0x002f201c01007387 */ /* 0x000fe20000100a00 */
[C---:B---3--:R-:W-:Y:S11]  /*2c9d0*/  HMMA.16816.F32.BF16 R20, R48.reuse, R24, R20 ;  /* 0x000000183014723c */ /* 0x048ff60000041814 */
[----:B------:R-:W-:Y:S11]  /*2c9e0*/  @!UPT UIADD3 URZ, URZ, URZ, URZ ;  /* 0x0000003f3f3ff290 */ /* 0x000ff6000fffe03f */
[----:B------:R-:W-:Y:S01]  /*2c9f0*/  @!UPT UIADD3 URZ, URZ, URZ, URZ ;  /* 0x0000003f3f3ff290 */ /* 0x000fe2000fffe03f */
[----:B------:R-:W-:Y:S01]  /*2ca00*/  STL.64 [R1+0xa20], R20 ;  /* 0x000a201401007387 */ /* 0x000fe20000100a00 */
[----:B------:R0:W-:Y:S03]  /*2ca10*/  STL.64 [R1+0xa28], R22 ;  /* 0x000a281601007387 */ /* 0x0001e60000100a00 */
[----:B0-----:R-:W3:Y:S01]  /*2ca20*/  LDL.LU R22, [R1+0x2fd0] ;  /* 0x002fd00001167983 */ /* 0x001ee20000300800 */
        /* <DEDUP_REMOVED lines=41> */
[----:B------:R-:W-:Y:S01]  /*2ccc0*/  STL.64 [R1+0x180], R44 ;  /* 0x0001802c01007387 */ /* 0x000fe20000100a00 */
[----:B------:R0:W-:Y:S03]  /*2ccd0*/  STL.64 [R1+0x188], R46 ;  /* 0x0001882e01007387 */ /* 0x0001e60000100a00 */
[----:B0-----:R-:W2:Y:S01]  /*2cce0*/  LDL.LU.64 R46, [R1+0x2f50] ;  /* 0x002f5000012e7983 */ /* 0x001ea20000300a00 */
[----:B------:R-:W2:Y:S02]  /*2ccf0*/  LDL.LU.64 R44, [R1+0x2f48] ;  /* 0x002f4800012c7983 */ /* 0x000ea40000300a00 */
[----:B------:R-:W-:Y:S02]  /*2cd00*/  IMAD.MOV.U32 R28, RZ, RZ, R60 ;  /* 0x000000ffff1c7224 */ /* 0x000fe400078e003c */
[----:B------:R-:W-:Y:S01]  /*2cd10*/  IMAD.MOV.U32 R29, RZ, RZ, R3 ;  /* 0x000000ffff1d7224 */ /* 0x000fe200078e0003 */
[C---:B------:R-:W-:Y:S08]  /*2cd20*/  HMMA.16816.F32.BF16 R32, R52.reuse, R36, R32 ;  /* 0x000000243420723c */ /* 0x040ff00000041820 */
[C---:B---3--:R-:W-:Y:S11]  /*2cd30*/  HMMA.16816.F32.BF16 R48, R52.reuse, R28, R48 ;  /* 0x0000001c3430723c */ /* 0x048ff60000041830 */
[----:B------:R-:W-:Y:S11]  /*2cd40*/  @!UPT UIADD3 URZ, URZ, URZ, URZ ;  /* 0x0000003f3f3ff290 */ /* 0x000ff6000fffe03f */
[----:B------:R-:W-:Y:S01]  /*2cd50*/  @!UPT UIADD3 URZ, URZ, URZ, URZ ;  /* 0x0000003f3f3ff290 */ /* 0x000fe2000fffe03f */
[----:B------:R-:W-:Y:S01]  /*2cd60*/  STL.64 [R1+0x170], R48 ;  /* 0x0001703001007387 */ /* 0x000fe20000100a00 */
[----:B------:R-:W-:Y:S02]  /*2cd70*/  STL.64 [R1+0x178], R50 ;  /* 0x0001783201007387 */ /* 0x000fe40000100a00 */
[----:B------:R-:W3:Y:S02]  /*2cd80*/  LDL.LU.64 R36, [R1+0x830] ;  /* 0x0008300001247983 */ /* 0x000ee40000300a00 */
[----:B------:R0:W-:Y:S01]  /*2cd90*/  STL.64 [R1+0x160], R32 ;  /* 0x0001602001007387 */ /* 0x0001e20000100a00 */
[----:B------:R1:W-:Y:S01]  /*2cda0*/  STL.64 [R1+0x168], R34 ;  /* 0x0001682201007387 */ /* 0x0003e20000100a00 */
[----:B------:R-:W3:Y:S03]  /*2cdb0*/  LDL.LU.64 R38, [R1+0x838] ;  /* 0x0008380001267983 */ /* 0x000ee60000300a00 */
[----:B------:R-:W0:Y:S01]  /*2cdc0*/  LDSM.16.MT88.4 R48, [R2+0x80] ;  /* 0x000080000230783b */ /* 0x000e220000004200 */
[C---:B--2---:R-:W-:Y:S11]  /*2cdd0*/  HMMA.16816.F32.BF16 R28, R52.reuse, R44, R56 ;  /* 0x0000002c341c723c */ /* 0x044ff60000041838 */
[----:B------:R-:W-:Y:S11]  /*2cde0*/  @!UPT UIADD3 URZ, URZ, URZ, URZ ;  /* 0x0000003f3f3ff290 */ /* 0x000ff6000fffe03f */
[----:B------:R-:W-:Y:S01]  /*2cdf0*/  @!UPT UIADD3 URZ, URZ, URZ, URZ ;  /* 0x0000003f3f3ff290 */ /* 0x000fe2000fffe03f */
[----:B------:R2:W-:Y:S01]  /*2ce00*/  STL.64 [R1+0x150], R28 ;  /* 0x0001501c01007387 */ /* 0x0005e20000100a00 */
[----:B------:R3:W-:Y:S02]  /*2ce10*/  STL.64 [R1+0x158], R30 ;  /* 0x0001581e01007387 */ /* 0x0007e40000100a00 */
[----:B0-----:R-:W4:Y:S02]  /*2ce20*/  LDL.LU.64 R32, [R1+0x820] ;  /* 0x0008200001207983 */ /* 0x001f240000300a00 */
[----:B-1----:R-:W4:Y:S01]  /*2ce30*/  LDL.LU.64 R34, [R1+0x828] ;  /* 0x0008280001227983 */ /* 0x002f220000300a00 */
[----:B--2---:R-:W2:Y:S01]  /*2ce40*/  LDL.LU.64 R28, [R1+0x810] ;  /* 0x00081000011c7983 */ /* 0x004ea20000300a00 */
[----:B---3--:R-:W2:Y:S02]  /*2ce50*/  LDL.LU.64 R30, [R1+0x818] ;  /* 0x00081800011e7983 */ /* 0x008ea40000300a00 */
[----:B------:R-:W3:Y:S02]  /*2ce60*/  LDL.LU.64 R56, [R1+0x7e0] ;  /* 0x0007e00001387983 */ /* 0x000ee40000300a00 */
[----:B------:R-:W3:Y:S01]  /*2ce70*/  LDL.LU.64 R58, [R1+0x7e8] ;  /* 0x0007e800013a7983 */ /* 0x000ee20000300a00 */
[----:B------:R-:W-:Y:S01]  /*2ce80*/  STL.64 [R1+0x2ed0], R46 ;  /* 0x002ed02e01007387 */ /* 0x000fe20000100a00 */
[----:B------:R0:W-:Y:S03]  /*2ce90*/  STL.64 [R1+0x2ec8], R44 ;  /* 0x002ec82c01007387 */ /* 0x0001e60000100a00 */
[----:B0-----:R-:W2:Y:S04]  /*2cea0*/  LDL.64 R44, [R1+0x10] ;  /* 0x00001000012c7983 */ /* 0x001ea80000100a00 */
[----:B--2---:R0:W-:Y:S04]  /*2ceb0*/  STL.64 [R1+0x2ed8], R44 ;  /* 0x002ed82c01007387 */ /* 0x0041e80000100a00 */
[----:B0-----:R-:W2:Y:S04]  /*2cec0*/  LDL.64 R44, [R1+0x20] ;  /* 0x00002000012c7983 */ /* 0x001ea80000100a00 */
[----:B--2---:R0:W-:Y:S04]  /*2ced0*/  STL.64 [R1+0x2ef0], R44 ;  /* 0x002ef02c01007387 */ /* 0x0041e80000100a00 */
[----:B0-----:R-:W2:Y:S04]  /*2cee0*/  LDL.64 R44, [R1+0x30] ;  /* 0x00003000012c7983 */ /* 0x001ea80000100a00 */
[----:B--2---:R0:W-:Y:S04]  /*2cef0*/  STL.64 [R1+0x2f08], R44 ;  /* 0x002f082c01007387 */ /* 0x0041e80000100a00 */
[----:B0-----:R-:W2:Y:S01]  /*2cf00*/  LDL.LU.64 R44, [R1+0x850] ;  /* 0x00085000012c7983 */ /* 0x001ea20000300a00 */
[----:B------:R-:W2:Y:S02]  /*2cf10*/  LDL.LU.64 R46, [R1+0x858] ;  /* 0x00085800012e7983 */ /* 0x000ea40000300a00 */
[----:B------:R-:W-:Y:S02]  /*2cf20*/  STL.64 [R1+0x2e90], R50 ;  /* 0x002e903201007387 */ /* 0x000fe40000100a00 */
[----:B------:R0:W-:Y:S02]  /*2cf30*/  STL.64 [R1+0x2e88], R48 ;  /* 0x002e883001007387 */ /* 0x0001e40000100a00 */
[----:B0-----:R-:W3:Y:S01]  /*2cf40*/  LDL.LU.64 R48, [R1+0x7f0] ;  /* 0x0007f00001307983 */ /* 0x001ee20000300a00 */
[----:B------:R-:W3:Y:S01]  /*2cf50*/  LDL.LU.64 R50, [R1+0x7f8] ;  /* 0x0007f80001327983 */ /* 0x000ee20000300a00 */
[C---:B--2---:R-:W-:Y:S11]  /*2cf60*/  HMMA.16816.F32.BF16 R44, R52.reuse, R40, R44 ;  /* 0x00000028342c723c */ /* 0x044ff6000004182c */
[----:B------:R-:W-:Y:S11]  /*2cf70*/  @!UPT UIADD3 URZ, URZ, URZ, URZ ;  /* 0x0000003f3f3ff290 */ /* 0x000ff6000fffe03f */
[----:B------:R-:W-:Y:S01]  /*2cf80*/  @!UPT UIADD3 URZ, URZ, URZ, URZ ;  /* 0x0000003f3f3ff290 */ /* 0x000fe2000fffe03f */
[----:B------:R0:W-:Y:S01]  /*2cf90*/  STL.64 [R1+0x850], R44 ;  /* 0x0008502c01007387 */ /* 0x0001e20000100a00 */
[----:B------:R-:W-:Y:S03]  /*2cfa0*/  STL.64 [R1+0x858], R46 ;  /* 0x0008582e01007387 */ /* 0x000fe60000100a00 */
[----:B0-----:R-:W2:Y:S01]  /*2cfb0*/  LDL.64 R44, [R1+0x40] ;  /* 0x00004000012c7983 */ /* 0x001ea20000100a00 */
[----:B------:R-:W-:Y:S02]  /*2cfc0*/  STL.64 [R1+0x2ee8], R42 ;  /* 0x002ee82a01007387 */ /* 0x000fe40000100a00 */
[----:B------:R0:W-:Y:S02]  /*2cfd0*/  STL.64 [R1+0x2ee0], R40 ;  /* 0x002ee02801007387 */ /* 0x0001e40000100a00 */
[----:B0-----:R-:W2:Y:S01]  /*2cfe0*/  LDL.LU.64 R40, [R1+0x840] ;  /* 0x0008400001287983 */ /* 0x001ea20000300a00 */
[----:B------:R-:W2:Y:S01]  /*2cff0*/  LDL.LU.64 R42, [R1+0x848] ;  /* 0x00084800012a7983 */ /* 0x000ea20000300a00 */
[C---:B------:R-:W-:Y:S08]  /*2d000*/  HMMA.16816.F32.BF16 R36, R52.reuse, R4, R36 ;  /* 0x000000043424723c */ /* 0x040ff00000041824 */
[C---:B--2---:R-:W-:Y:S11]  /*2d010*/  HMMA.16816.F32.BF16 R40, R52.reuse, R8, R40 ;  /* 0x000000083428723c */ /* 0x044ff60000041828 */
[----:B------:R-:W-:Y:S11]  /*2d020*/  @!UPT UIADD3 URZ, URZ, URZ, URZ ;  /* 0x0000003f3f3ff290 */ /* 0x000ff6000fffe03f */
[----:B------:R-:W-:Y:S01]  /*2d030*/  @!UPT UIADD3 URZ, URZ, URZ, URZ ;  /* 0x0000003f3f3ff290 */ /* 0x000fe2000fffe03f */
[----:B------:R0:W-:Y:S01]  /*2d040*/  STL.64 [R1+0x840], R40 ;  /* 0x0008402801007387 */ /* 0x0001e20000100a00 */
[----:B------:R1:W-:Y:S03]  /*2d050*/  STL.64 [R1+0x848], R42 ;  /* 0x0008482a01007387 */ /* 0x0003e60000100a00 */
        /* <DEDUP_REMOVED lines=9> */
[----:B------:R-:W4:Y:S02]  /*2d0f0*/  LDL.LU.64 R36, [R1+0x2f38] ;  /* 0x002f380001247983 */ /* 0x000f240000300a00 */
[C---:B----4-:R-:W-:Y:S11]  /*2d100*/  HMMA.16816.F32.BF16 R32, R52.reuse, R36, R32 ;  /* 0x000000243420723c */ /* 0x050ff60000041820 */
[----:B------:R-:W-:Y:S11]  /*2d110*/  @!UPT UIADD3 URZ, URZ, URZ, URZ ;  /* 0x0000003f3f3ff290 */ /* 0x000ff6000fffe03f */
[----:B------:R-:W-:Y:S01]  /*2d120*/  @!UPT UIADD3 URZ, URZ, URZ, URZ ;  /* 0x0000003f3f3ff290 */ /* 0x000fe2000fffe03f */
[----:B------:R0:W-:Y:S01]  /*2d130*/  STL.64 [R1+0x820], R32 ;  /* 0x0008202001007387 */ /* 0x0001e20000100a00 */
[----:B------:R-:W-:Y:S03]  /*2d140*/  STL.64 [R1+0x828], R34 ;  /* 0x0008282201007387 */ /* 0x000fe60000100a00 */
[----:B0-----:R-:W4:Y:S02]  /*2d150*/  LDL.LU.64 R32, [R1+0x2f30] ;  /* 0x002f300001207983 */ /* 0x001f240000300a00 */
[C---:B----4-:R-:W-:Y:S11]  /*2d160*/  HMMA.16816.F32.BF16 R28, R52.reuse, R32, R28 ;  /* 0x00000020341c723c */ /* 0x050ff6000004181c */
[----:B------:R-:W-:Y:S11]  /*2d170*/  @!UPT UIADD3 URZ, URZ, URZ, URZ ;  /* 0x0000003f3f3ff290 */ /* 0x000ff6000fffe03f */
[----:B------:R-:W-:Y:S01]  /*2d180*/  @!UPT UIADD3 URZ, URZ, URZ, URZ ;  /* 0x0000003f3f3ff290 */ /* 0x000fe2000fffe03f */
[----:B------:R-:W-:Y:S01]  /*2d190*/  STL.64 [R1+0x810], R28 ;  /* 0x0008101c01007387 */ /* 0x000fe20000100a00 */
[----:B------:R0:W-:Y:S03]  /*2d1a0*/  STL.64 [R1+0x818], R30 ;  /* 0x0008181e01007387 */ /* 0x0001e60000100a00 */
[----:B0-----:R-:W4:Y:S01]  /*2d1b0*/  LDL.LU.64 R30, [R1+0x2f28] ;  /* 0x002f2800011e7983 */ /* 0x001f220000300a00 */
[----:B------:R-:W2:Y:S02]  /*2d1c0*/  LDL.LU.64 R28, [R1+0x2f20] ;  /* 0x002f2000011c7983 */ /* 0x000ea40000300a00 */
[C---:B--2---:R-:W-:Y:S11]  /*2d1d0*/  HMMA.16816.F32.BF16 R8, R52.reuse, R28, R8 ;  /* 0x0000001c3408723c */ /* 0x044ff60000041808 */
[----:B------:R-:W-:Y:S11]  /*2d1e0*/  @!UPT UIADD3 URZ, URZ, URZ, URZ ;  /* 0x0000003f3f3ff290 */ /* 0x000ff6000fffe03f */
[----:B------:R-:W-:Y:S01]  /*2d1f0*/  @!UPT UIADD3 URZ, URZ, URZ, URZ ;  /* 0x0000003f3f3ff290 */ /* 0x000fe2000fffe03f */
[----:B------:R-:W-:Y:S01]  /*2d200*/  STL.64 [R1+0x800], R8 ;  /* 0x0008000801007387 */ /* 0x000fe20000100a00 */
[----:B------:R3:W-:Y:S02]  /*2d210*/  STL.64 [R1+0x808], R10 ;  /* 0x0008080a01007387 */ /* 0x0007e40000100a00 */
[C---:B---3--:R-:W-:Y:S01]  /*2d220*/  HMMA.16816.F32.BF16 R8, R52.reuse, R24, R48 ;  /* 0x000000183408723c */ /* 0x048fe20000041830 */
[----:B------:R-:W-:Y:S01]  /*2d230*/  STL.64 [R1+0x2ec0], R26 ;  /* 0x002ec01a01007387 */ /* 0x000fe20000100a00 */
[----:B------:R-:W-:Y:S11]  /*2d240*/  STL.64 [R1+0x2eb8], R24 ;  /* 0x002eb81801007387 */ /* 0x000ff60000100a00 */
[----:B------:R-:W-:Y:S10]  /*2d250*/  @!UPT UIADD3 URZ, URZ, URZ, URZ ;  /* 0x0000003f3f3ff290 */ /* 0x000ff4000fffe03f */
[----:B------:R-:W-:Y:S01]  /*2d260*/  STL.64 [R1+0x7f0], R8 ;  /* 0x0007f00801007387 */ /* 0x000fe20000100a00 */
[----:B------:R0:W-:Y:S02]  /*2d270*/  STL.64 [R1+0x7f8], R10 ;  /* 0x0007f80a01007387 */ /* 0x0001e40000100a00 */
[C---:B0-----:R-:W-:Y:S01]  /*2d280*/  HMMA.16816.F32.BF16 R8, R52.reuse, R20, R56 ;  /* 0x000000143408723c */ /* 0x041fe20000041838 */
[----:B------:R-:W2:Y:S01]  /*2d290*/  LDL.LU.64 R56, [R1+0x140] ;  /* 0x0001400001387983 */ /* 0x000ea20000300a00 */
[----:B------:R-:W2:Y:S11]  /*2d2a0*/  LDL.LU.64 R58, [R1+0x148] ;  /* 0x00014800013a7983 */ /* 0x000eb60000300a00 */
[----:B------:R-:W-:Y:S10]  /*2d2b0*/  @!UPT UIADD3 URZ, URZ, URZ, URZ ;  /* 0x0000003f3f3ff290 */ /* 0x000ff4000fffe03f */
[----:B------:R0:W-:Y:S01]  /*2d2c0*/  STL.64 [R1+0x7e0], R8 ;  /* 0x0007e00801007387 */ /* 0x0001e20000100a00 */
[----:B------:R1:W-:Y:S02]  /*2d2d0*/  STL.64 [R1+0x7e8], R10 ;  /* 0x0007e80a01007387 */ /* 0x0003e40000100a00 */
[----:B------:R-:W3:Y:S02]  /*2d2e0*/  LDL.LU.64 R24, [R1+0xfc0] ;  /* 0x000fc00001187983 */ /* 0x000ee40000300a00 */
[----:B------:R-:W3:Y:S01]  /*2d2f0*/  LDL.LU.64 R26, [R1+0xfc8] ;  /* 0x000fc800011a7983 */ /* 0x000ee20000300a00 */
[----:B0-----:R-:W3:Y:S01]  /*2d300*/  LDL.LU.64 R8, [R1+0xe90] ;  /* 0x000e900001087983 */ /* 0x001ee20000300a00 */
[----:B-1----:R-:W3:Y:S02]  /*2d310*/  LDL.LU.64 R10, [R1+0xe98] ;  /* 0x000e9800010a7983 */ /* 0x002ee40000300a00 */
[----:B------:R-:W-:Y:S02]  /*2d320*/  STL [R1+0x2eb0], R22 ;  /* 0x002eb01601007387 */ /* 0x000fe40000100800 */
[----:B------:R0:W-:Y:S02]  /*2d330*/  STL.64 [R1+0x2ea8], R20 ;  /* 0x002ea81401007387 */ /* 0x0001e40000100a00 */
[C---:B0-----:R-:W-:Y:S01]  /*2d340*/  HMMA.16816.F32.BF16 R20, R52.reuse, R16, R40 ;  /* 0x000000103414723c */ /* 0x041fe20000041828 */
[----:B------:R-:W3:Y:S01]  /*2d350*/  LDL.LU.64 R40, [R1+0xe80] ;  /* 0x000e800001287983 */ /* 0x000ee20000300a00 */
[----:B------:R-:W3:Y:S11]  /*2d360*/  LDL.LU.64 R42, [R1+0xe88] ;  /* 0x000e8800012a7983 */ /* 0x000ef60000300a00 */
[----:B------:R-:W-:Y:S10]  /*2d370*/  @!UPT UIADD3 URZ, URZ, URZ, URZ ;  /* 0x0000003f3f3ff290 */ /* 0x000ff4000fffe03f */
[----:B------:R0:W-:Y:S01]  /*2d380*/  STL.64 [R1+0x7d0], R20 ;  /* 0x0007d01401007387 */ /* 0x0001e20000100a00 */
[----:B------:R1:W-:Y:S03]  /*2d390*/  STL.64 [R1+0x7d8], R22 ;  /* 0x0007d81601007387 */ /* 0x0003e60000100a00 */
[----:B0-----:R-:W3:Y:S01]  /*2d3a0*/  LDL.LU.64 R20, [R1+0x650] ;  /* 0x0006500001147983 */ /* 0x001ee20000300a00 */
[----:B-1----:R-:W3:Y:S02]  /*2d3b0*/  LDL.LU.64 R22, [R1+0x658] ;  /* 0x0006580001167983 */ /* 0x002ee40000300a00 */
[----:B------:R-:W3:Y:S02]  /*2d3c0*/  LDL.LU.64 R48, [R1+0x630] ;  /* 0x0006300001307983 */ /* 0x000ee40000300a00 */
[----:B------:R-:W3:Y:S01]  /*2d3d0*/  LDL.LU.64 R50, [R1+0x638] ;  /* 0x0006380001327983 */ /* 0x000ee20000300a00 */
[----:B------:R-:W-:Y:S01]  /*2d3e0*/  STL.64 [R1+0x2ea0], R18 ;  /* 0x002ea01201007387 */ /* 0x000fe20000100a00 */
[----:B------:R0:W-:Y:S03]  /*2d3f0*/  STL.64 [R1+0x2e98], R16 ;  /* 0x002e981001007387 */ /* 0x0001e60000100a00 */
[----:B0-----:R-:W3:Y:S01]  /*2d400*/  LDL.64 R16, [R1] ;  /* 0x0000000001107983 */ /* 0x001ee20000100a00 */
[----:B--2---:R-:W-:Y:S03]  /*2d410*/  HMMA.16816.F32.BF16 R52, R52, R12, R56 ;  /* 0x0000000c3434723c */ /* 0x004fe60000041838 */
[----:B------:R-:W3:Y:S01]  /*2d420*/  LDL.LU.64 R58, [R1+0x2f18] ;  /* 0x002f1800013a7983 */ /* 0x000ee20000300a00 */
[----:B------:R-:W3:Y:S11]  /*2d430*/  LDL.LU.64 R56, [R1+0x2f10] ;  /* 0x002f100001387983 */ /* 0x000ef60000300a00 */
[----:B------:R-:W-:Y:S08]  /*2d440*/  @!UPT UIADD3 URZ, URZ, URZ, URZ ;  /* 0x0000003f3f3ff290 */ /* 0x000ff0000fffe03f */
[----:B------:R0:W-:Y:S01]  /*2d450*/  STL.64 [R1+0x140], R52 ;  /* 0x0001403401007387 */ /* 0x0001e20000100a00 */
[----:B------:R1:W-:Y:S03]  /*2d460*/  STL.64 [R1+0x148], R54 ;  /* 0x0001483601007387 */ /* 0x0003e60000100a00 */
[----:B0-----:R-:W2:Y:S01]  /*2d470*/  LDL.LU.64 R52, [R1+0x640] ;  /* 0x0006400001347983 */ /* 0x001ea20000300a00 */
[----:B-1----:R-:W2:Y:S01]  /*2d480*/  LDL.LU.64 R54, [R1+0x648] ;  /* 0x0006480001367983 */ /* 0x002ea20000300a00 */
[C---:B---3--:R-:W-:Y:S11]  /*2d490*/  HMMA.16816.F32.BF16 R24, R56.reuse, R44, R24 ;  /* 0x0000002c3818723c */ /* 0x048ff60000041818 */
[----:B------:R-:W-:Y:S11]  /*2d4a0*/  @!UPT UIADD3 URZ, URZ, URZ, URZ ;  /* 0x0000003f3f3ff290 */ /* 0x000ff6000fffe03f */
[----:B------:R-:W-:Y:S01]  /*2d4b0*/  @!UPT UIADD3 URZ, URZ, URZ, URZ ;  /* 0x0000003f3f3ff290 */ /* 0x000fe2000fffe03f */
[----:B------:R0:W-:Y:S01]  /*2d4c0*/  STL.64 [R1+0xfc0], R24 ;  /* 0x000fc01801007387 */ /* 0x0001e20000100a00 */
[----:B------:R1:W-:Y:S02]  /*2d4d0*/  STL.64 [R1+0xfc8], R26 ;  /* 0x000fc81a01007387 */ /* 0x0003e40000100a00 */
[----:B0-----:R-:W-:Y:S02]  /*2d4e0*/  IMAD.MOV.U32 R25, RZ, RZ, R44 ;  /* 0x000000ffff197224 */ /* 0x001fe400078e002c */
[----:B------:R-:W-:Y:S02]  /*2d4f0*/  IMAD.MOV.U32 R24, RZ, RZ, R45 ;  /* 0x000000ffff187224 */ /* 0x000fe400078e002d */
[----:B------:R-:W3:Y:S02]  /*2d500*/  LDL.LU.64 R44, [R1+0x2f08] ;  /* 0x002f0800012c7983 */ /* 0x000ee40000300a00 */
[----:B---3--:R-:W-:Y:S01]  /*2d510*/  HMMA.16816.F32.BF16 R8, R56, R44, R8 ;  /* 0x0000002c3808723c */ /* 0x008fe20000041808 */
[----:B-1----:R-:W-:-:S02]  /*2d520*/  IMAD.MOV.U32 R27, RZ, RZ, R44 ;  /* 0x000000ffff1b7224 */ /* 0x002fc400078e002c */
[----:B------:R-:W-:Y:S11]  /*2d530*/  IMAD.MOV.U32 R26, RZ, RZ, R45 ;  /* 0x000000ffff1a7224 */ /* 0x000ff600078e002d */
[----:B------:R-:W-:Y:S09]  /*2d540*/  @!UPT UIADD3 URZ, URZ, URZ, URZ ;  /* 0x0000003f3f3ff290 */ /* 0x000ff2000fffe03f */
[----:B------:R-:W-:Y:S01]  /*2d550*/  STL.64 [R1+0xe90], R8 ;  /* 0x000e900801007387 */ /* 0x000fe20000100a00 */
[----:B------:R0:W-:Y:S03]  /*2d560*/  STL.64 [R1+0xe98], R10 ;  /* 0x000e980a01007387 */ /* 0x0001e60000100a00 */
[----:B0-----:R-:W3:Y:S01]  /*2d570*/  LDL.LU.64 R10, [R1+0x2f00] ;  /* 0x002f0000010a7983 */ /* 0x001ee20000300a00 */
[----:B------:R-:W2:Y:S02]  /*2d580*/  LDL.LU.64 R8, [R1+0x2ef8] ;  /* 0x002ef80001087983 */ /* 0x000ea40000300a00 */
[----:B------:R-:W2:Y:S02]  /*2d590*/  LDL.LU.64 R44, [R1+0x2ef0] ;  /* 0x002ef000012c7983 */ /* 0x000ea40000300a00 */
[----:B--2---:R-:W-:Y:S01]  /*2d5a0*/  HMMA.16816.F32.BF16 R40, R56, R44, R40 ;  /* 0x0000002c3828723c */ /* 0x004fe20000041828 */
[----:B------:R-:W-:-:S02]  /*2d5b0*/  IMAD.MOV.U32 R34, RZ, RZ, R44 ;  /* 0x000000ffff227224 */ /* 0x000fc400078e002c */
[----:B------:R-:W-:Y:S11]  /*2d5c0*/  IMAD.MOV.U32 R3, RZ, RZ, R45 ;  /* 0x000000ffff037224 */ /* 0x000ff600078e002d */
[----:B------:R-:W-:Y:S09]  /*2d5d0*/  @!UPT UIADD3 URZ, URZ, URZ, URZ ;  /* 0x0000003f3f3ff290 */ /* 0x000ff2000fffe03f */
[----:B------:R-:W-:Y:S01]  /*2d5e0*/  STL.64 [R1+0xe80], R40 ;  /* 0x000e802801007387 */ /* 0x000fe20000100a00 */
[----:B------:R0:W-:Y:S03]  /*2d5f0*/  STL.64 [R1+0xe88], R42 ;  /* 0x000e882a01007387 */ /* 0x0001e60000100a00 */
[----:B0-----:R-:W2:Y:S01]  /*2d600*/  LDL.LU.64 R42, [R1+0x2ee8] ;  /* 0x002ee800012a7983 */ /* 0x001ea20000300a00 */
[----:B------:R-:W2:Y:S02]  /*2d610*/  LDL.LU.64 R40, [R1+0x2ee0] ;  /* 0x002ee00001287983 */ /* 0x000ea40000300a00 */
[----:B------:R-:W2:Y:S01]  /*2d620*/  LDL.LU.64 R44, [R1+0x2ed8] ;  /* 0x002ed800012c7983 */ /* 0x000ea20000300a00 */
[C---:B------:R-:W-:Y:S08]  /*2d630*/  HMMA.16816.F32.BF16 R52, R56.reuse, R16, R52 ;  /* 0x000000103834723c */ /* 0x040ff00000041834 */
[----:B--2---:R-:W-:Y:S11]  /*2d640*/  HMMA.16816.F32.BF16 R20, R56, R44, R20 ;  /* 0x0000002c3814723c */ /* 0x004ff60000041814 */
[----:B------:R-:W-:Y:S11]  /*2d650*/  @!UPT UIADD3 URZ, URZ, URZ, URZ ;  /* 0x0000003f3f3ff290 */ /* 0x000ff6000fffe03f */
[----:B------:R-:W-:Y:S01]  /*2d660*/  @!UPT UIADD3 URZ, URZ, URZ, URZ ;  /* 0x0000003f3f3ff290 */ /* 0x000fe2000fffe03f */
[----:B------:R0:W-:Y:S01]  /*2d670*/  STL.64 [R1+0x650], R20 ;  /* 0x0006501401007387 */ /* 0x0001e20000100a00 */
[----:B------:R1:W-:Y:S02]  /*2d680*/  STL.64 [R1+0x658], R22 ;  /* 0x0006581601007387 */ /* 0x0003e40000100a00 */
[----:B------:R-:W2:Y:S02]  /*2d690*/  LDL.LU.64 R46, [R1+0x2ed0] ;  /* 0x002ed000012e7983 */ /* 0x000ea40000300a00 */
[----:B0-----:R-:W-:Y:S02]  /*2d6a0*/  IMAD.MOV.U32 R21, RZ, RZ, R44 ;  /* 0x000000ffff157224 */ /* 0x001fe400078e002c */
[----:B------:R-:W-:Y:S02]  /*2d6b0*/  IMAD.MOV.U32 R20, RZ, RZ, R45 ;  /* 0x000000ffff147224 */ /* 0x000fe400078e002d */
[----:B------:R-:W2:Y:S01]  /*2d6c0*/  LDL.LU.64 R44, [R1+0x2ec8] ;  /* 0x002ec800012c7983 */ /* 0x000ea20000300a00 */
[----:B------:R-:W-:Y:S02]  /*2d6d0*/  STL.64 [R1+0x640], R52 ;  /* 0x0006403401007387 */ /* 0x000fe40000100a00 */
[----:B-1----:R-:W-:-:S02]  /*2d6e0*/  IMAD.MOV.U32 R23, RZ, RZ, R16 ;  /* 0x000000ffff177224 */ /* 0x002fc400078e0010 */
[----:B------:R-:W-:Y:S01]  /*2d6f0*/  IMAD.MOV.U32 R22, RZ, RZ, R17 ;  /* 0x000000ffff167224 */ /* 0x000fe200078e0011 */
[----:B------:R-:W-:Y:S01]  /*2d700*/  STL.64 [R1+0x648], R54 ;  /* 0x0006483601007387 */ /* 0x000fe20000100a00 */
[----:B------:R-:W3:Y:S02]  /*2d710*/  LDL.LU.64 R16, [R1+0xe70] ;  /* 0x000e700001107983 */ /* 0x000ee40000300a00 */
[----:B------:R-:W3:Y:S02]  /*2d720*/  LDL.LU.64 R18, [R1+0xe78] ;  /* 0x000e780001127983 */ /* 0x000ee40000300a00 */
[----:B------:R-:W0:Y:S01]  /*2d730*/  LDSM.16.MT88.4 R52, [R2+0x100] ;  /* 0x000100000234783b */ /* 0x000e220000004200 */
[----:B--2---:R-:W-:Y:S11]  /*2d740*/  HMMA.16816.F32.BF16 R48, R56, R44, R48 ;  /* 0x0000002c3830723c */ /* 0x004ff60000041830 */
[----:B------:R-:W-:Y:S11]  /*2d750*/  @!UPT UIADD3 URZ, URZ, URZ, URZ ;  /* 0x0000003f3f3ff290 */ /* 0x000ff6000fffe03f */
[----:B------:R-:W-:Y:S01]  /*2d760*/  @!UPT UIADD3 URZ, URZ, URZ, URZ ;  /* 0x0000003f3f3ff290 */ /* 0x000fe2000fffe03f */
[----:B------:R1:W-:Y:S01]  /*2d770*/  STL.64 [R1+0x630], R48 ;  /* 0x0006303001007387 */ /* 0x0003e20000100a00 */
[----:B------:R2:W-:Y:S02]  /*2d780*/  STL.64 [R1+0x638], R50 ;  /* 0x0006383201007387 */ /* 0x0005e40000100a00 */
[----:B------:R-:W-:Y:S02]  /*2d790*/  STL.64 [R1+0x2e18], R46 ;  /* 0x002e182e01007387 */ /* 0x000fe40000100a00 */
[----:B------:R0:W-:Y:S01]  /*2d7a0*/  STL.64 [R1+0x2e10], R44 ;  /* 0x002e102c01007387 */ /* 0x0001e20000100a00 */
[----:B-1----:R-:W4:Y:S01]  /*2d7b0*/  LDL.LU.64 R48, [R1+0xe50] ;  /* 0x000e500001307983 */ /* 0x002f220000300a00 */
[----:B--2---:R-:W4:Y:S02]  /*2d7c0*/  LDL.LU.64 R50, [R1+0xe58] ;  /* 0x000e580001327983 */ /* 0x004f240000300a00 */
[----:B0-----:R-:W-:Y:S02]  /*2d7d0*/  IMAD.MOV.U32 R44, RZ, RZ, R23 ;  /* 0x000000ffff2c7224 */ /* 0x001fe400078e0017 */
[----:B------:R-:W-:-:S05]  /*2d7e0*/  IMAD.MOV.U32 R45, RZ, RZ, R22 ;  /* 0x000000ffff2d7224 */ /* 0x000fca00078e0016 */
[----:B------:R0:W-:Y:S02]  /*2d7f0*/  STL.64 [R1+0x2e30], R44 ;  /* 0x002e302c01007387 */ /* 0x0001e40000100a00 */
[----:B0-----:R-:W-:Y:S02]  /*2d800*/  IMAD.MOV.U32 R44, RZ, RZ, R21 ;  /* 0x000000ffff2c7224 */ /* 0x001fe400078e0015 */
[----:B------:R-:W-:Y:S02]  /*2d810*/  IMAD.MOV.U32 R45, RZ, RZ, R20 ;  /* 0x000000ffff2d7224 */ /* 0x000fe400078e0014 */
[----:B------:R-:W2:Y:S01]  /*2d820*/  LDL.LU.64 R20, [R1+0xe40] ;  /* 0x000e400001147983 */ /* 0x000ea20000300a00 */
[----:B------:R-:W2:Y:S02]  /*2d830*/  LDL.LU.64 R22, [R1+0xe48] ;  /* 0x000e480001167983 */ /* 0x000ea40000300a00 */
[----:B------:R0:W-:Y:S02]  /*2d840*/  STL.64 [R1+0x2e48], R44 ;  /* 0x002e482c01007387 */ /* 0x0001e40000100a00 */
[----:B0-----:R-:W2:Y:S01]  /*2d850*/  LDL.LU.64 R44, [R1+0xe60] ;  /* 0x000e6000012c7983 */ /* 0x001ea20000300a00 */
[----:B------:R-:W2:Y:S02]  /*2d860*/  LDL.LU.64 R46, [R1+0xe68] ;  /* 0x000e6800012e7983 */ /* 0x000ea40000300a00 */
[----:B------:R-:W-:Y:S02]  /*2d870*/  STL.64 [R1+0x2e00], R54 ;  /* 0x002e003601007387 */ /* 0x000fe40000100a00 */
[----:B------:R3:W-:Y:S02]  /*2d880*/  STL.64 [R1+0x2df8], R52 ;  /* 0x002df83401007387 */ /* 0x0007e40000100a00 */
[C---:B---3--:R-:W-:Y:S01]  /*2d890*/  HMMA.16816.F32.BF16 R52, R56.reuse, R40, R16 ;  /* 0x000000283834723c */ /* 0x048fe20000041810 */
[----:B------:R-:W3:Y:S01]  /*2d8a0*/  LDL.LU.64 R16, [R1+0xe30] ;  /* 0x000e300001107983 */ /* 0x000ee20000300a00 */
[----:B------:R-:W3:Y:S11]  /*2d8b0*/  LDL.LU.64 R18, [R1+0xe38] ;  /* 0x000e380001127983 */ /* 0x000ef60000300a00 */
[----:B------:R-:W-:Y:S10]  /*2d8c0*/  @!UPT UIADD3 URZ, URZ, URZ, URZ ;  /* 0x0000003f3f3ff290 */ /* 0x000ff4000fffe03f */
[----:B------:R-:W-:Y:S01]  /*2d8d0*/  STL.64 [R1+0xe70], R52 ;  /* 0x000e703401007387 */ /* 0x000fe20000100a00 */
[----:B------:R-:W-:Y:S02]  /*2d8e0*/  STL.64 [R1+0xe78], R54 ;  /* 0x000e783601007387 */ /* 0x000fe40000100a00 */
[----:B------:R-:W-:Y:S02]  /*2d8f0*/  STL.64 [R1+0x2e28], R42 ;  /* 0x002e282a01007387 */ /* 0x000fe40000100a00 */
[----:B------:R2:W-:Y:S01]  /*2d900*/  STL.64 [R1+0x2e20], R40 ;  /* 0x002e202801007387 */ /* 0x0005e20000100a00 */
[----:B------:R-:W-:Y:S01]  /*2d910*/  STL.64 [R1+0x2e40], R10 ;  /* 0x002e400a01007387 */ /* 0x000fe20000100a00 */
[----:B------:R4:W-:Y:S01]  /*2d920*/  STL.64 [R1+0x2e38], R8 ;  /* 0x002e380801007387 */ /* 0x0009e20000100a00 */
[C---:B--2---:R-:W-:Y:S08]  /*2d930*/  HMMA.16816.F32.BF16 R40, R56.reuse, R8, R44 ;  /* 0x000000083828723c */ /* 0x044ff0000004182c */
[C---:B----4-:R-:W-:Y:S11]  /*2d940*/  HMMA.16816.F32.BF16 R8, R56.reuse, R4, R48 ;  /* 0x000000043808723c */ /* 0x050ff60000041830 */
[----:B------:R-:W-:Y:S04]  /*2d950*/  @!UPT UIADD3 URZ, URZ, URZ, URZ ;  /* 0x0000003f3f3ff290 */ /* 0x000fe8000fffe03f */
[----:B------:R-:W-:Y:S01]  /*2d960*/  STL.64 [R1+0xe60], R40 ;  /* 0x000e602801007387 */ /* 0x000fe20000100a00 */
[----:B------:R-:W-:Y:S02]  /*2d970*/  STL.64 [R1+0xe68], R42 ;  /* 0x000e682a01007387 */ /* 0x000fe40000100a00 */
[----:B------:R-:W-:Y:S02]  /*2d980*/  STL.64 [R1+0x2e58], R6 ;  /* 0x002e580601007387 */ /* 0x000fe40000100a00 */
[----:B------:R-:W-:Y:S03]  /*2d990*/  STL.64 [R1+0x2e50], R4 ;  /* 0x002e500401007387 */ /* 0x000fe60000100a00 */
[----:B------:R-:W-:Y:S01]  /*2d9a0*/  STL.64 [R1+0xe50], R8 ;  /* 0x000e500801007387 */ /* 0x000fe20000100a00 */
[----:B------:R0:W-:Y:S02]  /*2d9b0*/  STL.64 [R1+0xe58], R10 ;  /* 0x000e580a01007387 */ /* 0x0001e40000100a00 */
[----:B0-----:R-:W-:Y:S01]  /*2d9c0*/  HMMA.16816.F32.BF16 R8, R56, R36, R20 ;  /* 0x000000243808723c */ /* 0x001fe20000041814 */
[----:B------:R-:W-:-:S02]  /*2d9d0*/  IMAD.MOV.U32 R4, RZ, RZ, R27 ;  /* 0x000000ffff047224 */ /* 0x000fc400078e001b */
[----:B------:R-:W-:-:S05]  /*2d9e0*/  IMAD.MOV.U32 R5, RZ, RZ, R26 ;  /* 0x000000ffff057224 */ /* 0x000fca00078e001a */
[----:B------:R-:W-:Y:S01]  /*2d9f0*/  STL.64 [R1+0x2e70], R4 ;  /* 0x002e700401007387 */ /* 0x000fe20000100a00 */
[----:B------:R-:W-:Y:S02]  /*2da00*/  STL.64 [R1+0x2e68], R38 ;  /* 0x002e682601007387 */ /* 0x000fe40000100a00 */
[----:B------:R-:W-:Y:S11]  /*2da10*/  STL.64 [R1+0x2e60], R36 ;  /* 0x002e602401007387 */ /* 0x000ff60000100a00 */
[----:B------:R-:W-:Y:S01]  /*2da20*/  @!UPT UIADD3 URZ, URZ, URZ, URZ ;  /* 0x0000003f3f3ff290 */ /* 0x000fe2000fffe03f */
[----:B------:R-:W-:Y:S01]  /*2da30*/  STL.64 [R1+0xe40], R8 ;  /* 0x000e400801007387 */ /* 0x000fe20000100a00 */
[----:B------:R3:W-:Y:S02]  /*2da40*/  STL.64 [R1+0xe48], R10 ;  /* 0x000e480a01007387 */ /* 0x0007e40000100a00 */
[C---:B---3--:R-:W-:Y:S01]  /*2da50*/  HMMA.16816.F32.BF16 R8, R56.reuse, R32, R16 ;  /* 0x000000203808723c */ /* 0x048fe20000041810 */
[----:B------:R-:W-:Y:S02]  /*2da60*/  IMAD.MOV.U32 R4, RZ, RZ, R25 ;  /* 0x000000ffff047224 */ /* 0x000fe400078e0019 */
[----:B------:R-:W-:Y:S02]  /*2da70*/  IMAD.MOV.U32 R5, RZ, RZ, R24 ;  /* 0x000000ffff057224 */ /* 0x000fe400078e0018 */
[----:B------:R-:W2:Y:S01]  /*2da80*/  LDL.LU.64 R24, [R1+0xe20] ;  /* 0x000e200001187983 */ /* 0x000ea20000300a00 */
[----:B------:R-:W2:Y:S11]  /*2da90*/  LDL.LU.64 R26, [R1+0xe28] ;  /* 0x000e2800011a7983 */ /* 0x000eb60000300a00 */
[----:B------:R-:W-:Y:S06]  /*2daa0*/  @!UPT UIADD3 URZ, URZ, URZ, URZ ;  /* 0x0000003f3f3ff290 */ /* 0x000fec000fffe03f */
[----:B------:R-:W-:Y:S01]  /*2dab0*/  STL.64 [R1+0xe30], R8 ;  /* 0x000e300801007387 */ /* 0x000fe20000100a00 */
[----:B------:R-:W-:Y:S02]  /*2dac0*/  STL.64 [R1+0xe38], R10 ;  /* 0x000e380a01007387 */ /* 0x000fe40000100a00 */
[----:B------:R-:W3:Y:S02]  /*2dad0*/  LDL.LU.64 R20, [R1+0xe10] ;  /* 0x000e100001147983 */ /* 0x000ee40000300a00 */
[----:B------:R-:W3:Y:S01]  /*2dae0*/  LDL.LU.64 R22, [R1+0xe18] ;  /* 0x000e180001167983 */ /* 0x000ee20000300a00 */
[----:B------:R-:W4:Y:S01]  /*2daf0*/  LDL.LU.64 R16, [R1+0xe00] ;  /* 0x000e000001107983 */ /* 0x000f220000300a00 */
[----:B------:R-:W4:Y:S02]  /*2db00*/  LDL.LU.64 R18, [R1+0xe08] ;  /* 0x000e080001127983 */ /* 0x000f240000300a00 */
[----:B------:R-:W3:Y:S02]  /*2db10*/  LDL.LU.64 R52, [R1+0xdf0] ;  /* 0x000df00001347983 */ /* 0x000ee40000300a00 */
[----:B------:R-:W3:Y:S01]  /*2db20*/  LDL.LU.64 R54, [R1+0xdf8] ;  /* 0x000df80001367983 */ /* 0x000ee20000300a00 */
[----:B------:R-:W3:Y:S01]  /*2db30*/  LDL.LU.64 R48, [R1+0x620] ;  /* 0x0006200001307983 */ /* 0x000ee20000300a00 */
[----:B------:R-:W3:Y:S02]  /*2db40*/  LDL.LU.64 R50, [R1+0x628] ;  /* 0x0006280001327983 */ /* 0x000ee40000300a00 */
[----:B------:R-:W3:Y:S02]  /*2db50*/  LDL.LU.64 R36, [R1+0x4b0] ;  /* 0x0004b00001247983 */ /* 0x000ee40000300a00 */
[----:B------:R-:W3:Y:S01]  /*2db60*/  LDL.LU.64 R38, [R1+0x4b8] ;  /* 0x0004b80001267983 */ /* 0x000ee20000300a00 */
[C---:B--2---:R-:W-:Y:S01]  /*2db70*/  HMMA.16816.F32.BF16 R24, R56.reuse, R28, R24 ;  /* 0x0000001c3818723c */ /* 0x044fe20000041818 */
        /* <DEDUP_REMOVED lines=10> */
[----:B------:R-:W-:Y:S06]  /*2dc20*/  STL.64 [R1+0x2e08], R32 ;  /* 0x002e082001007387 */ /* 0x000fec0000100a00 */
        /* <DEDUP_REMOVED lines=9> */
[----:B0-----:R-:W2:Y:S01]  /*2dcc0*/  LDL.LU R22, [R1+0x2eb0] ;  /* 0x002eb00001167983 */ /* 0x001ea20000300800 */
[----:B------:R-:W4:Y:S02]  /*2dcd0*/  LDL.LU.64 R20, [R1+0x2ea8] ;  /* 0x002ea80001147983 */ /* 0x000f240000300a00 */
[C---:B----4-:R-:W-:Y:S11]  /*2dce0*/  HMMA.16816.F32.BF16 R16, R56.reuse, R20, R16 ;  /* 0x000000143810723c */ /* 0x050ff60000041810 */
[----:B------:R-:W-:Y:S11]  /*2dcf0*/  @!UPT UIADD3 URZ, URZ, URZ, URZ ;  /* 0x0000003f3f3ff290 */ /* 0x000ff6000fffe03f */
[----:B------:R-:W-:Y:S01]  /*2dd00*/  @!UPT UIADD3 URZ, URZ, URZ, URZ ;  /* 0x0000003f3f3ff290 */ /* 0x000fe2000fffe03f */
[----:B------:R-:W-:Y:S01]  /*2dd10*/  STL.64 [R1+0xe00], R16 ;  /* 0x000e001001007387 */ /* 0x000fe20000100a00 */
[----:B------:R0:W-:Y:S03]  /*2dd20*/  STL.64 [R1+0xe08], R18 ;  /* 0x000e081201007387 */ /* 0x0001e60000100a00 */
        /* <DEDUP_REMOVED lines=10> */
[----:B------:R-:W2:Y:S01]  /*2ddd0*/  LDL.LU.64 R48, [R1+0x2e88] ;  /* 0x002e880001307983 */ /* 0x000ea20000300a00 */
[----:B------:R0:W-:Y:S01]  /*2dde0*/  STL.64 [R1+0x620], R56 ;  /* 0x0006203801007387 */ /* 0x0001e20000100a00 */
[----:B------:R1:W-:Y:S03]  /*2ddf0*/  STL.64 [R1+0x628], R58 ;  /* 0x0006283a01007387 */ /* 0x0003e60000100a00 */
[----:B0-----:R-:W3:Y:S01]  /*2de00*/  LDL.LU.64 R56, [R1+0x470] ;  /* 0x0004700001387983 */ /* 0x001ee20000300a00 */
[----:B-1----:R-:W3:Y:S01]  /*2de10*/  LDL.LU.64 R58, [R1+0x478] ;  /* 0x00047800013a7983 */ /* 0x002ee20000300a00 */
[----:B--2---:R-:W-:Y:S02]  /*2de20*/  HMMA.16816.F32.BF16 R4, R48, R4, R36 ;  /* 0x000000043004723c */ /* 0x004fe40000041824 */
[----:B------:R-:W2:Y:S01]  /*2de30*/  LDL.LU.64 R38, [R1+0x2e80] ;  /* 0x002e800001267983 */ /* 0x000ea20000300a00 */
[----:B------:R-:W2:Y:S11]  /*2de40*/  LDL.LU.64 R36, [R1+0x2e78] ;  /* 0x002e780001247983 */ /* 0x000eb60000300a00 */
[----:B------:R-:W-:Y:S09]  /*2de50*/  @!UPT UIADD3 URZ, URZ, URZ, URZ ;  /* 0x0000003f3f3ff290 */ /* 0x000ff2000fffe03f */
[----:B------:R0:W-:Y:S01]  /*2de60*/  STL.64 [R1+0x4c0], R4 ;  /* 0x0004c00401007387 */ /* 0x0001e20000100a00 */
[----:B------:R2:W-:Y:S03]  /*2de70*/  STL.64 [R1+0x4c8], R6 ;  /* 0x0004c80601007387 */ /* 0x0005e60000100a00 */
[----:B0-----:R-:W2:Y:S01]  /*2de80*/  LDL.LU.64 R4, [R1+0x2e70] ;  /* 0x002e700001047983 */ /* 0x001ea20000300a00 */
[----:B------:R-:W-:Y:S02]  /*2de90*/  IMAD.MOV.U32 R32, RZ, RZ, R34 ;  /* 0x000000ffff207224 */ /* 0x000fe400078e0022 */
[----:B------:R-:W-:-:S07]  /*2dea0*/  IMAD.MOV.U32 R33, RZ, RZ, R3 ;  /* 0x000000ffff217224 */ /* 0x000fce00078e0003 */
[C---:B---3--:R-:W-:Y:S08]  /*2deb0*/  HMMA.16816.F32.BF16 R32, R48.reuse, R32, R44 ;  /* 0x000000203020723c */ /* 0x048ff0000004182c */
[C---:B--2---:R-:W-:Y:S01]  /*2dec0*/  HMMA.16816.F32.BF16 R4, R48.reuse, R4, R36 ;  /* 0x000000043004723c */ /* 0x044fe20000041824 */
[----:B------:R-:W2:Y:S01]  /*2ded0*/  LDL.LU.64 R38, [R1+0x2e68] ;  /* 0x002e680001267983 */ /* 0x000ea20000300a00 */
[----:B------:R-:W3:Y:S11]  /*2dee0*/  LDL.LU.64 R36, [R1+0x2e60] ;  /* 0x002e600001247983 */ /* 0x000ef60000300a00 */
[----:B------:R-:W-:Y:S10]  /*2def0*/  @!UPT UIADD3 URZ, URZ, URZ, URZ ;  /* 0x0000003f3f3ff290 */ /* 0x000ff4000fffe03f */
[----:B------:R-:W-:Y:S01]  /*2df00*/  STL.64 [R1+0x4b0], R4 ;  /* 0x0004b00401007387 */ /* 0x000fe20000100a00 */
[----:B------:R0:W-:Y:S03]  /*2df10*/  STL.64 [R1+0x4b8], R6 ;  /* 0x0004b80601007387 */ /* 0x0001e60000100a00 */
[----:B0-----:R-:W2:Y:S01]  /*2df20*/  LDL.LU.64 R6, [R1+0x2e58] ;  /* 0x002e580001067983 */ /* 0x001ea20000300a00 */
[----:B------:R-:W2:Y:S02]  /*2df30*/  LDL.LU.64 R4, [R1+0x2e50] ;  /* 0x002e500001047983 */ /* 0x000ea40000300a00 */
[----:B------:R-:W2:Y:S02]  /*2df40*/  LDL.LU.64 R44, [R1+0x2e48] ;  /* 0x002e4800012c7983 */ /* 0x000ea40000300a00 */
[----:B------:R0:W-:Y:S01]  /*2df50*/  STL.64 [R1+0x4a0], R32 ;  /* 0x0004a02001007387 */ /* 0x0001e20000100a00 */
[----:B------:R1:W-:Y:S04]  /*2df60*/  STL.64 [R1+0x4a8], R34 ;  /* 0x0004a82201007387 */ /* 0x0003e80000100a00 */
[----:B0-----:R-:W3:Y:S01]  /*2df70*/  LDL.LU.64 R32, [R1+0xc20] ;  /* 0x000c200001207983 */ /* 0x001ee20000300a00 */
[----:B-1----:R-:W3:Y:S01]  /*2df80*/  LDL.LU.64 R34, [R1+0xc28] ;  /* 0x000c280001227983 */ /* 0x002ee20000300a00 */
[C---:B--2---:R-:W-:Y:S02]  /*2df90*/  HMMA.16816.F32.BF16 R44, R48.reuse, R44, R8 ;  /* 0x0000002c302c723c */ /* 0x044fe40000041808 */
[----:B------:R-:W2:Y:S01]  /*2dfa0*/  LDL.LU.64 R10, [R1+0x2e40] ;  /* 0x002e4000010a7983 */ /* 0x000ea20000300a00 */
[----:B------:R-:W3:Y:S11]  /*2dfb0*/  LDL.LU.64 R8, [R1+0x2e38] ;  /* 0x002e380001087983 */ /* 0x000ef60000300a00 */
        /* <DEDUP_REMOVED lines=12> */
[C---:B--2---:R-:W-:Y:S01]  /*2e080*/  HMMA.16816.F32.BF16 R56, R48.reuse, R44, R56 ;  /* 0x0000002c3038723c */ /* 0x044fe20000041838 */
[----:B------:R-:W-:Y:S01]  /*2e090*/  STL.64 [R1+0x2da0], R46 ;  /* 0x002da02e01007387 */ /* 0x000fe20000100a00 */
[----:B------:R0:W-:Y:S11]  /*2e0a0*/  STL.64 [R1+0x2d98], R44 ;  /* 0x002d982c01007387 */ /* 0x0001f60000100a00 */
[----:B------:R-:W-:Y:S10]  /*2e0b0*/  @!UPT UIADD3 URZ, URZ, URZ, URZ ;  /* 0x0000003f3f3ff290 */ /* 0x000ff4000fffe03f */
[----:B------:R-:W-:Y:S01]  /*2e0c0*/  STL.64 [R1+0x470], R56 ;  /* 0x0004703801007387 */ /* 0x000fe20000100a00 */
[----:B------:R-:W-:Y:S02]  /*2e0d0*/  STL.64 [R1+0x478], R58 ;  /* 0x0004783a01007387 */ /* 0x000fe40000100a00 */
[----:B0-----:R-:W2:Y:S02]  /*2e0e0*/  LDL.64 R44, [R1] ;  /* 0x00000000012c7983 */ /* 0x001ea40000100a00 */
[----:B------:R-:W0:Y:S01]  /*2e0f0*/  LDSM.16.MT88.4 R56, [R2+0x180] ;  /* 0x000180000238783b */ /* 0x000e220000004200 */
[----:B--2---:R1:W-:Y:S02]  /*2e100*/  STL.64 [R1+0x2db8], R44 ;  /* 0x002db82c01007387 */ /* 0x0043e40000100a00 */
[C---:B-1----:R-:W-:Y:S02]  /*2e110*/  HMMA.16816.F32.BF16 R44, R48.reuse, R40, R52 ;  /* 0x00000028302c723c */ /* 0x042fe40000041834 */
[----:B0-----:R-:W-:Y:S01]  /*2e120*/  STL.64 [R1+0x2d70], R58 ;  /* 0x002d703a01007387 */ /* 0x001fe20000100a00 */
[----:B------:R-:W-:Y:S02]  /*2e130*/  STL.64 [R1+0x2d68], R56 ;  /* 0x002d683801007387 */ /* 0x000fe40000100a00 */
[----:B------:R-:W-:Y:S02]  /*2e140*/  STL.64 [R1+0x2db0], R42 ;  /* 0x002db02a01007387 */ /* 0x000fe40000100a00 */
[----:B------:R0:W-:Y:S11]  /*2e150*/  STL.64 [R1+0x2da8], R40 ;  /* 0x002da82801007387 */ /* 0x0001f60000100a00 */
[----:B------:R-:W-:Y:S05]  /*2e160*/  @!UPT UIADD3 URZ, URZ, URZ, URZ ;  /* 0x0000003f3f3ff290 */ /* 0x000fea000fffe03f */
[----:B------:R-:W-:Y:S01]  /*2e170*/  STL.64 [R1+0xc30], R44 ;  /* 0x000c302c01007387 */ /* 0x000fe20000100a00 */
[----:B------:R3:W-:Y:S02]  /*2e180*/  STL.64 [R1+0xc38], R46 ;  /* 0x000c382e01007387 */ /* 0x0007e40000100a00 */
[----:B0-----:R-:W2:Y:S02]  /*2e190*/  LDL.LU.64 R40, [R1+0xc10] ;  /* 0x000c100001287983 */ /* 0x001ea40000300a00 */
[----:B------:R-:W2:Y:S01]  /*2e1a0*/  LDL.LU.64 R42, [R1+0xc18] ;  /* 0x000c1800012a7983 */ /* 0x000ea20000300a00 */
[----:B------:R-:W4:Y:S01]  /*2e1b0*/  LDL R2, [R1+0x108c] ;  /* 0x00108c0001027983 */ /* 0x000f220000100800 */
[C---:B---3--:R-:W-:Y:S03]  /*2e1c0*/  HMMA.16816.F32.BF16 R44, R48.reuse, R8, R32 ;  /* 0x00000008302c723c */ /* 0x048fe60000041820 */
[----:B------:R-:W3:Y:S01]  /*2e1d0*/  LDL.LU.64 R32, [R1+0xc00] ;  /* 0x000c000001207983 */ /* 0x000ee20000300a00 */
[----:B------:R-:W3:Y:S11]  /*2e1e0*/  LDL.LU.64 R34, [R1+0xc08] ;  /* 0x000c080001227983 */ /* 0x000ef60000300a00 */
[----:B------:R-:W-:Y:S08]  /*2e1f0*/  @!UPT UIADD3 URZ, URZ, URZ, URZ ;  /* 0x0000003f3f3ff290 */ /* 0x000ff0000fffe03f */
[----:B------:R0:W-:Y:S01]  /*2e200*/  STL.64 [R1+0xc20], R44 ;  /* 0x000c202c01007387 */ /* 0x0001e20000100a00 */
[----:B------:R1:W-:Y:S02]  /*2e210*/  STL.64 [R1+0xc28], R46 ;  /* 0x000c282e01007387 */ /* 0x0003e40000100a00 */
[----:B------:R-:W4:Y:S02]  /*2e220*/  LDL.LU.64 R52, [R1+0xbf0] ;  /* 0x000bf00001347983 */ /* 0x000f240000300a00 */
[----:B------:R-:W4:Y:S01]  /*2e230*/  LDL.LU.64 R54, [R1+0xbf8] ;  /* 0x000bf80001367983 */ /* 0x000f220000300a00 */
[----:B------:R-:W4:Y:S01]  /*2e240*/  LDL.LU.64 R56, [R1+0xbe0] ;  /* 0x000be00001387983 */ /* 0x000f220000300a00 */
[----:B------:R-:W4:Y:S03]  /*2e250*/  LDL.LU.64 R58, [R1+0xbe8] ;  /* 0x000be800013a7983 */ /* 0x000f260000300a00 */
[----:B0-----:R-:W4:Y:S01]  /*2e260*/  LDL.LU.64 R44, [R1+0xbb0] ;  /* 0x000bb000012c7983 */ /* 0x001f220000300a00 */
[----:B-1----:R-:W4:Y:S02]  /*2e270*/  LDL.LU.64 R46, [R1+0xbb8] ;  /* 0x000bb800012e7983 */ /* 0x002f240000300a00 */
[----:B------:R-:W-:Y:S02]  /*2e280*/  STL.64 [R1+0x2dc8], R10 ;  /* 0x002dc80a01007387 */ /* 0x000fe40000100a00 */
[----:B------:R0:W-:Y:S02]  /*2e290*/  STL.64 [R1+0x2dc0], R8 ;  /* 0x002dc00801007387 */ /* 0x0001e40000100a00 */
[----:B0-----:R-:W4:Y:S01]  /*2e2a0*/  LDL.64 R8, [R1+0x20] ;  /* 0x0000200001087983 */ /* 0x001f220000100a00 */
[C---:B--2---:R-:W-:Y:S08]  /*2e2b0*/  HMMA.16816.F32.BF16 R40, R48.reuse, R4, R40 ;  /* 0x000000043028723c */ /* 0x044ff00000041828 */
[C---:B---3--:R-:W-:Y:S01]  /*2e2c0*/  HMMA.16816.F32.BF16 R32, R48.reuse, R36, R32 ;  /* 0x000000243020723c */ /* 0x048fe20000041820 */
[----:B----4-:R0:W-:Y:S04]  /*2e2d0*/  STL.64 [R1+0x2de0], R8 ;  /* 0x002de00801007387 */ /* 0x0101e80000100a00 */
[----:B0-----:R-:W2:Y:S10]  /*2e2e0*/  LDL.64 R8, [R1+0x30] ;  /* 0x0000300001087983 */ /* 0x001eb40000100a00 */
[----:B------:R0:W-:Y:S02]  /*2e2f0*/  STL.64 [R1+0xc10], R40 ;  /* 0x000c102801007387 */ /* 0x0001e40000100a00 */
[----:B------:R1:W-:Y:S01]  /*2e300*/  STL.64 [R1+0xc18], R42 ;  /* 0x000c182a01007387 */ /* 0x0003e20000100a00 */
[----:B0-----:R-:W3:Y:S01]  /*2e310*/  LDL.LU.64 R40, [R1+0x460] ;  /* 0x0004600001287983 */ /* 0x001ee20000300a00 */
[----:B-1----:R-:W3:Y:S02]  /*2e320*/  LDL.LU.64 R42, [R1+0x468] ;  /* 0x00046800012a7983 */ /* 0x002ee40000300a00 */
[----:B------:R-:W-:Y:S02]  /*2e330*/  STL.64 [R1+0x2dd8], R6 ;  /* 0x002dd80601007387 */ /* 0x000fe40000100a00 */
[----:B------:R0:W-:Y:S02]  /*2e340*/  STL.64 [R1+0x2dd0], R4 ;  /* 0x002dd00401007387 */ /* 0x0001e40000100a00 */
[----:B0-----:R-:W4:Y:S01]  /*2e350*/  LDL.LU.64 R4, [R1+0xbc0] ;  /* 0x000bc00001047983 */ /* 0x001f220000300a00 */
[----:B------:R-:W4:Y:S02]  /*2e360*/  LDL.LU.64 R6, [R1+0xbc8] ;  /* 0x000bc80001067983 */ /* 0x000f240000300a00 */
[----:B------:R0:W-:Y:S02]  /*2e370*/  STL.64 [R1+0xc00], R32 ;  /* 0x000c002001007387 */ /* 0x0001e40000100a00 */
[----:B------:R-:W-:Y:S01]  /*2e380*/  STL.64 [R1+0xc08], R34 ;  /* 0x000c082201007387 */ /* 0x000fe20000100a00 */
[----:B0-----:R-:W2:Y:S01]  /*2e390*/  LDL.LU.64 R32, [R1+0x2e08] ;  /* 0x002e080001207983 */ /* 0x001ea20000300a00 */
[----:B------:R-:W-:Y:S02]  /*2e3a0*/  STL.64 [R1+0x2df0], R38 ;  /* 0x002df02601007387 */ /* 0x000fe40000100a00 */
[----:B------:R0:W-:Y:S02]  /*2e3b0*/  STL.64 [R1+0x2de8], R36 ;  /* 0x002de82401007387 */ /* 0x0001e40000100a00 */
[----:B0-----:R-:W3:Y:S01]  /*2e3c0*/  LDL.LU.64 R36, [R1+0xbd0] ;  /* 0x000bd00001247983 */ /* 0x001ee20000300a00 */
[----:B------:R-:W3:Y:S01]  /*2e3d0*/  LDL.LU.64 R38, [R1+0xbd8] ;  /* 0x000bd80001267983 */ /* 0x000ee20000300a00 */
[C---:B------:R-:W-:Y:S08]  /*2e3e0*/  HMMA.16816.F32.BF16 R56, R48.reuse, R28, R56 ;  /* 0x0000001c3038723c */ /* 0x040ff00000041838 */
[C---:B------:R-:W-:Y:S08]  /*2e3f0*/  HMMA.16816.F32.BF16 R44, R48.reuse, R16, R44 ;  /* 0x00000010302c723c */ /* 0x040ff0000004182c */
[C---:B----4-:R-:W-:Y:S08]  /*2e400*/  HMMA.16816.F32.BF16 R4, R48.reuse, R20, R4 ;  /* 0x000000143004723c */ /* 0x050ff00000041804 */
[C---:B--2---:R-:W-:Y:S08]  /*2e410*/  HMMA.16816.F32.BF16 R52, R48.reuse, R32, R52 ;  /* 0x000000203034723c */ /* 0x044ff00000041834 */
[C---:B---3--:R-:W-:Y:S11]  /*2e420*/  HMMA.16816.F32.BF16 R36, R48.reuse, R24, R36 ;  /* 0x000000183024723c */ /* 0x048ff60000041824 */
[----:B------:R-:W-:Y:S04]  /*2e430*/  @!UPT UIADD3 URZ, URZ, URZ, URZ ;  /* 0x0000003f3f3ff290 */ /* 0x000fe8000fffe03f */
[----:B------:R-:W-:Y:S01]  /*2e440*/  STL.64 [R1+0xbf0], R52 ;  /* 0x000bf03401007387 */ /* 0x000fe20000100a00 */
[----:B------:R0:W-:Y:S03]  /*2e450*/  STL.64 [R1+0xbf8], R54 ;  /* 0x000bf83601007387 */ /* 0x0001e60000100a00 */
[----:B0-----:R-:W2:Y:S01]  /*2e460*/  LDL.LU.64 R54, [R1+0x2e00] ;  /* 0x002e000001367983 */ /* 0x001ea20000300a00 */
[----:B------:R-:W2:Y:S02]  /*2e470*/  LDL.LU.64 R52, [R1+0x2df8] ;  /* 0x002df80001347983 */ /* 0x000ea40000300a00 */
[----:B------:R0:W-:Y:S02]  /*2e480*/  STL.64 [R1+0xbe0], R56 ;  /* 0x000be03801007387 */ /* 0x0001e40000100a00 */
[----:B------:R1:W-:Y:S01]  /*2e490*/  STL.64 [R1+0xbe8], R58 ;  /* 0x000be83a01007387 */ /* 0x0003e20000100a00 */
[----:B0-----:R-:W3:Y:S01]  /*2e4a0*/  LDL.LU.64 R56, [R1+0x300] ;  /* 0x0003000001387983 */ /* 0x001ee20000300a00 */
[----:B-1----:R-:W3:Y:S02]  /*2e4b0*/  LDL.LU.64 R58, [R1+0x308] ;  /* 0x00030800013a7983 */ /* 0x002ee40000300a00 */
[----:B------:R0:W-:Y:S02]  /*2e4c0*/  STL.64 [R1+0xbd0], R36 ;  /* 0x000bd02401007387 */ /* 0x0001e40000100a00 */
[----:B------:R1:W-:Y:S01]  /*2e4d0*/  STL.64 [R1+0xbd8], R38 ;  /* 0x000bd82601007387 */ /* 0x0003e20000100a00 */
[----:B------:R-:W-:Y:S01]  /*2e4e0*/  HMMA.16816.F32.BF16 R40, R48, R12, R40 ;  /* 0x0000000c3028723c */ /* 0x000fe20000041828 */
[----:B0-----:R-:W2:Y:S01]  /*2e4f0*/  LDL.LU.64 R36, [R1+0x2f0] ;  /* 0x0002f00001247983 */ /* 0x001ea20000300a00 */
[----:B-1----:R-:W2:Y:S02]  /*2e500*/  LDL.LU.64 R38, [R1+0x2f8] ;  /* 0x0002f80001267983 */ /* 0x002ea40000300a00 */
[----:B------:R0:W-:Y:S02]  /*2e510*/  STL.64 [R1+0xbc0], R4 ;  /* 0x000bc00401007387 */ /* 0x0001e40000100a00 */
[----:B------:R1:W-:Y:S01]  /*2e520*/  STL.64 [R1+0xbc8], R6 ;  /* 0x000bc80601007387 */ /* 0x0003e20000100a00 */
[----:B0-----:R-:W4:Y:S01]  /*2e530*/  LDL.LU.64 R4, [R1+0x2e0] ;  /* 0x0002e00001047983 */ /* 0x001f220000300a00 */
[----:B-1----:R-:W4:Y:S02]  /*2e540*/  LDL.LU.64 R6, [R1+0x2e8] ;  /* 0x0002e80001067983 */ /* 0x002f240000300a00 */
[----:B------:R0:W-:Y:S02]  /*2e550*/  STL.64 [R1+0xbb0], R44 ;  /* 0x000bb02c01007387 */ /* 0x0001e40000100a00 */
[----:B------:R1:W-:Y:S01]  /*2e560*/  STL.64 [R1+0xbb8], R46 ;  /* 0x000bb82e01007387 */ /* 0x0003e20000100a00 */
[----:B------:R-:W3:Y:S04]  /*2e570*/  LDL.64 R48, [R1+0x40] ;  /* 0x0000400001307983 */ /* 0x000ee80000100a00 */
[----:B0-----:R-:W4:Y:S06]  /*2e580*/  LDL.LU.64 R44, [R1+0x2d0] ;  /* 0x0002d000012c7983 */ /* 0x001f2c0000300a00 */
[----:B------:R0:W-:Y:S02]  /*2e590*/  STL.64 [R1+0x460], R40 ;  /* 0x0004602801007387 */ /* 0x0001e40000100a00 */
[----:B------:R0:W-:Y:S02]  /*2e5a0*/  STL.64 [R1+0x468], R42 ;  /* 0x0004682a01007387 */ /* 0x0001e40000100a00 */
[----:B-1----:R-:W4:Y:S01]  /*2e5b0*/  LDL.LU.64 R46, [R1+0x2d8] ;  /* 0x0002d800012e7983 */ /* 0x002f220000300a00 */
[----:B0-----:R-:W4:Y:S01]  /*2e5c0*/  LDL.LU.64 R40, [R1+0x2c0] ;  /* 0x0002c00001287983 */ /* 0x001f220000300a00 */
[----:B------:R-:W4:Y:S02]  /*2e5d0*/  LDL.LU.64 R42, [R1+0x2c8] ;  /* 0x0002c800012a7983 */ /* 0x000f240000300a00 */
[----:B------:R-:W-:Y:S02]  /*2e5e0*/  STL.64 [R1+0x2d80], R14 ;  /* 0x002d800e01007387 */ /* 0x000fe40000100a00 */
[----:B------:R0:W-:Y:S02]  /*2e5f0*/  STL.64 [R1+0x2d78], R12 ;  /* 0x002d780c01007387 */ /* 0x0001e40000100a00 */
[----:B0-----:R-:W4:Y:S01]  /*2e600*/  LDL.64 R12, [R1+0x10] ;  /* 0x00001000010c7983 */ /* 0x001f220000100a00 */
[C---:B--2---:R-:W-:Y:S08]  /*2e610*/  HMMA.16816.F32.BF16 R36, R52.reuse, R8, R36 ;  /* 0x000000083424723c */ /* 0x044ff00000041824 */
[----:B---3--:R-:W-:Y:S11]  /*2e620*/  HMMA.16816.F32.BF16 R56, R52, R48, R56 ;  /* 0x000000303438723c */ /* 0x008ff60000041838 */
[----:B------:R-:W-:Y:S11]  /*2e630*/  @!UPT UIADD3 URZ, URZ, URZ, URZ ;  /* 0x0000003f3f3ff290 */ /* 0x000ff6000fffe03f */
[----:B------:R-:W-:Y:S01]  /*2e640*/  @!UPT UIADD3 URZ, URZ, URZ, URZ ;  /* 0x0000003f3f3ff290 */ /* 0x000fe2000fffe03f */
[----:B------:R0:W-:Y:S01]  /*2e650*/  STL.64 [R1+0x300], R56 ;  /* 0x0003003801007387 */ /* 0x0001e20000100a00 */
[----:B------:R1:W-:Y:S02]  /*2e660*/  STL.64 [R1+0x308], R58 ;  /* 0x0003083a01007387 */ /* 0x0003e40000100a00 */
[----:B0-----:R-:W-:Y:S02]  /*2e670*/  IMAD.MOV.U32 R57, RZ, RZ, R48 ;  /* 0x000000ffff397224 */ /* 0x001fe400078e0030 */
[----:B------:R-:W-:Y:S02]  /*2e680*/  IMAD.MOV.U32 R56, RZ, RZ, R49 ;  /* 0x000000ffff387224 */ /* 0x000fe400078e0031 */
[----:B------:R-:W2:Y:S01]  /*2e690*/  LDL.LU.64 R48, [R1+0x2b0] ;  /* 0x0002b00001307983 */ /* 0x000ea20000300a00 */
[----:B------:R-:W2:Y:S02]  /*2e6a0*/  LDL.LU.64 R50, [R1+0x2b8] ;  /* 0x0002b80001327983 */ /* 0x000ea40000300a00 */
[----:B------:R-:W-:Y:S02]  /*2e6b0*/  STL.64 [R1+0x2f0], R36 ;  /* 0x0002f02401007387 */ /* 0x000fe40000100a00 */
[----:B------:R0:W-:Y:S02]  /*2e6c0*/  STL.64 [R1+0x2f8], R38 ;  /* 0x0002f82601007387 */ /* 0x0001e40000100a00 */
[----:B-1----:R-:W-:-:S02]  /*2e6d0*/  IMAD.MOV.U32 R59, RZ, RZ, R8 ;  /* 0x000000ffff3b7224 */ /* 0x002fc400078e0008 */
[----:B------:R-:W-:Y:S01]  /*2e6e0*/  IMAD.MOV.U32 R58, RZ, RZ, R9 ;  /* 0x000000ffff3a7224 */ /* 0x000fe200078e0009 */
[----:B0-----:R-:W3:Y:S01]  /*2e6f0*/  LDL.LU.64 R38, [R1+0x2df0] ;  /* 0x002df00001267983 */ /* 0x001ee20000300a00 */
[----:B------:R-:W2:Y:S02]  /*2e700*/  LDL.LU.64 R36, [R1+0x2de8] ;  /* 0x002de80001247983 */ /* 0x000ea40000300a00 */
[----:B------:R-:W2:Y:S01]  /*2e710*/  LDL.LU.64 R8, [R1+0x2de0] ;  /* 0x002de00001087983 */ /* 0x000ea20000300a00 */
[C---:B----4-:R-:W-:Y:S08]  /*2e720*/  HMMA.16816.F32.BF16 R44, R52.reuse, R12, R44 ;  /* 0x0000000c342c723c */ /* 0x050ff0000004182c */
[----:B--2---:R-:W-:Y:S01]  /*2e730*/  HMMA.16816.F32.BF16 R4, R52, R8, R4 ;  /* 0x000000083404723c */ /* 0x004fe20000041804 */
[----:B------:R-:W-:-:S02]  /*2e740*/  IMAD.MOV.U32 R35, RZ, RZ, R8 ;  /* 0x000000ffff237224 */ /* 0x000fc400078e0008 */
        /* <DEDUP_REMOVED lines=8> */
[----:B------:R0:W-:Y:S01]  /*2e7d0*/  STL.64 [R1+0x2d0], R44 ;  /* 0x0002d02c01007387 */ /* 0x0001e20000100a00 */
[----:B------:R-:W-:Y:S03]  /*2e7e0*/  STL.64 [R1+0x2d8], R46 ;  /* 0x0002d82e01007387 */ /* 0x000fe60000100a00 */
[----:B0-----:R-:W2:Y:S01]  /*2e7f0*/  LDL.LU.64 R44, [R1+0x2db8] ;  /* 0x002db800012c7983 */ /* 0x001ea20000300a00 */
[----:B------:R-:W-:-:S02]  /*2e800*/  IMAD.MOV.U32 R60, RZ, RZ, R12 ;  /* 0x000000ffff3c7224 */ /* 0x000fc400078e000c */
[----:B------:R-:W-:Y:S02]  /*2e810*/  IMAD.MOV.U32 R3, RZ, RZ, R13 ;  /* 0x000000ffff037224 */ /* 0x000fe400078e000d */
[----:B------:R-:W3:Y:S01]  /*2e820*/  LDL.LU.64 R12, [R1+0x9e0] ;  /* 0x0009e000010c7983 */ /* 0x000ee20000300a00 */
[----:B------:R-:W3:Y:S01]  /*2e830*/  LDL.LU.64 R14, [R1+0x9e8] ;  /* 0x0009e800010e7983 */ /* 0x000ee20000300a00 */
[C---:B--2---:R-:W-:Y:S01]  /*2e840*/  HMMA.16816.F32.BF16 R40, R52.reuse, R44, R40 ;  /* 0x0000002c3428723c */ /* 0x044fe20000041828 */
[----:B------:R-:W-:Y:S02]  /*2e850*/  IMAD.MOV.U32 R23, RZ, RZ, R44 ;  /* 0x000000ffff177224 */ /* 0x000fe400078e002c */
[----:B------:R-:W-:Y:S11]  /*2e860*/  IMAD.MOV.U32 R34, RZ, RZ, R45 ;  /* 0x000000ffff227224 */ /* 0x000ff600078e002d */
[----:B------:R-:W-:Y:S09]  /*2e870*/  @!UPT UIADD3 URZ, URZ, URZ, URZ ;  /* 0x0000003f3f3ff290 */ /* 0x000ff2000fffe03f */
[----:B------:R-:W-:Y:S01]  /*2e880*/  STL.64 [R1+0x2c0], R40 ;  /* 0x0002c02801007387 */ /* 0x000fe20000100a00 */
[----:B------:R0:W-:Y:S03]  /*2e890*/  STL.64 [R1+0x2c8], R42 ;  /* 0x0002c82a01007387 */ /* 0x0001e60000100a00 */
[----:B0-----:R-:W2:Y:S01]  /*2e8a0*/  LDL.LU.64 R42, [R1+0x2db0] ;  /* 0x002db000012a7983 */ /* 0x001ea20000300a00 */
[----:B------:R-:W2:Y:S02]  /*2e8b0*/  LDL.LU.64 R40, [R1+0x2da8] ;  /* 0x002da80001287983 */ /* 0x000ea40000300a00 */
        /* <DEDUP_REMOVED lines=8> */
[----:B0-----:R-:W2:Y:S02]  /*2e940*/  LDL.LU.64 R44, [R1+0x9f0] ;  /* 0x0009f000012c7983 */ /* 0x001ea40000300a00 */
[----:B------:R-:W2:Y:S01]  /*2e950*/  LDL.LU.64 R46, [R1+0x9f8] ;  /* 0x0009f800012e7983 */ /* 0x000ea20000300a00 */
[----:B------:R-:W0:Y:S01]  /*2e960*/  LDSM.16.MT88.4 R48, [R2] ;  /* 0x000000000230783b */ /* 0x000e220000004200 */
[----:B---3--:R-:W-:Y:S03]  /*2e970*/  HMMA.16816.F32.BF16 R12, R52, R8, R12 ;  /* 0x00000008340c723c */ /* 0x008fe6000004180c */
[----:B0-----:R-:W-:Y:S01]  /*2e980*/  STL.64 [R1+0x2cc8], R50 ;  /* 0x002cc83201007387 */ /* 0x001fe20000100a00 */
[----:B------:R0:W-:Y:S02]  /*2e990*/  STL.64 [R1+0x2cc0], R48 ;  /* 0x002cc03001007387 */ /* 0x0001e40000100a00 */
[----:B0-----:R-:W-:-:S02]  /*2e9a0*/  IMAD.MOV.U32 R48, RZ, RZ, R23 ;  /* 0x000000ffff307224 */ /* 0x001fc400078e0017 */
[----:B------:R-:W-:Y:S01]  /*2e9b0*/  IMAD.MOV.U32 R49, RZ, RZ, R34 ;  /* 0x000000ffff317224 */ /* 0x000fe200078e0022 */
[----:B------:R-:W3:Y:S01]  /*2e9c0*/  LDL.LU R23, [R1+0x2d90] ;  /* 0x002d900001177983 */ /* 0x000ee20000300800 */
[----:B------:R-:W3:Y:S03]  /*2e9d0*/  LDL.LU R34, [R1+0x2d8c] ;  /* 0x002d8c0001227983 */ /* 0x000ee60000300800 */
[----:B------:R2:W-:Y:S02]  /*2e9e0*/  STL.64 [R1+0x2d20], R48 ;  /* 0x002d203001007387 */ /* 0x0005e40000100a00 */
[----:B--2---:R-:W-:Y:S02]  /*2e9f0*/  HMMA.16816.F32.BF16 R48, R52, R40, R44 ;  /* 0x000000283430723c */ /* 0x004fe4000004182c */
[----:B------:R-:W2:Y:S01]  /*2ea00*/  LDL.LU.64 R44, [R1+0x9c0] ;  /* 0x0009c000012c7983 */ /* 0x000ea20000300a00 */
[----:B------:R-:W2:Y:S11]  /*2ea10*/  LDL.LU.64 R46, [R1+0x9c8] ;  /* 0x0009c800012e7983 */ /* 0x000eb60000300a00 */
[----:B------:R-:W-:Y:S09]  /*2ea20*/  @!UPT UIADD3 URZ, URZ, URZ, URZ ;  /* 0x0000003f3f3ff290 */ /* 0x000ff2000fffe03f */
[----:B------:R-:W-:Y:S01]  /*2ea30*/  STL.64 [R1+0x9f0], R48 ;  /* 0x0009f03001007387 */ /* 0x000fe20000100a00 */
[----:B------:R-:W-:Y:S02]  /*2ea40*/  STL.64 [R1+0x9f8], R50 ;  /* 0x0009f83201007387 */ /* 0x000fe40000100a00 */
[----:B------:R-:W-:Y:S02]  /*2ea50*/  STL.64 [R1+0x2d30], R42 ;  /* 0x002d302a01007387 */ /* 0x000fe40000100a00 */
[----:B------:R0:W-:Y:S02]  /*2ea60*/  STL.64 [R1+0x2d28], R40 ;  /* 0x002d282801007387 */ /* 0x0001e40000100a00 */
[----:B0-----:R-:W2:Y:S01]  /*2ea70*/  LDL.LU.64 R40, [R1+0x9b0] ;  /* 0x0009b00001287983 */ /* 0x001ea20000300a00 */
[----:B------:R-:W2:Y:S02]  /*2ea80*/  LDL.LU.64 R42, [R1+0x9b8] ;  /* 0x0009b800012a7983 */ /* 0x000ea40000300a00 */
[----:B------:R0:W-:Y:S02]  /*2ea90*/  STL.64 [R1+0x9e0], R12 ;  /* 0x0009e00c01007387 */ /* 0x0001e40000100a00 */
[----:B------:R1:W-:Y:S01]  /*2eaa0*/  STL.64 [R1+0x9e8], R14 ;  /* 0x0009e80e01007387 */ /* 0x0003e20000100a00 */
[----:B0-----:R-:W2:Y:S01]  /*2eab0*/  LDL.LU.64 R12, [R1+0x9a0] ;  /* 0x0009a000010c7983 */ /* 0x001ea20000300a00 */
[----:B-1----:R-:W2:Y:S02]  /*2eac0*/  LDL.LU.64 R14, [R1+0x9a8] ;  /* 0x0009a800010e7983 */ /* 0x002ea40000300a00 */
[----:B------:R-:W-:Y:S02]  /*2ead0*/  STL.64 [R1+0x2d40], R10 ;  /* 0x002d400a01007387 */ /* 0x000fe40000100a00 */
[----:B------:R0:W-:Y:S02]  /*2eae0*/  STL.64 [R1+0x2d38], R8 ;  /* 0x002d380801007387 */ /* 0x0001e40000100a00 */
[----:B0-----:R-:W2:Y:S01]  /*2eaf0*/  LDL.LU.64 R8, [R1+0x9d0] ;  /* 0x0009d00001087983 */ /* 0x001ea20000300a00 */
[----:B------:R-:W2:Y:S02]  /*2eb00*/  LDL.LU.64 R10, [R1+0x9d8] ;  /* 0x0009d800010a7983 */ /* 0x000ea40000300a00 */
[----:B------:R-:W-:-:S02]  /*2eb10*/  IMAD.MOV.U32 R48, RZ, RZ, R35 ;  /* 0x000000ffff307224 */ /* 0x000fc400078e0023 */
[----:B------:R-:W3:Y:S01]  /*2eb20*/  LDL.LU R35, [R1+0x2d88] ;  /* 0x002d880001237983 */ /* 0x000ee20000300800 */
[----:B------:R-:W-:-:S05]  /*2eb30*/  IMAD.MOV.U32 R49, RZ, RZ, R61 ;  /* 0x000000ffff317224 */ /* 0x000fca00078e003d */
[----:B------:R-:W-:Y:S01]  /*2eb40*/  STL.64 [R1+0x2d48], R48 ;  /* 0x002d483001007387 */ /* 0x000fe20000100a00 */
[----:B------:R-:W-:Y:S02]  /*2eb50*/  STL.64 [R1+0x2d58], R6 ;  /* 0x002d580601007387 */ /* 0x000fe40000100a00 */
[----:B----4-:R-:W-:Y:S01]  /*2eb60*/  STL.64 [R1+0x2d50], R4 ;  /* 0x002d500401007387 */ /* 0x010fe20000100a00 */
[----:B--2---:R-:W-:Y:S11]  /*2eb70*/  HMMA.16816.F32.BF16 R8, R52, R4, R8 ;  /* 0x000000043408723c */ /* 0x004ff60000041808 */
[----:B------:R-:W-:Y:S11]  /*2eb80*/  @!UPT UIADD3 URZ, URZ, URZ, URZ ;  /* 0x0000003f3f3ff290 */ /* 0x000ff6000fffe03f */
[----:B------:R-:W-:Y:S01]  /*2eb90*/  @!UPT UIADD3 URZ, URZ, URZ, URZ ;  /* 0x0000003f3f3ff290 */ /* 0x000fe2000fffe03f */
[----:B------:R0:W-:Y:S01]  /*2eba0*/  STL.64 [R1+0x9d0], R8 ;  /* 0x0009d00801007387 */ /* 0x0001e20000100a00 */
[----:B------:R-:W-:Y:S02]  /*2ebb0*/  STL.64 [R1+0x9d8], R10 ;  /* 0x0009d80a01007387 */ /* 0x000fe40000100a00 */
[----:B0-----:R-:W-:Y:S02]  /*2ebc0*/  IMAD.MOV.U32 R8, RZ, RZ, R59 ;  /* 0x000000ffff087224 */ /* 0x001fe400078e003b */
[----:B------:R-:W-:-:S05]  /*2ebd0*/  IMAD.MOV.U32 R9, RZ, RZ, R58 ;  /* 0x000000ffff097224 */ /* 0x000fca00078e003a */
[----:B------:R0:W-:Y:S02]  /*2ebe0*/  STL.64 [R1+0x2d60], R8 ;  /* 0x002d600801007387 */ /* 0x0001e40000100a00 */
[C---:B0-----:R-:W-:Y:S11]  /*2ebf0*/  HMMA.16816.F32.BF16 R8, R52.reuse, R36, R44 ;  /* 0x000000243408723c */ /* 0x041ff6000004182c */
[----:B------:R-:W-:Y:S11]  /*2ec00*/  @!UPT UIADD3 URZ, URZ, URZ, URZ ;  /* 0x0000003f3f3ff290 */ /* 0x000ff6000fffe03f */
[----:B------:R-:W-:Y:S01]  /*2ec10*/  @!UPT UIADD3 URZ, URZ, URZ, URZ ;  /* 0x0000003f3f3ff290 */ /* 0x000fe2000fffe03f */
[----:B------:R-:W-:Y:S01]  /*2ec20*/  STL.64 [R1+0x9c0], R8 ;  /* 0x0009c00801007387 */ /* 0x000fe20000100a00 */
[----:B------:R0:W-:Y:S02]  /*2ec30*/  STL.64 [R1+0x9c8], R10 ;  /* 0x0009c80a01007387 */ /* 0x0001e40000100a00 */
[C---:B0-----:R-:W-:Y:S01]  /*2ec40*/  HMMA.16816.F32.BF16 R8, R52.reuse, R32, R40 ;  /* 0x000000203408723c */ /* 0x041fe20000041828 */
[----:B------:R-:W-:Y:S01]  /*2ec50*/  STL.64 [R1+0x2d08], R38 ;  /* 0x002d082601007387 */ /* 0x000fe20000100a00 */
[----:B------:R-:W-:Y:S02]  /*2ec60*/  STL.64 [R1+0x2d00], R36 ;  /* 0x002d002401007387 */ /* 0x000fe40000100a00 */
[----:B---3--:R-:W-:Y:S02]  /*2ec70*/  STL.64 [R1+0x2cf8], R34 ;  /* 0x002cf82201007387 */ /* 0x008fe40000100a00 */
[----:B------:R-:W-:Y:S11]  /*2ec80*/  STL.64 [R1+0x2cf0], R32 ;  /* 0x002cf02001007387 */ /* 0x000ff60000100a00 */
[----:B------:R-:W-:Y:S06]  /*2ec90*/  @!UPT UIADD3 URZ, URZ, URZ, URZ ;  /* 0x0000003f3f3ff290 */ /* 0x000fec000fffe03f */
[----:B------:R-:W-:Y:S01]  /*2eca0*/  STL.64 [R1+0x9b0], R8 ;  /* 0x0009b00801007387 */ /* 0x000fe20000100a00 */
[----:B------:R0:W-:Y:S02]  /*2ecb0*/  STL.64 [R1+0x9b8], R10 ;  /* 0x0009b80a01007387 */ /* 0x0001e40000100a00 */
[C---:B0-----:R-:W-:Y:S01]  /*2ecc0*/  HMMA.16816.F32.BF16 R8, R52.reuse, R28, R12 ;  /* 0x0000001c3408723c */ /* 0x041fe2000004180c */
[----:B------:R-:W2:Y:S01]  /*2ecd0*/  LDL.LU.64 R12, [R1+0x970] ;  /* 0x00097000010c7983 */ /* 0x000ea20000300a00 */
[----:B------:R-:W2:Y:S02]  /*2ece0*/  LDL.LU.64 R14, [R1+0x978] ;  /* 0x00097800010e7983 */ /* 0x000ea40000300a00 */
[----:B------:R-:W-:Y:S02]  /*2ecf0*/  IMAD.MOV.U32 R4, RZ, RZ, R57 ;  /* 0x000000ffff047224 */ /* 0x000fe400078e0039 */
[----:B------:R-:W-:Y:S11]  /*2ed00*/  IMAD.MOV.U32 R5, RZ, RZ, R56 ;  /* 0x000000ffff057224 */ /* 0x000ff600078e0038 */
[----:B------:R-:W-:Y:S06]  /*2ed10*/  @!UPT UIADD3 URZ, URZ, URZ, URZ ;  /* 0x0000003f3f3ff290 */ /* 0x000fec000fffe03f */
[----:B------:R0:W-:Y:S01]  /*2ed20*/  STL.64 [R1+0x9a0], R8 ;  /* 0x0009a00801007387 */ /* 0x0001e20000100a00 */
[----:B------:R1:W-:Y:S02]  /*2ed30*/  STL.64 [R1+0x9a8], R10 ;  /* 0x0009a80a01007387 */ /* 0x0003e40000100a00 */
[----:B------:R-:W3:Y:S02]  /*2ed40*/  LDL.LU.64 R56, [R1+0x2a0] ;  /* 0x0002a00001387983 */ /* 0x000ee40000300a00 */
[----:B------:R-:W3:Y:S01]  /*2ed50*/  LDL.LU.64 R58, [R1+0x2a8] ;  /* 0x0002a800013a7983 */ /* 0x000ee20000300a00 */
[----:B0-----:R-:W4:Y:S01]  /*2ed60*/  LDL.LU.64 R8, [R1+0x130] ;  /* 0x0001300001087983 */ /* 0x001f220000300a00 */
[----:B-1----:R-:W4:Y:S02]  /*2ed70*/  LDL.LU.64 R10, [R1+0x138] ;  /* 0x00013800010a7983 */ /* 0x002f240000300a00 */
[----:B------:R-:W2:Y:S02]  /*2ed80*/  LDL.LU.64 R48, [R1+0x120] ;  /* 0x0001200001307983 */ /* 0x000ea40000300a00 */
[----:B------:R-:W2:Y:S01]  /*2ed90*/  LDL.LU.64 R50, [R1+0x128] ;  /* 0x0001280001327983 */ /* 0x000ea20000300a00 */
[----:B------:R-:W2:Y:S01]  /*2eda0*/  LDL.LU.64 R40, [R1+0x110] ;  /* 0x0001100001287983 */ /* 0x000ea20000300a00 */
[----:B------:R-:W2:Y:S02]  /*2edb0*/  LDL.LU.64 R42, [R1+0x118] ;  /* 0x00011800012a7983 */ /* 0x000ea40000300a00 */
[----:B------:R-:W2:Y:S02]  /*2edc0*/  LDL.LU.64 R44, [R1+0x100] ;  /* 0x00010000012c7983 */ /* 0x000ea40000300a00 */
[----:B------:R-:W2:Y:S01]  /*2edd0*/  LDL.LU.64 R46, [R1+0x108] ;  /* 0x00010800012e7983 */ /* 0x000ea20000300a00 */
[----:B------:R-:W2:Y:S01]  /*2ede0*/  LDL.LU.64 R36, [R1+0xf0] ;  /* 0x0000f00001247983 */ /* 0x000ea20000300a00 */
[----:B------:R-:W2:Y:S02]  /*2edf0*/  LDL.LU.64 R38, [R1+0xf8] ;  /* 0x0000f80001267983 */ /* 0x000ea40000300a00 */
[----:B------:R-:W2:Y:S02]  /*2ee00*/  LDL.LU.64 R32, [R1+0xe0] ;  /* 0x0000e00001207983 */ /* 0x000ea40000300a00 */
[----:B------:R-:W2:Y:S01]  /*2ee10*/  LDL.LU.64 R34, [R1+0xe8] ;  /* 0x0000e80001227983 */ /* 0x000ea20000300a00 */
[----:B------:R-:W-:Y:S01]  /*2ee20*/  STL.64 [R1+0x2ce8], R30 ;  /* 0x002ce81e01007387 */ /* 0x000fe20000100a00 */
[----:B------:R0:W-:Y:S03]  /*2ee30*/  STL.64 [R1+0x2ce0], R28 ;  /* 0x002ce01c01007387 */ /* 0x0001e60000100a00 */
[----:B0-----:R-:W2:Y:S01]  /*2ee40*/  LDL.LU.64 R28, [R1+0x990] ;  /* 0x00099000011c7983 */ /* 0x001ea20000300a00 */
[----:B------:R-:W2:Y:S02]  /*2ee50*/  LDL.LU.64 R30, [R1+0x998] ;  /* 0x00099800011e7983 */ /* 0x000ea40000300a00 */
        /* <DEDUP_REMOVED lines=22> */
[----:B------:R-:W3:Y:S02]  /*2efc0*/  LDL.LU.64 R12, [R1+0x2d78] ;  /* 0x002d7800010c7983 */ /* 0x000ee40000300a00 */
[----:B---3--:R-:W-:Y:S01]  /*2efd0*/  HMMA.16816.F32.BF16 R52, R52, R12, R56 ;  /* 0x0000000c3434723c */ /* 0x008fe20000041838 */
[----:B------:R-:W4:Y:S01]  /*2efe0*/  LDL.LU.64 R58, [R1+0x2d70] ;  /* 0x002d7000013a7983 */ /* 0x000f220000300a00 */
[----:B------:R-:W4:Y:S11]  /*2eff0*/  LDL.LU.64 R56, [R1+0x2d68] ;  /* 0x002d680001387983 */ /* 0x000f360000300a00 */
[----:B------:R-:W-:Y:S10]  /*2f000*/  @!UPT UIADD3 URZ, URZ, URZ, URZ ;  /* 0x0000003f3f3ff290 */ /* 0x000ff4000fffe03f */
[----:B------:R-:W-:Y:S01]  /*2f010*/  STL.64 [R1+0x2a0], R52 ;  /* 0x0002a03401007387 */ /* 0x000fe20000100a00 */
[----:B------:R-:W-:Y:S01]  /*2f020*/  STL.64 [R1+0x2a8], R54 ;  /* 0x0002a83601007387 */ /* 0x000fe20000100a00 */
[C---:B----4-:R-:W-:Y:S02]  /*2f030*/  HMMA.16816.F32.BF16 R4, R56.reuse, R4, R8 ;  /* 0x000000043804723c */ /* 0x050fe40000041808 */
[----:B------:R-:W3:Y:S11]  /*2f040*/  LDL.LU.64 R8, [R1+0x2d60] ;  /* 0x002d600001087983 */ /* 0x000ef60000300a00 */
[----:B------:R-:W-:Y:S10]  /*2f050*/  @!UPT UIADD3 URZ, URZ, URZ, URZ ;  /* 0x0000003f3f3ff290 */ /* 0x000ff4000fffe03f */
[----:B------:R-:W-:Y:S01]  /*2f060*/  STL.64 [R1+0x130], R4 ;  /* 0x0001300401007387 */ /* 0x000fe20000100a00 */
[----:B------:R0:W-:Y:S03]  /*2f070*/  STL.64 [R1+0x138], R6 ;  /* 0x0001380601007387 */ /* 0x0001e60000100a00 */
[----:B0-----:R-:W4:Y:S01]  /*2f080*/  LDL.LU.64 R6, [R1+0x2d58] ;  /* 0x002d580001067983 */ /* 0x001f220000300a00 */
[----:B------:R-:W2:Y:S01]  /*2f090*/  LDL.LU.64 R4, [R1+0x2d50] ;  /* 0x002d500001047983 */ /* 0x000ea20000300a00 */
[----:B---3--:R-:W-:Y:S02]  /*2f0a0*/  HMMA.16816.F32.BF16 R8, R56, R8, R48 ;  /* 0x000000083808723c */ /* 0x008fe40000041830 */
[----:B------:R-:W3:Y:S01]  /*2f0b0*/  LDL.LU.64 R48, [R1+0x2d48] ;  /* 0x002d480001307983 */ /* 0x000ee20000300a00 */
[----:B------:R-:W-:Y:S02]  /*2f0c0*/  IMAD.MOV.U32 R52, RZ, RZ, R60 ;  /* 0x000000ffff347224 */ /* 0x000fe400078e003c */
[----:B------:R-:W-:-:S07]  /*2f0d0*/  IMAD.MOV.U32 R53, RZ, RZ, R3 ;  /* 0x000000ffff357224 */ /* 0x000fce00078e0003 */
[C---:B------:R-:W-:Y:S11]  /*2f0e0*/  HMMA.16816.F32.BF16 R52, R56.reuse, R52, R44 ;  /* 0x000000343834723c */ /* 0x040ff6000004182c */
[----:B------:R-:W-:Y:S01]  /*2f0f0*/  STL.64 [R1+0x120], R8 ;  /* 0x0001200801007387 */ /* 0x000fe20000100a00 */
[----:B------:R0:W-:Y:S03]  /*2f100*/  STL.64 [R1+0x128], R10 ;  /* 0x0001280a01007387 */ /* 0x0001e60000100a00 */
[----:B0-----:R-:W2:Y:S01]  /*2f110*/  LDL.LU.64 R10, [R1+0x2d40] ;  /* 0x002d4000010a7983 */ /* 0x001ea20000300a00 */
[----:B------:R-:W2:Y:S01]  /*2f120*/  LDL.LU.64 R8, [R1+0x2d38] ;  /* 0x002d380001087983 */ /* 0x000ea20000300a00 */
[C---:B---3--:R-:W-:Y:S02]  /*2f130*/  HMMA.16816.F32.BF16 R48, R56.reuse, R48, R40 ;  /* 0x000000303830723c */ /* 0x048fe40000041828 */
[----:B------:R-:W3:Y:S01]  /*2f140*/  LDL.LU.64 R42, [R1+0x2d30] ;  /* 0x002d3000012a7983 */ /* 0x000ee20000300a00 */
[----:B------:R-:W3:Y:S11]  /*2f150*/  LDL.LU.64 R40, [R1+0x2d28] ;  /* 0x002d280001287983 */ /* 0x000ef60000300a00 */
[----:B------:R-:W-:Y:S09]  /*2f160*/  @!UPT UIADD3 URZ, URZ, URZ, URZ ;  /* 0x0000003f3f3ff290 */ /* 0x000ff2000fffe03f */
[----:B------:R0:W-:Y:S01]  /*2f170*/  STL.64 [R1+0x110], R48 ;  /* 0x0001103001007387 */ /* 0x0001e20000100a00 */
[----:B------:R-:W-:Y:S03]  /*2f180*/  STL.64 [R1+0x118], R50 ;  /* 0x0001183201007387 */ /* 0x000fe60000100a00 */
[----:B0-----:R-:W4:Y:S01]  /*2f190*/  LDL.LU.64 R48, [R1+0x2d20] ;  /* 0x002d200001307983 */ /* 0x001f220000300a00 */
[----:B------:R-:W4:Y:S02]  /*2f1a0*/  LDL.LU.64 R46, [R1+0x2d18] ;  /* 0x002d1800012e7983 */ /* 0x000f240000300a00 */
[----:B------:R-:W4:Y:S02]  /*2f1b0*/  LDL.LU.64 R44, [R1+0x2d10] ;  /* 0x002d1000012c7983 */ /* 0x000f240000300a00 */
[----:B------:R-:W-:Y:S01]  /*2f1c0*/  STL.64 [R1+0x100], R52 ;  /* 0x0001003401007387 */ /* 0x000fe20000100a00 */
[----:B------:R-:W-:Y:S02]  /*2f1d0*/  STL.64 [R1+0x108], R54 ;  /* 0x0001083601007387 */ /* 0x000fe40000100a00 */
[----:B------:R-:W0:Y:S01]  /*2f1e0*/  LDSM.16.MT88.4 R52, [R2+0x80] ;  /* 0x000080000234783b */ /* 0x000e220000004200 */
[C---:B--2---:R-:W-:Y:S08]  /*2f1f0*/  HMMA.16816.F32.BF16 R24, R56.reuse, R8, R24 ;  /* 0x000000083818723c */ /* 0x044ff00000041818 */
[C---:B---3--:R-:W-:Y:S08]  /*2f200*/  HMMA.16816.F32.BF16 R28, R56.reuse, R40, R28 ;  /* 0x00000028381c723c */ /* 0x048ff0000004181c */
[C---:B----4-:R-:W-:Y:S08]  /*2f210*/  HMMA.16816.F32.BF16 R36, R56.reuse, R48, R36 ;  /* 0x000000303824723c */ /* 0x050ff00000041824 */
[C---:B------:R-:W-:Y:S01]  /*2f220*/  HMMA.16816.F32.BF16 R32, R56.reuse, R44, R32 ;  /* 0x0000002c3820723c */ /* 0x040fe20000041820 */
[----:B------:R-:W-:Y:S11]  /*2f230*/  STL.64 [R1+0x2c88], R46 ;  /* 0x002c882e01007387 */ /* 0x000ff60000100a00 */
[----:B------:R-:W-:Y:S03]  /*2f240*/  @!UPT UIADD3 URZ, URZ, URZ, URZ ;  /* 0x0000003f3f3ff290 */ /* 0x000fe6000fffe03f */
[----:B------:R1:W-:Y:S01]  /*2f250*/  STL.64 [R1+0xf0], R36 ;  /* 0x0000f02401007387 */ /* 0x0003e20000100a00 */
[----:B------:R2:W-:Y:S02]  /*2f260*/  STL.64 [R1+0xf8], R38 ;  /* 0x0000f82601007387 */ /* 0x0005e40000100a00 */
[----:B------:R-:W-:Y:S05]  /*2f270*/  STL.64 [R1+0x2c80], R44 ;  /* 0x002c802c01007387 */ /* 0x000fea0000100a00 */
[----:B------:R3:W-:Y:S01]  /*2f280*/  STL.64 [R1+0xe0], R32 ;  /* 0x0000e02001007387 */ /* 0x0007e20000100a00 */
[----:B------:R3:W-:Y:S01]  /*2f290*/  STL.64 [R1+0xe8], R34 ;  /* 0x0000e82201007387 */ /* 0x0007e20000100a00 */
[----:B0-----:R-:W-:Y:S02]  /*2f2a0*/  STL.64 [R1+0x2c38], R54 ;  /* 0x002c383601007387 */ /* 0x001fe40000100a00 */
[----:B------:R-:W-:Y:S02]  /*2f2b0*/  STL.64 [R1+0x2c30], R52 ;  /* 0x002c303401007387 */ /* 0x000fe40000100a00 */
[----:B------:R-:W-:Y:S01]  /*2f2c0*/  STL.64 [R1+0x2c98], R42 ;  /* 0x002c982a01007387 */ /* 0x000fe20000100a00 */
[----:B------:R-:W-:Y:S01]  /*2f2d0*/  STL.64 [R1+0x2c90], R40 ;  /* 0x002c902801007387 */ /* 0x000fe20000100a00 */
[----:B------:R0:W-:Y:S02]  /*2f2e0*/  STL.64 [R1+0x7c0], R28 ;  /* 0x0007c01c01007387 */ /* 0x0001e40000100a00 */
[----:B------:R0:W-:Y:S01]  /*2f2f0*/  STL.64 [R1+0x7c8], R30 ;  /* 0x0007c81e01007387 */ /* 0x0001e20000100a00 */
[----:B-1----:R-:W4:Y:S01]  /*2f300*/  LDL.LU.64 R36, [R1+0x7a0] ;  /* 0x0007a00001247983 */ /* 0x002f220000300a00 */
[----:B--2---:R-:W4:Y:S02]  /*2f310*/  LDL.LU.64 R38, [R1+0x7a8] ;  /* 0x0007a80001267983 */ /* 0x004f240000300a00 */
[----:B------:R1:W-:Y:S02]  /*2f320*/  STL.64 [R1+0x7b0], R24 ;  /* 0x0007b01801007387 */ /* 0x0003e40000100a00 */
[----:B------:R2:W-:Y:S01]  /*2f330*/  STL.64 [R1+0x7b8], R26 ;  /* 0x0007b81a01007387 */ /* 0x0005e20000100a00 */
[----:B---3--:R-:W3:Y:S01]  /*2f340*/  LDL.LU.64 R32, [R1+0x790] ;  /* 0x0007900001207983 */ /* 0x008ee20000300a00 */
[----:B------:R-:W3:Y:S03]  /*2f350*/  LDL.LU.64 R34, [R1+0x798] ;  /* 0x0007980001227983 */ /* 0x000ee60000300a00 */
[----:B0-----:R-:W3:Y:S01]  /*2f360*/  LDL.LU.64 R28, [R1+0x780] ;  /* 0x00078000011c7983 */ /* 0x001ee20000300a00 */
[----:B------:R-:W3:Y:S03]  /*2f370*/  LDL.LU.64 R30, [R1+0x788] ;  /* 0x00078800011e7983 */ /* 0x000ee60000300a00 */
[----:B-1----:R-:W3:Y:S01]  /*2f380*/  LDL.LU.64 R24, [R1+0x770] ;  /* 0x0007700001187983 */ /* 0x002ee20000300a00 */
[----:B--2---:R-:W2:Y:S02]  /*2f390*/  LDL.LU.64 R26, [R1+0x778] ;  /* 0x00077800011a7983 */ /* 0x004ea40000300a00 */
[----:B------:R-:W2:Y:S02]  /*2f3a0*/  LDL.LU.64 R48, [R1+0x760] ;  /* 0x0007600001307983 */ /* 0x000ea40000300a00 */
[----:B------:R-:W2:Y:S01]  /*2f3b0*/  LDL.LU.64 R50, [R1+0x768] ;  /* 0x0007680001327983 */ /* 0x000ea20000300a00 */
[----:B------:R-:W2:Y:S01]  /*2f3c0*/  LDL.LU.64 R52, [R1+0x750] ;  /* 0x0007500001347983 */ /* 0x000ea20000300a00 */
[----:B------:R-:W2:Y:S02]  /*2f3d0*/  LDL.LU.64 R54, [R1+0x758] ;  /* 0x0007580001367983 */ /* 0x000ea40000300a00 */
[----:B------:R-:W-:Y:S02]  /*2f3e0*/  STL.64 [R1+0x2ca8], R10 ;  /* 0x002ca80a01007387 */ /* 0x000fe40000100a00 */
[----:B------:R0:W-:Y:S02]  /*2f3f0*/  STL.64 [R1+0x2ca0], R8 ;  /* 0x002ca00801007387 */ /* 0x0001e40000100a00 */
[----:B0-----:R-:W2:Y:S01]  /*2f400*/  LDL.LU.64 R8, [R1+0x740] ;  /* 0x0007400001087983 */ /* 0x001ea20000300a00 */
[----:B------:R-:W2:Y:S02]  /*2f410*/  LDL.LU.64 R10, [R1+0x748] ;  /* 0x00074800010a7983 */ /* 0x000ea40000300a00 */
[----:B------:R-:W2:Y:S02]  /*2f420*/  LDL.64 R40, [R1+0x20] ;  /* 0x0000200001287983 */ /* 0x000ea40000100a00 */
[----:B--2---:R0:W-:Y:S04]  /*2f430*/  STL.64 [R1+0x2cb0], R40 ;  /* 0x002cb02801007387 */ /* 0x0041e80000100a00 */
[----:B0-----:R-:W2:Y:S01]  /*2f440*/  LDL.64 R40, [R1+0x30] ;  /* 0x0000300001287983 */ /* 0x001ea20000100a00 */
[C---:B----4-:R-:W-:Y:S03]  /*2f450*/  HMMA.16816.F32.BF16 R36, R56.reuse, R4, R36 ;  /* 0x000000043824723c */ /* 0x050fe60000041824 */
[----:B--2---:R0:W-:Y:S01]  /*2f460*/  STL.64 [R1+0x2cb8], R40 ;  /* 0x002cb82801007387 */ /* 0x0041e20000100a00 */
[----:B------:R-:W2:Y:S03]  /*2f470*/  LDL.64 R44, [R1+0x10] ;  /* 0x00001000012c7983 */ /* 0x000ea60000100a00 */
        /* <DEDUP_REMOVED lines=9> */
[----:B------:R-:W-:Y:S01]  /*2f510*/  STL.64 [R1+0x790], R32 ;  /* 0x0007902001007387 */ /* 0x000fe20000100a00 */
[----:B------:R0:W-:Y:S03]  /*2f520*/  STL.64 [R1+0x798], R34 ;  /* 0x0007982201007387 */ /* 0x0001e60000100a00 */
[----:B0-----:R-:W3:Y:S01]  /*2f530*/  LDL.LU.64 R34, [R1+0x2cf8] ;  /* 0x002cf80001227983 */ /* 0x001ee20000300a00 */
        /* <DEDUP_REMOVED lines=14> */
[----:B------:R-:W2:Y:S01]  /*2f620*/  LDL.LU.64 R24, [R1+0x2cd0] ;  /* 0x002cd00001187983 */ /* 0x000ea20000300a00 */
[C---:B------:R-:W-:Y:S08]  /*2f630*/  HMMA.16816.F32.BF16 R52, R56.reuse, R20, R52 ;  /* 0x000000143834723c */ /* 0x040ff00000041834 */
        /* <DEDUP_REMOVED lines=9> */
[----:B0-----:R-:W2:Y:S01]  /*2f6d0*/  LDL.64 R24, [R1] ;  /* 0x0000000001187983 */ /* 0x001ea20000100a00 */
[----:B------:R0:W-:Y:S02]  /*2f6e0*/  STL.64 [R1+0x750], R52 ;  /* 0x0007503401007387 */ /* 0x0001e40000100a00 */
[----:B------:R1:W-:Y:S01]  /*2f6f0*/  STL.64 [R1+0x758], R54 ;  /* 0x0007583601007387 */ /* 0x0003e20000100a00 */
[----:B0-----:R-:W4:Y:S01]  /*2f700*/  LDL.LU.64 R52, [R1+0x610] ;  /* 0x0006100001347983 */ /* 0x001f220000300a00 */
[----:B-1----:R-:W4:Y:S02]  /*2f710*/  LDL.LU.64 R54, [R1+0x618] ;  /* 0x0006180001367983 */ /* 0x002f240000300a00 */
[----:B------:R-:W-:Y:S02]  /*2f720*/  STL.64 [R1+0x2c68], R22 ;  /* 0x002c681601007387 */ /* 0x000fe40000100a00 */
[----:B------:R0:W-:Y:S02]  /*2f730*/  STL.64 [R1+0x2c60], R20 ;  /* 0x002c601401007387 */ /* 0x0001e40000100a00 */
[----:B0-----:R-:W2:Y:S01]  /*2f740*/  LDL.LU.64 R20, [R1+0xd0] ;  /* 0x0000d00001147983 */ /* 0x001ea20000300a00 */
[----:B------:R-:W2:Y:S01]  /*2f750*/  LDL.LU.64 R22, [R1+0xd8] ;  /* 0x0000d80001167983 */ /* 0x000ea20000300a00 */
[----:B------:R-:W-:Y:S11]  /*2f760*/  HMMA.16816.F32.BF16 R8, R56, R16, R8 ;  /* 0x000000103808723c */ /* 0x000ff60000041808 */
        /* <DEDUP_REMOVED lines=8> */
[----:B0-----:R-:W3:Y:S01]  /*2f7f0*/  LDL.LU.64 R16, [R1+0x5e0] ;  /* 0x0005e00001107983 */ /* 0x001ee20000300a00 */
[----:B------:R-:W3:Y:S01]  /*2f800*/  LDL.LU.64 R18, [R1+0x5e8] ;  /* 0x0005e80001127983 */ /* 0x000ee20000300a00 */
[----:B----4-:R-:W-:Y:S08]  /*2f810*/  HMMA.16816.F32.BF16 R52, R48, R40, R52 ;  /* 0x000000283034723c */ /* 0x010ff00000041834 */
[----:B--2---:R-:W-:Y:S01]  /*2f820*/  HMMA.16816.F32.BF16 R20, R56, R12, R20 ;  /* 0x0000000c3814723c */ /* 0x004fe20000041814 */
[----:B------:R-:W2:Y:S01]  /*2f830*/  LDL.LU.64 R56, [R1+0x5d0] ;  /* 0x0005d00001387983 */ /* 0x000ea20000300a00 */
[----:B------:R-:W2:Y:S11]  /*2f840*/  LDL.LU.64 R58, [R1+0x5d8] ;  /* 0x0005d800013a7983 */ /* 0x000eb60000300a00 */
[----:B------:R-:W-:Y:S10]  /*2f850*/  @!UPT UIADD3 URZ, URZ, URZ, URZ ;  /* 0x0000003f3f3ff290 */ /* 0x000ff4000fffe03f */
[----:B------:R0:W-:Y:S01]  /*2f860*/  STL.64 [R1+0xd0], R20 ;  /* 0x0000d01401007387 */ /* 0x0001e20000100a00 */
[----:B------:R1:W-:Y:S03]  /*2f870*/  STL.64 [R1+0xd8], R22 ;  /* 0x0000d81601007387 */ /* 0x0003e60000100a00 */
[----:B0-----:R-:W4:Y:S01]  /*2f880*/  LDL.LU.64 R20, [R1+0x5c0] ;  /* 0x0005c00001147983 */ /* 0x001f220000300a00 */
[----:B-1----:R-:W4:Y:S02]  /*2f890*/  LDL.LU.64 R22, [R1+0x5c8] ;  /* 0x0005c80001167983 */ /* 0x002f240000300a00 */
[----:B------:R-:W-:Y:S02]  /*2f8a0*/  STL.64 [R1+0x2c48], R14 ;  /* 0x002c480e01007387 */ /* 0x000fe40000100a00 */
[----:B------:R0:W-:Y:S02]  /*2f8b0*/  STL.64 [R1+0x2c40], R12 ;  /* 0x002c400c01007387 */ /* 0x0001e40000100a00 */
[----:B0-----:R-:W2:Y:S01]  /*2f8c0*/  LDL.LU.64 R12, [R1+0x600] ;  /* 0x00060000010c7983 */ /* 0x001ea20000300a00 */
[----:B------:R-:W2:Y:S02]  /*2f8d0*/  LDL.LU.64 R14, [R1+0x608] ;  /* 0x00060800010e7983 */ /* 0x000ea40000300a00 */
[----:B------:R0:W-:Y:S02]  /*2f8e0*/  STL.64 [R1+0x610], R52 ;  /* 0x0006103401007387 */ /* 0x0001e40000100a00 */
[----:B------:R-:W-:Y:S02]  /*2f8f0*/  STL.64 [R1+0x618], R54 ;  /* 0x0006183601007387 */ /* 0x000fe40000100a00 */
[----:B0-----:R-:W-:-:S02]  /*2f900*/  IMAD.MOV.U32 R53, RZ, RZ, R40 ;  /* 0x000000ffff357224 */ /* 0x001fc400078e0028 */
        /* <DEDUP_REMOVED lines=18> */
[----:B------:R-:W2:Y:S02]  /*2fa30*/  LDL.LU.64 R8, [R1+0x2ca0] ;  /* 0x002ca00001087983 */ /* 0x000ea40000300a00 */
[----:B------:R-:W2:Y:S02]  /*2fa40*/  LDL.LU.64 R42, [R1+0x2c98] ;  /* 0x002c9800012a7983 */ /* 0x000ea40000300a00 */
[----:B------:R-:W2:Y:S01]  /*2fa50*/  LDL.LU.64 R40, [R1+0x2c90] ;  /* 0x002c900001287983 */ /* 0x000ea20000300a00 */
[----:B------:R0:W-:Y:S01]  /*2fa60*/  STL.64 [R1+0x5e0], R16 ;  /* 0x0005e01001007387 */ /* 0x0001e20000100a00 */
[----:B------:R-:W-:Y:S02]  /*2fa70*/  STL.64 [R1+0x5e8], R18 ;  /* 0x0005e81201007387 */ /* 0x000fe40000100a00 */
[----:B------:R-:W2:Y:S02]  /*2fa80*/  LDL.LU.64 R46, [R1+0x2c88] ;  /* 0x002c8800012e7983 */ /* 0x000ea40000300a00 */
[----:B0-----:R-:W-:-:S02]  /*2fa90*/  IMAD.MOV.U32 R17, RZ, RZ, R44 ;  /* 0x000000ffff117224 */ /* 0x001fc400078e002c */
[----:B------:R-:W-:Y:S02]  /*2faa0*/  IMAD.MOV.U32 R16, RZ, RZ, R45 ;  /* 0x000000ffff107224 */ /* 0x000fe400078e002d */
[----:B------:R-:W4:Y:S01]  /*2fab0*/  LDL.LU.64 R44, [R1+0x2c80] ;  /* 0x002c8000012c7983 */ /* 0x000f220000300a00 */
[C---:B------:R-:W-:Y:S01]  /*2fac0*/  HMMA.16816.F32.BF16 R56, R48.reuse, R24, R56 ;  /* 0x000000183038723c */ /* 0x040fe20000041838 */
[----:B------:R-:W-:Y:S02]  /*2fad0*/  IMAD.MOV.U32 R60, RZ, RZ, R24 ;  /* 0x000000ffff3c7224 */ /* 0x000fe400078e0018 */
[----:B------:R-:W-:Y:S11]  /*2fae0*/  IMAD.MOV.U32 R3, RZ, RZ, R25 ;  /* 0x000000ffff037224 */ /* 0x000ff600078e0019 */
[----:B------:R-:W-:Y:S09]  /*2faf0*/  @!UPT UIADD3 URZ, URZ, URZ, URZ ;  /* 0x0000003f3f3ff290 */ /* 0x000ff2000fffe03f */
[----:B------:R-:W-:Y:S01]  /*2fb00*/  STL.64 [R1+0x5d0], R56 ;  /* 0x0005d03801007387 */ /* 0x000fe20000100a00 */
[----:B------:R-:W-:Y:S02]  /*2fb10*/  STL.64 [R1+0x5d8], R58 ;  /* 0x0005d83a01007387 */ /* 0x000fe40000100a00 */
[----:B------:R-:W2:Y:S02]  /*2fb20*/  LDL.LU.64 R24, [R1+0xde0] ;  /* 0x000de00001187983 */ /* 0x000ea40000300a00 */
[----:B------:R-:W2:Y:S01]  /*2fb30*/  LDL.LU.64 R26, [R1+0xde8] ;  /* 0x000de800011a7983 */ /* 0x000ea20000300a00 */
[----:B------:R-:W0:Y:S01]  /*2fb40*/  LDSM.16.MT88.4 R56, [R2+0x100] ;  /* 0x000100000238783b */ /* 0x000e220000004200 */
[----:B----4-:R-:W-:Y:S11]  /*2fb50*/  HMMA.16816.F32.BF16 R20, R48, R44, R20 ;  /* 0x0000002c3014723c */ /* 0x010ff60000041814 */
[----:B------:R-:W-:Y:S11]  /*2fb60*/  @!UPT UIADD3 URZ, URZ, URZ, URZ ;  /* 0x0000003f3f3ff290 */ /* 0x000ff6000fffe03f */
[----:B------:R-:W-:Y:S01]  /*2fb70*/  @!UPT UIADD3 URZ, URZ, URZ, URZ ;  /* 0x0000003f3f3ff290 */ /* 0x000fe2000fffe03f */
[----:B------:R1:W-:Y:S01]  /*2fb80*/  STL.64 [R1+0x5c0], R20 ;  /* 0x0005c01401007387 */ /* 0x0003e20000100a00 */
[----:B------:R4:W-:Y:S03]  /*2fb90*/  STL.64 [R1+0x5c8], R22 ;  /* 0x0005c81601007387 */ /* 0x0009e60000100a00 */
[----:B-1----:R-:W3:Y:S01]  /*2fba0*/  LDL.LU.64 R20, [R1+0xdd0] ;  /* 0x000dd00001147983 */ /* 0x002ee20000300a00 */
[----:B----4-:R-:W3:Y:S02]  /*2fbb0*/  LDL.LU.64 R22, [R1+0xdd8] ;  /* 0x000dd80001167983 */ /* 0x010ee40000300a00 */
[----:B--2---:R-:W-:Y:S02]  /*2fbc0*/  STL.64 [R1+0x2be0], R46 ;  /* 0x002be02e01007387 */ /* 0x004fe40000100a00 */
[----:B------:R1:W-:Y:S02]  /*2fbd0*/  STL.64 [R1+0x2bd8], R44 ;  /* 0x002bd82c01007387 */ /* 0x0003e40000100a00 */
[----:B-1----:R-:W-:-:S02]  /*2fbe0*/  IMAD.MOV.U32 R44, RZ, RZ, R17 ;  /* 0x000000ffff2c7224 */ /* 0x002fc400078e0011 */
[----:B------:R-:W-:Y:S02]  /*2fbf0*/  IMAD.MOV.U32 R45, RZ, RZ, R16 ;  /* 0x000000ffff2d7224 */ /* 0x000fe400078e0010 */
[----:B------:R-:W2:Y:S01]  /*2fc00*/  LDL.LU.64 R16, [R1+0xdc0] ;  /* 0x000dc00001107983 */ /* 0x000ea20000300a00 */
[----:B------:R-:W2:Y:S01]  /*2fc10*/  LDL.LU.64 R18, [R1+0xdc8] ;  /* 0x000dc80001127983 */ /* 0x000ea20000300a00 */
[----:B------:R-:W-:Y:S01]  /*2fc20*/  HMMA.16816.F32.BF16 R24, R48, R40, R24 ;  /* 0x000000283018723c */ /* 0x000fe20000041818 */
[----:B------:R-:W-:Y:S01]  /*2fc30*/  STL.64 [R1+0x2bf8], R44 ;  /* 0x002bf82c01007387 */ /* 0x000fe20000100a00 */
[----:B0-----:R-:W-:Y:S01]  /*2fc40*/  STL.64 [R1+0x2bb0], R58 ;  /* 0x002bb03a01007387 */ /* 0x001fe20000100a00 */
[----:B------:R0:W-:Y:S02]  /*2fc50*/  STL.64 [R1+0x2ba8], R56 ;  /* 0x002ba83801007387 */ /* 0x0001e40000100a00 */
[----:B0-----:R-:W-:Y:S02]  /*2fc60*/  IMAD.MOV.U32 R56, RZ, RZ, R15 ;  /* 0x000000ffff387224 */ /* 0x001fe400078e000f */
[----:B------:R-:W-:-:S05]  /*2fc70*/  IMAD.MOV.U32 R57, RZ, RZ, R14 ;  /* 0x000000ffff397224 */ /* 0x000fca00078e000e */
[----:B------:R0:W-:Y:S02]  /*2fc80*/  STL.64 [R1+0x2c00], R56 ;  /* 0x002c003801007387 */ /* 0x0001e40000100a00 */
[----:B0-----:R-:W-:Y:S02]  /*2fc90*/  IMAD.MOV.U32 R56, RZ, RZ, R13 ;  /* 0x000000ffff387224 */ /* 0x001fe400078e000d */
[----:B------:R-:W-:Y:S02]  /*2fca0*/  IMAD.MOV.U32 R57, RZ, RZ, R12 ;  /* 0x000000ffff397224 */ /* 0x000fe400078e000c */
[----:B------:R-:W4:Y:S01]  /*2fcb0*/  LDL.LU.64 R12, [R1+0xdb0] ;  /* 0x000db000010c7983 */ /* 0x000f220000300a00 */
[----:B------:R-:W4:Y:S02]  /*2fcc0*/  LDL.LU.64 R14, [R1+0xdb8] ;  /* 0x000db800010e7983 */ /* 0x000f240000300a00 */
[----:B------:R-:W-:Y:S02]  /*2fcd0*/  STL.64 [R1+0x2c18], R56 ;  /* 0x002c183801007387 */ /* 0x000fe40000100a00 */
[----:B------:R-:W-:Y:S01]  /*2fce0*/  STL.64 [R1+0x2bf0], R42 ;  /* 0x002bf02a01007387 */ /* 0x000fe20000100a00 */
[----:B------:R-:W-:Y:S01]  /*2fcf0*/  STL.64 [R1+0x2be8], R40 ;  /* 0x002be82801007387 */ /* 0x000fe20000100a00 */
[----:B------:R-:W-:Y:S02]  /*2fd00*/  STL.64 [R1+0xde0], R24 ;  /* 0x000de01801007387 */ /* 0x000fe40000100a00 */
[----:B------:R-:W-:Y:S02]  /*2fd10*/  STL.64 [R1+0xde8], R26 ;  /* 0x000de81a01007387 */ /* 0x000fe40000100a00 */
[----:B------:R-:W-:Y:S01]  /*2fd20*/  STL.64 [R1+0x2c10], R10 ;  /* 0x002c100a01007387 */ /* 0x000fe20000100a00 */
[----:B------:R2:W-:Y:S01]  /*2fd30*/  STL.64 [R1+0x2c08], R8 ;  /* 0x002c080801007387 */ /* 0x0005e20000100a00 */
[C---:B---3--:R-:W-:Y:S08]  /*2fd40*/  HMMA.16816.F32.BF16 R20, R48.reuse, R8, R20 ;  /* 0x000000083014723c */ /* 0x048ff00000041814 */
[C---:B--2---:R-:W-:Y:S11]  /*2fd50*/  HMMA.16816.F32.BF16 R8, R48.reuse, R4, R16 ;  /* 0x000000043008723c */ /* 0x044ff60000041810 */
[----:B------:R-:W-:Y:S04]  /*2fd60*/  @!UPT UIADD3 URZ, URZ, URZ, URZ ;  /* 0x0000003f3f3ff290 */ /* 0x000fe8000fffe03f */
[----:B------:R-:W-:Y:S01]  /*2fd70*/  STL.64 [R1+0xdd0], R20 ;  /* 0x000dd01401007387 */ /* 0x000fe20000100a00 */
[----:B------:R-:W-:Y:S02]  /*2fd80*/  STL.64 [R1+0xdd8], R22 ;  /* 0x000dd81601007387 */ /* 0x000fe40000100a00 */
[----:B------:R-:W-:Y:S02]  /*2fd90*/  STL.64 [R1+0x2bd0], R6 ;  /* 0x002bd00601007387 */ /* 0x000fe40000100a00 */
[----:B------:R0:W-:Y:S03]  /*2fda0*/  STL.64 [R1+0x2bc8], R4 ;  /* 0x002bc80401007387 */ /* 0x0001e60000100a00 */
[----:B------:R-:W-:Y:S01]  /*2fdb0*/  STL.64 [R1+0xdc0], R8 ;  /* 0x000dc00801007387 */ /* 0x000fe20000100a00 */
[----:B------:R-:W-:Y:S02]  /*2fdc0*/  STL.64 [R1+0xdc8], R10 ;  /* 0x000dc80a01007387 */ /* 0x000fe40000100a00 */
[----:B0-----:R-:W2:Y:S02]  /*2fdd0*/  LDL.LU.64 R4, [R1+0x400] ;  /* 0x0004000001047983 */ /* 0x001ea40000300a00 */
[----:B------:R-:W3:Y:S02]  /*2fde0*/  LDL.LU.64 R6, [R1+0x408] ;  /* 0x0004080001067983 */ /* 0x000ee40000300a00 */
[----:B---3--:R-:W-:Y:S01]  /*2fdf0*/  STL.64 [R1+0x2c28], R6 ;  /* 0x002c280601007387 */ /* 0x008fe20000100a00 */
[----:B--2---:R4:W-:Y:S02]  /*2fe00*/  STL.64 [R1+0x2c20], R4 ;  /* 0x002c200401007387 */ /* 0x0049e40000100a00 */
[----:B------:R-:W2:Y:S02]  /*2fe10*/  LDL.LU.64 R40, [R1+0xda0] ;  /* 0x000da00001287983 */ /* 0x000ea40000300a00 */
[----:B------:R-:W2:Y:S01]  /*2fe20*/  LDL.LU.64 R42, [R1+0xda8] ;  /* 0x000da800012a7983 */ /* 0x000ea20000300a00 */
[----:B----4-:R-:W-:Y:S11]  /*2fe30*/  HMMA.16816.F32.BF16 R4, R48, R36, R12 ;  /* 0x000000243004723c */ /* 0x010ff6000004180c */
[----:B------:R-:W-:Y:S11]  /*2fe40*/  @!UPT UIADD3 URZ, URZ, URZ, URZ ;  /* 0x0000003f3f3ff290 */ /* 0x000ff6000fffe03f */
[----:B------:R-:W-:Y:S01]  /*2fe50*/  @!UPT UIADD3 URZ, URZ, URZ, URZ ;  /* 0x0000003f3f3ff290 */ /* 0x000fe2000fffe03f */
[----:B------:R0:W-:Y:S01]  /*2fe60*/  STL.64 [R1+0xdb0], R4 ;  /* 0x000db00401007387 */ /* 0x0001e20000100a00 */
[----:B------:R1:W-:Y:S02]  /*2fe70*/  STL.64 [R1+0xdb8], R6 ;  /* 0x000db80601007387 */ /* 0x0003e40000100a00 */
[----:B------:R-:W3:Y:S02]  /*2fe80*/  LDL.LU.64 R24, [R1+0xd90] ;  /* 0x000d900001187983 */ /* 0x000ee40000300a00 */
[----:B------:R-:W3:Y:S01]  /*2fe90*/  LDL.LU.64 R26, [R1+0xd98] ;  /* 0x000d9800011a7983 */ /* 0x000ee20000300a00 */
[----:B------:R-:W4:Y:S01]  /*2fea0*/  LDL.LU.64 R20, [R1+0xd80] ;  /* 0x000d800001147983 */ /* 0x000f220000300a00 */
[----:B------:R-:W4:Y:S02]  /*2feb0*/  LDL.LU.64 R22, [R1+0xd88] ;  /* 0x000d880001167983 */ /* 0x000f240000300a00 */
[----:B------:R-:W4:Y:S02]  /*2fec0*/  LDL.LU.64 R16, [R1+0xd70] ;  /* 0x000d700001107983 */ /* 0x000f240000300a00 */
[----:B------:R-:W4:Y:S01]  /*2fed0*/  LDL.LU.64 R18, [R1+0xd78] ;  /* 0x000d780001127983 */ /* 0x000f220000300a00 */
[----:B------:R-:W4:Y:S01]  /*2fee0*/  LDL.LU.64 R12, [R1+0xd60] ;  /* 0x000d6000010c7983 */ /* 0x000f220000300a00 */
[----:B------:R-:W-:-:S02]  /*2fef0*/  IMAD.MOV.U32 R56, RZ, RZ, R53 ;  /* 0x000000ffff387224 */ /* 0x000fc400078e0035 */
[----:B------:R-:W-:Y:S02]  /*2ff00*/  IMAD.MOV.U32 R57, RZ, RZ, R52 ;  /* 0x000000ffff397224 */ /* 0x000fe400078e0034 */
[----:B------:R-:W4:Y:S01]  /*2ff10*/  LDL.LU.64 R14, [R1+0xd68] ;  /* 0x000d6800010e7983 */ /* 0x000f220000300a00 */
[----:B------:R-:W4:Y:S01]  /*2ff20*/  LDL.LU.64 R52, [R1+0x5b0] ;  /* 0x0005b00001347983 */ /* 0x000f220000300a00 */
[----:B------:R-:W4:Y:S02]  /*2ff30*/  LDL.LU.64 R54, [R1+0x5b8] ;  /* 0x0005b80001367983 */ /* 0x000f240000300a00 */
[----:B0-----:R-:W4:Y:S02]  /*2ff40*/  LDL.LU.64 R4, [R1+0x450] ;  /* 0x0004500001047983 */ /* 0x001f240000300a00 */
[----:B-1----:R-:W4:Y:S01]  /*2ff50*/  LDL.LU.64 R6, [R1+0x458] ;  /* 0x0004580001067983 */ /* 0x002f220000300a00 */
[----:B------:R-:W4:Y:S01]  /*2ff60*/  LDL.LU.64 R8, [R1+0x440] ;  /* 0x0004400001087983 */ /* 0x000f220000300a00 */
[----:B------:R-:W4:Y:S02]  /*2ff70*/  LDL.LU.64 R10, [R1+0x448] ;  /* 0x00044800010a7983 */ /* 0x000f240000300a00 */
[----:B------:R-:W4:Y:S02]  /*2ff80*/  LDL.LU.64 R44, [R1+0x430] ;  /* 0x00043000012c7983 */ /* 0x000f240000300a00 */
[----:B------:R-:W4:Y:S01]  /*2ff90*/  LDL.LU.64 R46, [R1+0x438] ;  /* 0x00043800012e7983 */ /* 0x000f220000300a00 */
[C---:B--2---:R-:W-:Y:S08]  /*2ffa0*/  HMMA.16816.F32.BF16 R40, R48.reuse, R32, R40 ;  /* 0x000000203028723c */ /* 0x044ff00000041828 */
[C---:B---3--:R-:W-:Y:S11]  /*2ffb0*/  HMMA.16816.F32.BF16 R24, R48.reuse, R28, R24 ;  /* 0x0000001c3018723c */ /* 0x048ff60000041818 */
[----:B------:R-:W-:Y:S04]  /*2ffc0*/  @!UPT UIADD3 URZ, URZ, URZ, URZ ;  /* 0x0000003f3f3ff290 */ /* 0x000fe8000fffe03f */
[----:B------:R0:W-:Y:S01]  /*2ffd0*/  STL.64 [R1+0xda0], R40 ;  /* 0x000da02801007387 */ /* 0x0001e20000100a00 */
[----:B------:R1:W-:Y:S03]  /*2ffe0*/  STL.64 [R1+0xda8], R42 ;  /* 0x000da82a01007387 */ /* 0x0003e60000100a00 */
[----:B0-----:R-:W2:Y:S01]  /*2fff0*/  LDL.LU.64 R40, [R1+0x420] ;  /* 0x0004200001287983 */ /* 0x001ea20000300a00 */
[----:B-1----:R-:W2:Y:S03]  /*30000*/  LDL.LU.64 R42, [R1+0x428] ;  /* 0x00042800012a7983 */ /* 0x002ea60000300a00 */
[----:B------:R-:W-:Y:S01]  /*30010*/  STL.64 [R1+0xd90], R24 ;  /* 0x000d901801007387 */ /* 0x000fe20000100a00 */
[----:B------:R0:W-:Y:S03]  /*30020*/  STL.64 [R1+0xd98], R26 ;  /* 0x000d981a01007387 */ /* 0x0001e60000100a00 */
[----:B0-----:R-:W3:Y:S01]  /*30030*/  LDL.LU.64 R26, [R1+0x2c78] ;  /* 0x002c7800011a7983 */ /* 0x001ee20000300a00 */
        /* <DEDUP_REMOVED lines=8> */
[----:B---3--:R-:W-:Y:S02]  /*300c0*/  STL.64 [R1+0x2bc0], R26 ;  /* 0x002bc01a01007387 */ /* 0x008fe40000100a00 */
[----:B------:R-:W-:Y:S01]  /*300d0*/  STL.64 [R1+0x2bb8], R24 ;  /* 0x002bb81801007387 */ /* 0x000fe20000100a00 */
[C---:B--2---:R-:W-:Y:S11]  /*300e0*/  HMMA.16816.F32.BF16 R16, R48.reuse, R20, R16 ;  /* 0x000000143010723c */ /* 0x044ff60000041810 */
[----:B------:R-:W-:Y:S11]  /*300f0*/  @!UPT UIADD3 URZ, URZ, URZ, URZ ;  /* 0x0000003f3f3ff290 */ /* 0x000ff6000fffe03f */
[----:B------:R-:W-:Y:S01]  /*30100*/  @!UPT UIADD3 URZ, URZ, URZ, URZ ;  /* 0x0000003f3f3ff290 */ /* 0x000fe2000fffe03f */
[----:B------:R-:W-:Y:S01]  /*30110*/  STL.64 [R1+0xd70], R16 ;  /* 0x000d701001007387 */ /* 0x000fe20000100a00 */
[----:B------:R0:W-:Y:S03]  /*30120*/  STL.64 [R1+0xd78], R18 ;  /* 0x000d781201007387 */ /* 0x0001e60000100a00 */
        /* <DEDUP_REMOVED lines=32> */
[----:B------:R-:W2:Y:S11]  /*30330*/  LDL.LU.64 R44, [R1+0x2bf8] ;  /* 0x002bf800012c7983 */ /* 0x000eb60000300a00 */
[----:B------:R-:W-:Y:S10]  /*30340*/  @!UPT UIADD3 URZ, URZ, URZ, URZ ;  /* 0x0000003f3f3ff290 */ /* 0x000ff4000fffe03f */
        /* <DEDUP_REMOVED lines=13> */
[----:B------:R-:W-:-:S07]  /*30420*/  IMAD.MOV.U32 R25, RZ, RZ, R3 ;  /* 0x000000ffff197224 */ /* 0x000fce00078e0003 */
[C---:B---3--:R-:W-:Y:S08]  /*30430*/  HMMA.16816.F32.BF16 R48, R52.reuse, R24, R48 ;  /* 0x000000183430723c */ /* 0x048ff00000041830 */
[C---:B--2---:R-:W-:Y:S01]  /*30440*/  HMMA.16816.F32.BF16 R24, R52.reuse, R44, R4 ;  /* 0x0000002c3418723c */ /* 0x044fe20000041804 */
[----:B------:R-:W2:Y:S11]  /*30450*/  LDL.LU.64 R4, [R1+0xb90] ;  /* 0x000b900001047983 */ /* 0x000eb60000300a00 */
[----:B------:R-:W-:Y:S03]  /*30460*/  @!UPT UIADD3 URZ, URZ, URZ, URZ ;  /* 0x0000003f3f3ff290 */ /* 0x000fe6000fffe03f */
[----:B------:R-:W-:Y:S02]  /*30470*/  STL.64 [R1+0x410], R48 ;  /* 0x0004103001007387 */ /* 0x000fe40000100a00 */
[----:B------:R-:W-:Y:S02]  /*30480*/  STL.64 [R1+0x418], R50 ;  /* 0x0004183201007387 */ /* 0x000fe40000100a00 */
[----:B------:R-:W2:Y:S01]  /*30490*/  LDL.LU.64 R6, [R1+0xb98] ;  /* 0x000b980001067983 */ /* 0x000ea20000300a00 */
[----:B------:R-:W0:Y:S01]  /*304a0*/  LDSM.16.MT88.4 R48, [R2+0x180] ;  /* 0x000180000230783b */ /* 0x000e220000004200 */
[C---:B------:R-:W-:Y:S03]  /*304b0*/  HMMA.16816.F32.BF16 R56, R52.reuse, R40, R56 ;  /* 0x000000283438723c */ /* 0x040fe60000041838 */
[----:B------:R-:W-:Y:S01]  /*304c0*/  STL.64 [R1+0x400], R24 ;  /* 0x0004001801007387 */ /* 0x000fe20000100a00 */
[----:B------:R-:W-:Y:S02]  /*304d0*/  STL.64 [R1+0x408], R26 ;  /* 0x0004081a01007387 */ /* 0x000fe40000100a00 */
[----:B------:R-:W-:Y:S02]  /*304e0*/  STL.64 [R1+0x2b90], R46 ;  /* 0x002b902e01007387 */ /* 0x000fe40000100a00 */
[----:B------:R1:W-:Y:S02]  /*304f0*/  STL.64 [R1+0x2b88], R44 ;  /* 0x002b882c01007387 */ /* 0x0003e40000100a00 */
[----:B-1----:R-:W3:Y:S01]  /*30500*/  LDL.LU.64 R44, [R1+0xb60] ;  /* 0x000b6000012c7983 */ /* 0x002ee20000300a00 */
[----:B------:R-:W3:Y:S02]  /*30510*/  LDL.LU.64 R46, [R1+0xb68] ;  /* 0x000b6800012e7983 */ /* 0x000ee40000300a00 */
[----:B------:R-:W3:Y:S02]  /*30520*/  LDL.LU.64 R24, [R1+0xb50] ;  /* 0x000b500001187983 */ /* 0x000ee40000300a00 */
[----:B------:R-:W3:Y:S01]  /*30530*/  LDL.LU.64 R26, [R1+0xb58] ;  /* 0x000b5800011a7983 */ /* 0x000ee20000300a00 */
[----:B0-----:R-:W-:Y:S01]  /*30540*/  STL.64 [R1+0x2b20], R50 ;  /* 0x002b203201007387 */ /* 0x001fe20000100a00 */
[----:B------:R0:W-:Y:S03]  /*30550*/  STL.64 [R1+0x2b18], R48 ;  /* 0x002b183001007387 */ /* 0x0001e60000100a00 */
[----:B0-----:R-:W3:Y:S01]  /*30560*/  LDL.LU.64 R48, [R1+0xb70] ;  /* 0x000b700001307983 */ /* 0x001ee20000300a00 */
[----:B------:R-:W3:Y:S02]  /*30570*/  LDL.LU.64 R50, [R1+0xb78] ;  /* 0x000b780001327983 */ /* 0x000ee40000300a00 */
[----:B------:R0:W-:Y:S02]  /*30580*/  STL.64 [R1+0xba0], R56 ;  /* 0x000ba03801007387 */ /* 0x0001e40000100a00 */
[----:B------:R1:W-:Y:S01]  /*30590*/  STL.64 [R1+0xba8], R58 ;  /* 0x000ba83a01007387 */ /* 0x0003e20000100a00 */
[----:B0-----:R-:W4:Y:S01]  /*305a0*/  LDL.LU.64 R56, [R1+0xb40] ;  /* 0x000b400001387983 */ /* 0x001f220000300a00 */
[----:B-1----:R-:W4:Y:S02]  /*305b0*/  LDL.LU.64 R58, [R1+0xb48] ;  /* 0x000b4800013a7983 */ /* 0x002f240000300a00 */
[----:B------:R-:W-:Y:S02]  /*305c0*/  STL.64 [R1+0x2ba0], R42 ;  /* 0x002ba02a01007387 */ /* 0x000fe40000100a00 */
        /* <DEDUP_REMOVED lines=11> */
[C---:B------:R-:W-:Y:S08]  /*30680*/  HMMA.16816.F32.BF16 R24, R52.reuse, R28, R24 ;  /* 0x0000001c3418723c */ /* 0x040ff00000041818 */
[C---:B----4-:R-:W-:Y:S11]  /*30690*/  HMMA.16816.F32.BF16 R40, R52.reuse, R4, R40 ;  /* 0x000000043428723c */ /* 0x050ff60000041828 */
        /* <DEDUP_REMOVED lines=8> */
[C---:B0-----:R-:W-:Y:S01]  /*30720*/  HMMA.16816.F32.BF16 R48, R52.reuse, R32, R44 ;  /* 0x000000203430723c */ /* 0x041fe2000004182c */
[----:B------:R-:W4:Y:S11]  /*30730*/  LDL.LU.64 R44, [R1+0x30] ;  /* 0x00003000012c7983 */ /* 0x000f360000300a00 */
[----:B------:R-:W-:Y:S11]  /*30740*/  @!UPT UIADD3 URZ, URZ, URZ, URZ ;  /* 0x0000003f3f3ff290 */ /* 0x000ff6000fffe03f */
[----:B------:R0:W-:Y:S01]  /*30750*/  STL.64 [R1+0xb60], R48 ;  /* 0x000b603001007387 */ /* 0x0001e20000100a00 */
[----:B------:R-:W-:Y:S03]  /*30760*/  STL.64 [R1+0xb68], R50 ;  /* 0x000b683201007387 */ /* 0x000fe60000100a00 */
[----:B0-----:R-:W2:Y:S01]  /*30770*/  LDL.LU.64 R48, [R1] ;  /* 0x0000000001307983 */ /* 0x001ea20000300a00 */
[----:B------:R-:W-:Y:S02]  /*30780*/  STL.64 [R1+0x2b80], R34 ;  /* 0x002b802201007387 */ /* 0x000fe40000100a00 */
[----:B------:R0:W-:Y:S02]  /*30790*/  STL.64 [R1+0x2b78], R32 ;  /* 0x002b782001007387 */ /* 0x0001e40000100a00 */
[----:B0-----:R-:W2:Y:S01]  /*307a0*/  LDL.LU.64 R32, [R1+0x10] ;  /* 0x0000100001207983 */ /* 0x001ea20000300a00 */
[----:B------:R-:W-:Y:S02]  /*307b0*/  STL.64 [R1+0xb50], R24 ;  /* 0x000b501801007387 */ /* 0x000fe40000100a00 */
[----:B------:R0:W-:Y:S02]  /*307c0*/  STL.64 [R1+0xb58], R26 ;  /* 0x000b581a01007387 */ /* 0x0001e40000100a00 */
[----:B0-----:R-:W2:Y:S01]  /*307d0*/  LDL.LU.64 R26, [R1+0x2bc0] ;  /* 0x002bc000011a7983 */ /* 0x001ea20000300a00 */
[----:B------:R-:W2:Y:S02]  /*307e0*/  LDL.LU.64 R24, [R1+0x2bb8] ;  /* 0x002bb80001187983 */ /* 0x000ea40000300a00 */
[----:B------:R-:W-:Y:S02]  /*307f0*/  STL.64 [R1+0x2b70], R30 ;  /* 0x002b701e01007387 */ /* 0x000fe40000100a00 */
[----:B------:R0:W-:Y:S02]  /*30800*/  STL.64 [R1+0x2b68], R28 ;  /* 0x002b681c01007387 */ /* 0x0001e40000100a00 */
[----:B0-----:R-:W3:Y:S01]  /*30810*/  LDL.LU.64 R28, [R1+0x20] ;  /* 0x00002000011c7983 */ /* 0x001ee20000300a00 */
        /* <DEDUP_REMOVED lines=21> */
[----:B------:R-:W4:Y:S01]  /*30970*/  LDL.LU.64 R22, [R1+0x288] ;  /* 0x0002880001167983 */ /* 0x000f220000300a00 */
        /* <DEDUP_REMOVED lines=17> */
[----:B0-----:R-:W2:Y:S01]  /*30a90*/  LDL.LU.64 R16, [R1+0x250] ;  /* 0x0002500001107983 */ /* 0x001ea20000300a00 */
[----:B-1----:R-:W2:Y:S02]  /*30aa0*/  LDL.LU.64 R18, [R1+0x258] ;  /* 0x0002580001127983 */ /* 0x002ea40000300a00 */
[----:B------:R-:W-:Y:S02]  /*30ab0*/  STL.64 [R1+0x2b30], R14 ;  /* 0x002b300e01007387 */ /* 0x000fe40000100a00 */
[----:B------:R0:W-:Y:S02]  /*30ac0*/  STL.64 [R1+0x2b28], R12 ;  /* 0x002b280c01007387 */ /* 0x0001e40000100a00 */
[----:B0-----:R-:W3:Y:S01]  /*30ad0*/  LDL.LU.64 R12, [R1+0x40] ;  /* 0x00004000010c7983 */ /* 0x001ee20000300a00 */
[C---:B----4-:R-:W-:Y:S08]  /*30ae0*/  HMMA.16816.F32.BF16 R20, R56.reuse, R44, R20 ;  /* 0x0000002c3814723c */ /* 0x050ff00000041814 */
[----:B---3--:R-:W-:Y:S01]  /*30af0*/  HMMA.16816.F32.BF16 R40, R56, R12, R40 ;  /* 0x0000000c3828723c */ /* 0x008fe20000041828 */
[----:B------:R-:W-:-:S02]  /*30b00*/  IMAD.MOV.U32 R3, RZ, RZ, R12 ;  /* 0x000000ffff037224 */ /* 0x000fc400078e000c */
[----:B------:R-:W-:Y:S11]  /*30b10*/  IMAD.MOV.U32 R2, RZ, RZ, R13 ;  /* 0x000000ffff027224 */ /* 0x000ff600078e000d */
[----:B------:R-:W-:Y:S09]  /*30b20*/  @!UPT UIADD3 URZ, URZ, URZ, URZ ;  /* 0x0000003f3f3ff290 */ /* 0x000ff2000fffe03f */
[----:B------:R-:W-:Y:S01]  /*30b30*/  STL.64 [R1+0x290], R40 ;  /* 0x0002902801007387 */ /* 0x000fe20000100a00 */
[----:B------:R0:W-:Y:S03]  /*30b40*/  STL.64 [R1+0x298], R42 ;  /* 0x0002982a01007387 */ /* 0x0001e60000100a00 */
[----:B0-----:R-:W3:Y:S01]  /*30b50*/  LDL.LU.64 R42, [R1+0x2ba0] ;  /* 0x002ba000012a7983 */ /* 0x001ee20000300a00 */
[----:B------:R-:W4:Y:S02]  /*30b60*/  LDL.LU.64 R40, [R1+0x2b98] ;  /* 0x002b980001287983 */ /* 0x000f240000300a00 */
[----:B------:R-:W3:Y:S02]  /*30b70*/  LDL.LU.64 R12, [R1+0x240] ;  /* 0x00024000010c7983 */ /* 0x000ee40000300a00 */
[----:B------:R-:W3:Y:S01]  /*30b80*/  LDL.LU.64 R14, [R1+0x248] ;  /* 0x00024800010e7983 */ /* 0x000ee20000300a00 */
[----:B------:R0:W-:Y:S01]  /*30b90*/  STL.64 [R1+0x280], R20 ;  /* 0x0002801401007387 */ /* 0x0001e20000100a00 */
[----:B------:R1:W-:Y:S02]  /*30ba0*/  STL.64 [R1+0x288], R22 ;  /* 0x0002881601007387 */ /* 0x0003e40000100a00 */
[----:B------:R-:W3:Y:S02]  /*30bb0*/  LDL.LU.64 R46, [R1+0x2b90] ;  /* 0x002b9000012e7983 */ /* 0x000ee40000300a00 */
[----:B0-----:R-:W-:-:S02]  /*30bc0*/  IMAD.MOV.U32 R21, RZ, RZ, R44 ;  /* 0x000000ffff157224 */ /* 0x001fc400078e002c */
[----:B------:R-:W-:Y:S02]  /*30bd0*/  IMAD.MOV.U32 R20, RZ, RZ, R45 ;  /* 0x000000ffff147224 */ /* 0x000fe400078e002d */
[----:B------:R-:W3:Y:S01]  /*30be0*/  LDL.LU.64 R44, [R1+0x2b88] ;  /* 0x002b8800012c7983 */ /* 0x000ee20000300a00 */
[----:B--2---:R-:W-:Y:S01]  /*30bf0*/  HMMA.16816.F32.BF16 R52, R56, R28, R52 ;  /* 0x0000001c3834723c */ /* 0x004fe20000041834 */
[----:B-1----:R-:W-:Y:S02]  /*30c00*/  IMAD.MOV.U32 R23, RZ, RZ, R28 ;  /* 0x000000ffff177224 */ /* 0x002fe400078e001c */
[----:B------:R-:W-:-:S05]  /*30c10*/  IMAD.MOV.U32 R22, RZ, RZ, R29 ;  /* 0x000000ffff167224 */ /* 0x000fca00078e001d */
[C---:B------:R-:W-:Y:S08]  /*30c20*/  HMMA.16816.F32.BF16 R28, R56.reuse, R32, R24 ;  /* 0x00000020381c723c */ /* 0x040ff00000041818 */
[C---:B------:R-:W-:Y:S07]  /*30c30*/  HMMA.16816.F32.BF16 R16, R56.reuse, R48, R16 ;  /* 0x000000303810723c */ /* 0x040fee0000041810 */
[----:B------:R-:W-:Y:S01]  /*30c40*/  STL.64 [R1+0x270], R52 ;  /* 0x0002703401007387 */ /* 0x000fe20000100a00 */
[----:B------:R-:W-:Y:S07]  /*30c50*/  STL.64 [R1+0x278], R54 ;  /* 0x0002783601007387 */ /* 0x000fee0000100a00 */
[----:B------:R-:W-:Y:S02]  /*30c60*/  STL.64 [R1+0x260], R28 ;  /* 0x0002601c01007387 */ /* 0x000fe40000100a00 */
[----:B------:R-:W-:Y:S06]  /*30c70*/  STL.64 [R1+0x268], R30 ;  /* 0x0002681e01007387 */ /* 0x000fec0000100a00 */
[----:B------:R0:W-:Y:S01]  /*30c80*/  STL.64 [R1+0x250], R16 ;  /* 0x0002501001007387 */ /* 0x0001e20000100a00 */
[----:B------:R1:W-:Y:S03]  /*30c90*/  STL.64 [R1+0x258], R18 ;  /* 0x0002581201007387 */ /* 0x0003e60000100a00 */
[----:B------:R-:W2:Y:S04]  /*30ca0*/  LDSM.16.MT88.4 R52, [R0+0x2000] ;  /* 0x002000000034783b */ /* 0x000ea80000004200 */
[----:B0-----:R-:W4:Y:S01]  /*30cb0*/  LDL.LU.64 R16, [R1+0x230] ;  /* 0x0002300001107983 */ /* 0x001f220000300a00 */
[----:B-1----:R-:W4:Y:S01]  /*30cc0*/  LDL.LU.64 R18, [R1+0x238] ;  /* 0x0002380001127983 */ /* 0x002f220000300a00 */
[----:B---3--:R-:W-:Y:S02]  /*30cd0*/  HMMA.16816.F32.BF16 R28, R56, R44, R12 ;  /* 0x0000002c381c723c */ /* 0x008fe4000004180c */
[----:B------:R-:W3:Y:S01]  /*30ce0*/  LDL.LU.64 R12, [R1+0x960] ;  /* 0x00096000010c7983 */ /* 0x000ee20000300a00 */
[----:B------:R-:W3:Y:S02]  /*30cf0*/  LDL.LU.64 R14, [R1+0x968] ;  /* 0x00096800010e7983 */ /* 0x000ee40000300a00 */
[----:B------:R-:W-:-:S02]  /*30d00*/  IMAD.MOV.U32 R27, RZ, RZ, R48 ;  /* 0x000000ffff1b7224 */ /* 0x000fc400078e0030 */
[----:B------:R-:W-:Y:S02]  /*30d10*/  IMAD.MOV.U32 R26, RZ, RZ, R49 ;  /* 0x000000ffff1a7224 */ /* 0x000fe400078e0031 */
[----:B------:R-:W-:Y:S02]  /*30d20*/  IMAD.MOV.U32 R25, RZ, RZ, R32 ;  /* 0x000000ffff197224 */ /* 0x000fe400078e0020 */
[----:B------:R-:W-:Y:S11]  /*30d30*/  IMAD.MOV.U32 R24, RZ, RZ, R33 ;  /* 0x000000ffff187224 */ /* 0x000ff600078e0021 */
[----:B------:R-:W-:Y:S01]  /*30d40*/  @!UPT UIADD3 URZ, URZ, URZ, URZ ;  /* 0x0000003f3f3ff290 */ /* 0x000fe2000fffe03f */
[----:B------:R-:W-:Y:S01]  /*30d50*/  STL.64 [R1+0x240], R28 ;  /* 0x0002401c01007387 */ /* 0x000fe20000100a00 */
[----:B------:R-:W-:Y:S02]  /*30d60*/  STL.64 [R1+0x248], R30 ;  /* 0x0002481e01007387 */ /* 0x000fe40000100a00 */
[----:B------:R-:W-:Y:S02]  /*30d70*/  STL.64 [R1+0x2aa0], R46 ;  /* 0x002aa02e01007387 */ /* 0x000fe40000100a00 */
[----:B------:R0:W-:Y:S02]  /*30d80*/  STL.64 [R1+0x2a98], R44 ;  /* 0x002a982c01007387 */ /* 0x0001e40000100a00 */
[----:B0-----:R-:W-:Y:S02]  /*30d90*/  IMAD.MOV.U32 R44, RZ, RZ, R27 ;  /* 0x000000ffff2c7224 */ /* 0x001fe400078e001b */
[----:B------:R-:W-:Y:S01]  /*30da0*/  IMAD.MOV.U32 R45, RZ, RZ, R26 ;  /* 0x000000ffff2d7224 */ /* 0x000fe200078e001a */
[----:B----4-:R-:W-:Y:S04]  /*30db0*/  HMMA.16816.F32.BF16 R16, R56, R40, R16 ;  /* 0x000000283810723c */ /* 0x010fe80000041810 */
[----:B------:R0:W-:Y:S02]  /*30dc0*/  STL.64 [R1+0x2ab8], R44 ;  /* 0x002ab82c01007387 */ /* 0x0001e40000100a00 */
[----:B0-----:R-:W-:-:S02]  /*30dd0*/  IMAD.MOV.U32 R44, RZ, RZ, R25 ;  /* 0x000000ffff2c7224 */ /* 0x001fc400078e0019 */
[----:B------:R-:W-:-:S05]  /*30de0*/  IMAD.MOV.U32 R45, RZ, RZ, R24 ;  /* 0x000000ffff2d7224 */ /* 0x000fca00078e0018 */
[----:B------:R0:W-:Y:S02]  /*30df0*/  STL.64 [R1+0x2ad0], R44 ;  /* 0x002ad02c01007387 */ /* 0x0001e40000100a00 */
[----:B0-----:R-:W-:Y:S02]  /*30e00*/  IMAD.MOV.U32 R44, RZ, RZ, R23 ;  /* 0x000000ffff2c7224 */ /* 0x001fe400078e0017 */
[----:B------:R-:W-:-:S05]  /*30e10*/  IMAD.MOV.U32 R45, RZ, RZ, R22 ;  /* 0x000000ffff2d7224 */ /* 0x000fca00078e0016 */
[----:B------:R0:W-:Y:S02]  /*30e20*/  STL.64 [R1+0x2ae8], R44 ;  /* 0x002ae82c01007387 */ /* 0x0001e40000100a00 */
[----:B0-----:R-:W-:Y:S02]  /*30e30*/  IMAD.MOV.U32 R44, RZ, RZ, R21 ;  /* 0x000000ffff2c7224 */ /* 0x001fe400078e0015 */
[----:B------:R-:W-:-:S05]  /*30e40*/  IMAD.MOV.U32 R45, RZ, RZ, R20 ;  /* 0x000000ffff2d7224 */ /* 0x000fca00078e0014 */
[----:B------:R-:W-:Y:S01]  /*30e50*/  STL.64 [R1+0x2b00], R44 ;  /* 0x002b002c01007387 */ /* 0x000fe20000100a00 */
[----:B------:R-:W-:Y:S02]  /*30e60*/  STL.64 [R1+0x230], R16 ;  /* 0x0002301001007387 */ /* 0x000fe40000100a00 */
[----:B------:R-:W-:Y:S02]  /*30e70*/  STL.64 [R1+0x238], R18 ;  /* 0x0002381201007387 */ /* 0x000fe40000100a00 */
[----:B------:R-:W-:Y:S01]  /*30e80*/  STL.64 [R1+0x2ab0], R42 ;  /* 0x002ab02a01007387 */ /* 0x000fe20000100a00 */
[----:B------:R-:W-:Y:S01]  /*30e90*/  STL.64 [R1+0x2aa8], R40 ;  /* 0x002aa82801007387 */ /* 0x000fe20000100a00 */
[----:B--2---:R-:W-:Y:S02]  /*30ea0*/  STL.64 [R1+0x2a90], R54 ;  /* 0x002a903601007387 */ /* 0x004fe40000100a00 */
[----:B------:R0:W-:Y:S02]  /*30eb0*/  STL.64 [R1+0x2a88], R52 ;  /* 0x002a883401007387 */ /* 0x0001e40000100a00 */
[----:B0-----:R-:W2:Y:S01]  /*30ec0*/  LDL.LU.64 R52, [R1+0x950] ;  /* 0x0009500001347983 */ /* 0x001ea20000300a00 */
[----:B------:R-:W2:Y:S01]  /*30ed0*/  LDL.LU.64 R54, [R1+0x958] ;  /* 0x0009580001367983 */ /* 0x000ea20000300a00 */
[C---:B---3--:R-:W-:Y:S11]  /*30ee0*/  HMMA.16816.F32.BF16 R12, R56.reuse, R8, R12 ;  /* 0x00000008380c723c */ /* 0x048ff6000004180c */
        /* <DEDUP_REMOVED lines=8> */
[----:B------:R-:W2:Y:S02]  /*30f70*/  LDL.LU.64 R24, [R1+0x920] ;  /* 0x0009200001187983 */ /* 0x000ea40000300a00 */
[----:B------:R-:W2:Y:S01]  /*30f80*/  LDL.LU.64 R26, [R1+0x928] ;  /* 0x00092800011a7983 */ /* 0x000ea20000300a00 */
[----:B------:R-:W2:Y:S01]  /*30f90*/  LDL.LU.64 R20, [R1+0x910] ;  /* 0x0009100001147983 */ /* 0x000ea20000300a00 */
[----:B------:R-:W2:Y:S02]  /*30fa0*/  LDL.LU.64 R22, [R1+0x918] ;  /* 0x0009180001167983 */ /* 0x000ea40000300a00 */
[----:B------:R-:W2:Y:S02]  /*30fb0*/  LDL.LU.64 R16, [R1+0x900] ;  /* 0x0009000001107983 */ /* 0x000ea40000300a00 */
[----:B------:R-:W2:Y:S01]  /*30fc0*/  LDL.LU.64 R18, [R1+0x908] ;  /* 0x0009080001127983 */ /* 0x000ea20000300a00 */
[----:B0-----:R-:W2:Y:S01]  /*30fd0*/  LDL.LU.64 R12, [R1+0x8f0] ;  /* 0x0008f000010c7983 */ /* 0x001ea20000300a00 */
[----:B-1----:R-:W2:Y:S02]  /*30fe0*/  LDL.LU.64 R14, [R1+0x8f8] ;  /* 0x0008f800010e7983 */ /* 0x002ea40000300a00 */
[----:B------:R-:W2:Y:S02]  /*30ff0*/  LDL.LU.64 R48, [R1+0x220] ;  /* 0x0002200001307983 */ /* 0x000ea40000300a00 */
[----:B------:R-:W2:Y:S01]  /*31000*/  LDL.LU.64 R50, [R1+0x228] ;  /* 0x0002280001327983 */ /* 0x000ea20000300a00 */
[----:B------:R-:W-:Y:S01]  /*31010*/  STL.64 [R1+0x2ac8], R10 ;  /* 0x002ac80a01007387 */ /* 0x000fe20000100a00 */
[----:B------:R0:W-:Y:S03]  /*31020*/  STL.64 [R1+0x2ac0], R8 ;  /* 0x002ac00801007387 */ /* 0x0001e60000100a00 */
[----:B0-----:R-:W2:Y:S01]  /*31030*/  LDL.LU.64 R8, [R1+0x90] ;  /* 0x0000900001087983 */ /* 0x001ea20000300a00 */
[----:B------:R-:W2:Y:S03]  /*31040*/  LDL.LU.64 R10, [R1+0x98] ;  /* 0x00009800010a7983 */ /* 0x000ea60000300a00 */
[----:B--2---:R-:W-:Y:S01]  /*31050*/  STL.64 [R1+0x2ae0], R10 ;  /* 0x002ae00a01007387 */ /* 0x004fe20000100a00 */
[----:B------:R0:W-:Y:S03]  /*31060*/  STL.64 [R1+0x2ad8], R8 ;  /* 0x002ad80801007387 */ /* 0x0001e60000100a00 */
[----:B0-----:R-:W2:Y:S01]  /*31070*/  LDL.LU.64 R8, [R1+0xa0] ;  /* 0x0000a00001087983 */ /* 0x001ea20000300a00 */
[----:B------:R-:W2:Y:S01]  /*31080*/  LDL.LU.64 R10, [R1+0xa8] ;  /* 0x0000a800010a7983 */ /* 0x000ea20000300a00 */
[C---:B------:R-:W-:Y:S08]  /*31090*/  HMMA.16816.F32.BF16 R52, R56.reuse, R4, R52 ;  /* 0x000000043834723c */ /* 0x040ff00000041834 */
[C---:B---3--:R-:W-:Y:S01]  /*310a0*/  HMMA.16816.F32.BF16 R32, R56.reuse, R36, R32 ;  /* 0x000000243820723c */ /* 0x048fe20000041820 */
[----:B--2---:R-:W-:Y:S01]  /*310b0*/  STL.64 [R1+0x2af8], R10 ;  /* 0x002af80a01007387 */ /* 0x004fe20000100a00 */
[----:B------:R0:W-:Y:S03]  /*310c0*/  STL.64 [R1+0x2af0], R8 ;  /* 0x002af00801007387 */ /* 0x0001e60000100a00 */
[----:B0-----:R-:W2:Y:S01]  /*310d0*/  LDL.LU.64 R8, [R1+0xb0] ;  /* 0x0000b00001087983 */ /* 0x001ea20000300a00 */
[----:B------:R-:W3:Y:S03]  /*310e0*/  LDL.LU.64 R10, [R1+0xb8] ;  /* 0x0000b800010a7983 */ /* 0x000ee60000300a00 */
[----:B---3--:R-:W-:Y:S01]  /*310f0*/  STL.64 [R1+0x2b10], R10 ;  /* 0x002b100a01007387 */ /* 0x008fe20000100a00 */
[----:B--2---:R0:W-:Y:S03]  /*31100*/  STL.64 [R1+0x2b08], R8 ;  /* 0x002b080801007387 */ /* 0x0041e60000100a00 */
[----:B0-----:R-:W2:Y:S01]  /*31110*/  LDL.LU.64 R8, [R1+0xc0] ;  /* 0x0000c00001087983 */ /* 0x001ea20000300a00 */
[----:B------:R-:W2:Y:S02]  /*31120*/  LDL.LU.64 R10, [R1+0xc8] ;  /* 0x0000c800010a7983 */ /* 0x000ea40000300a00 */
[----:B------:R-:W3:Y:S02]  /*31130*/  LDL.LU.64 R40, [R1+0x80] ;  /* 0x0000800001287983 */ /* 0x000ee40000300a00 */
[----:B------:R-:W3:Y:S01]  /*31140*/  LDL.LU.64 R42, [R1+0x88] ;  /* 0x00008800012a7983 */ /* 0x000ee20000300a00 */
[----:B------:R0:W-:Y:S01]  /*31150*/  STL.64 [R1+0x950], R52 ;  /* 0x0009503401007387 */ /* 0x0001e20000100a00 */
[----:B------:R1:W-:Y:S03]  /*31160*/  STL.64 [R1+0x958], R54 ;  /* 0x0009583601007387 */ /* 0x0003e60000100a00 */
[----:B0-----:R-:W2:Y:S01]  /*31170*/  LDL.LU.64 R52, [R1+0x60] ;  /* 0x0000600001347983 */ /* 0x001ea20000300a00 */
[----:B-1----:R-:W2:Y:S02]  /*31180*/  LDL.LU.64 R54, [R1+0x68] ;  /* 0x0000680001367983 */ /* 0x002ea40000300a00 */
[----:B------:R-:W-:Y:S02]  /*31190*/  STL.64 [R1+0x940], R32 ;  /* 0x0009402001007387 */ /* 0x000fe40000100a00 */
[----:B------:R0:W-:Y:S02]  /*311a0*/  STL.64 [R1+0x948], R34 ;  /* 0x0009482201007387 */ /* 0x0001e40000100a00 */
[----:B0-----:R-:W2:Y:S01]  /*311b0*/  LDL.LU.64 R34, [R1+0x2b80] ;  /* 0x002b800001227983 */ /* 0x001ea20000300a00 */
        /* <DEDUP_REMOVED lines=36> */
[----:B------:R-:W-:Y:S02]  /*31400*/  IMAD.MOV.U32 R44, RZ, RZ, R3 ;  /* 0x000000ffff2c7224 */ /* 0x000fe400078e0003 */
[----:B------:R-:W-:Y:S01]  /*31410*/  IMAD.MOV.U32 R45, RZ, RZ, R2 ;  /* 0x000000ffff2d7224 */ /* 0x000fe200078e0002 */
        /* <DEDUP_REMOVED lines=35> */
[----:B0-----:R-:W3:Y:S02]  /*31650*/  LDL.LU.64 R44, [R1+0x2ab8] ;  /* 0x002ab800012c7983 */ /* 0x001ee40000300a00 */
[C---:B---3--:R-:W-:Y:S02]  /*31660*/  HMMA.16816.F32.BF16 R44, R48.reuse, R44, R40 ;  /* 0x0000002c302c723c */ /* 0x048fe40000041828 */
[----:B------:R-:W3:Y:S01]  /*31670*/  LDL.LU.64 R42, [R1+0x2ab0] ;  /* 0x002ab000012a7983 */ /* 0x000ee20000300a00 */
[----:B------:R-:W2:Y:S11]  /*31680*/  LDL.LU.64 R40, [R1+0x2aa8] ;  /* 0x002aa80001287983 */ /* 0x000eb60000300a00 */
[----:B------:R-:W-:Y:S09]  /*31690*/  @!UPT UIADD3 URZ, URZ, URZ, URZ ;  /* 0x0000003f3f3ff290 */ /* 0x000ff2000fffe03f */
[----:B------:R-:W-:Y:S01]  /*316a0*/  STL.64 [R1+0x80], R44 ;  /* 0x0000802c01007387 */ /* 0x000fe20000100a00 */
[----:B------:R0:W-:Y:S03]  /*316b0*/  STL.64 [R1+0x88], R46 ;  /* 0x0000882e01007387 */ /* 0x0001e60000100a00 */
[----:B0-----:R-:W2:Y:S01]  /*316c0*/  LDL.LU.64 R46, [R1+0x2aa0] ;  /* 0x002aa000012e7983 */ /* 0x001ea20000300a00 */
[----:B------:R-:W2:Y:S02]  /*316d0*/  LDL.LU.64 R44, [R1+0x2a98] ;  /* 0x002a9800012c7983 */ /* 0x000ea40000300a00 */
[C---:B--2---:R-:W-:Y:S01]  /*316e0*/  HMMA.16816.F32.BF16 R56, R48.reuse, R44, R56 ;  /* 0x0000002c3038723c */ /* 0x044fe20000041838 */
[----:B------:R0:W-:Y:S01]  /*316f0*/  STL.64 [R1+0x2a70], R46 ;  /* 0x002a702e01007387 */ /* 0x0001e20000100a00 */
[----:B------:R-:W2:Y:S11]  /*31700*/  LDL.LU.64 R44, [R1+0x720] ;  /* 0x00072000012c7983 */ /* 0x000eb60000300a00 */
[----:B------:R-:W-:Y:S10]  /*31710*/  @!UPT UIADD3 URZ, URZ, URZ, URZ ;  /* 0x0000003f3f3ff290 */ /* 0x000ff4000fffe03f */
[----:B------:R-:W-:Y:S01]  /*31720*/  STL.64 [R1+0x70], R56 ;  /* 0x0000703801007387 */ /* 0x000fe20000100a00 */
[----:B------:R1:W-:Y:S02]  /*31730*/  STL.64 [R1+0x78], R58 ;  /* 0x0000783a01007387 */ /* 0x0003e40000100a00 */
[----:B0-----:R-:W2:Y:S01]  /*31740*/  LDL.LU.64 R46, [R1+0x728] ;  /* 0x00072800012e7983 */ /* 0x001ea20000300a00 */
[C---:B-1----:R-:W-:Y:S01]  /*31750*/  HMMA.16816.F32.BF16 R56, R48.reuse, R40, R52 ;  /* 0x000000283038723c */ /* 0x042fe20000041834 */
[----:B------:R-:W2:Y:S01]  /*31760*/  LDL.LU.64 R52, [R1+0x700] ;  /* 0x0007000001347983 */ /* 0x000ea20000300a00 */
[----:B------:R-:W2:Y:S11]  /*31770*/  LDL.LU.64 R54, [R1+0x708] ;  /* 0x0007080001367983 */ /* 0x000eb60000300a00 */
[----:B------:R-:W-:Y:S10]  /*31780*/  @!UPT UIADD3 URZ, URZ, URZ, URZ ;  /* 0x0000003f3f3ff290 */ /* 0x000ff4000fffe03f */
[----:B------:R-:W-:Y:S01]  /*31790*/  STL.64 [R1+0x60], R56 ;  /* 0x0000603801007387 */ /* 0x000fe20000100a00 */
[----:B------:R-:W-:Y:S02]  /*317a0*/  STL.64 [R1+0x68], R58 ;  /* 0x0000683a01007387 */ /* 0x000fe40000100a00 */
[----:B------:R-:W2:Y:S02]  /*317b0*/  LDL R41, [R1+0x1054] ;  /* 0x0010540001297983 */ /* 0x000ea40000100800 */
[----:B---3--:R-:W-:Y:S01]  /*317c0*/  STL.64 [R1+0x2a20], R42 ;  /* 0x002a202a01007387 */ /* 0x008fe20000100a00 */
[----:B--2---:R-:W0:Y:S04]  /*317d0*/  LDSM.16.MT88.4 R56, [R41+0x2080] ;  /* 0x002080002938783b */ /* 0x004e280000004200 */
[----:B------:R1:W-:Y:S04]  /*317e0*/  STL [R1+0x2a18], R41 ;  /* 0x002a182901007387 */ /* 0x0003e80000100800 */
[----:B-1----:R-:W2:Y:S01]  /*317f0*/  LDL.LU.64 R40, [R1+0x710] ;  /* 0x0007100001287983 */ /* 0x002ea20000300a00 */
[----:B------:R-:W2:Y:S03]  /*31800*/  LDL.LU.64 R42, [R1+0x718] ;  /* 0x00071800012a7983 */ /* 0x000ea60000300a00 */
[----:B0-----:R-:W-:Y:S01]  /*31810*/  STL.64 [R1+0x29b0], R58 ;  /* 0x0029b03a01007387 */ /* 0x001fe20000100a00 */
[----:B------:R0:W-:Y:S03]  /*31820*/  STL.64 [R1+0x29a8], R56 ;  /* 0x0029a83801007387 */ /* 0x0001e60000100a00 */
[----:B0-----:R-:W3:Y:S01]  /*31830*/  LDL.LU.64 R56, [R1+0x730] ;  /* 0x0007300001387983 */ /* 0x001ee20000300a00 */
[----:B------:R-:W3:Y:S01]  /*31840*/  LDL.LU.64 R58, [R1+0x738] ;  /* 0x00073800013a7983 */ /* 0x000ee20000300a00 */
[C---:B------:R-:W-:Y:S08]  /*31850*/  HMMA.16816.F32.BF16 R44, R48.reuse, R4, R44 ;  /* 0x00000004302c723c */ /* 0x040ff0000004182c */
[C---:B--2---:R-:W-:Y:S08]  /*31860*/  HMMA.16816.F32.BF16 R40, R48.reuse, R36, R40 ;  /* 0x000000243028723c */ /* 0x044ff00000041828 */
[C---:B---3--:R-:W-:Y:S11]  /*31870*/  HMMA.16816.F32.BF16 R56, R48.reuse, R8, R56 ;  /* 0x000000083038723c */ /* 0x048ff60000041838 */
[----:B------:R-:W-:Y:S11]  /*31880*/  @!UPT UIADD3 URZ, URZ, URZ, URZ ;  /* 0x0000003f3f3ff290 */ /* 0x000ff6000fffe03f */
[----:B------:R-:W-:Y:S01]  /*31890*/  @!UPT UIADD3 URZ, URZ, URZ, URZ ;  /* 0x0000003f3f3ff290 */ /* 0x000fe2000fffe03f */
[----:B------:R0:W-:Y:S01]  /*318a0*/  STL.64 [R1+0x730], R56 ;  /* 0x0007303801007387 */ /* 0x0001e20000100a00 */
[----:B------:R1:W-:Y:S03]  /*318b0*/  STL.64 [R1+0x738], R58 ;  /* 0x0007383a01007387 */ /* 0x0003e60000100a00 */
[----:B0-----:R-:W2:Y:S01]  /*318c0*/  LDL.LU.64 R56, [R1+0x6e0] ;  /* 0x0006e00001387983 */ /* 0x001ea20000300a00 */
[----:B-1----:R-:W2:Y:S02]  /*318d0*/  LDL.LU.64 R58, [R1+0x6e8] ;  /* 0x0006e800013a7983 */ /* 0x002ea40000300a00 */
[----:B------:R0:W-:Y:S02]  /*318e0*/  STL.64 [R1+0x720], R44 ;  /* 0x0007202c01007387 */ /* 0x0001e40000100a00 */
[----:B------:R1:W-:Y:S01]  /*318f0*/  STL.64 [R1+0x728], R46 ;  /* 0x0007282e01007387 */ /* 0x0003e20000100a00 */
[----:B0-----:R-:W3:Y:S01]  /*31900*/  LDL.LU.64 R44, [R1+0x6d0] ;  /* 0x0006d000012c7983 */ /* 0x001ee20000300a00 */
[----:B-1----:R-:W3:Y:S02]  /*31910*/  LDL.LU.64 R46, [R1+0x6d8] ;  /* 0x0006d800012e7983 */ /* 0x002ee40000300a00 */
[----:B------:R0:W-:Y:S02]  /*31920*/  STL.64 [R1+0x710], R40 ;  /* 0x0007102801007387 */ /* 0x0001e40000100a00 */
[----:B------:R1:W-:Y:S01]  /*31930*/  STL.64 [R1+0x718], R42 ;  /* 0x0007182a01007387 */ /* 0x0003e20000100a00 */
[----:B0-----:R-:W2:Y:S01]  /*31940*/  LDL.LU.64 R40, [R1+0x6c0] ;  /* 0x0006c00001287983 */ /* 0x001ea20000300a00 */
[----:B-1----:R-:W2:Y:S02]  /*31950*/  LDL.LU.64 R42, [R1+0x6c8] ;  /* 0x0006c800012a7983 */ /* 0x002ea40000300a00 */
[----:B------:R0:W-:Y:S02]  /*31960*/  STL.64 [R1+0x2a28], R38 ;  /* 0x002a282601007387 */ /* 0x0001e40000100a00 */
[----:B------:R-:W2:Y:S01]  /*31970*/  LDL.LU.64 R36, [R1+0x6f0] ;  /* 0x0006f00001247983 */ /* 0x000ea20000300a00 */
[----:B0-----:R-:W2:Y:S01]  /*31980*/  LDL.LU.64 R38, [R1+0x6f8] ;  /* 0x0006f80001267983 */ /* 0x001ea20000300a00 */
[C---:B------:R-:W-:Y:S11]  /*31990*/  HMMA.16816.F32.BF16 R52, R48.reuse, R32, R52 ;  /* 0x000000203034723c */ /* 0x040ff60000041834 */
[----:B------:R-:W-:Y:S11]  /*319a0*/  @!UPT UIADD3 URZ, URZ, URZ, URZ ;  /* 0x0000003f3f3ff290 */ /* 0x000ff6000fffe03f */
[----:B------:R-:W-:Y:S01]  /*319b0*/  @!UPT UIADD3 URZ, URZ, URZ, URZ ;  /* 0x0000003f3f3ff290 */ /* 0x000fe2000fffe03f */
[----:B------:R-:W-:Y:S01]  /*319c0*/  STL.64 [R1+0x700], R52 ;  /* 0x0007003401007387 */ /* 0x000fe20000100a00 */
[----:B------:R0:W-:Y:S03]  /*319d0*/  STL.64 [R1+0x708], R54 ;  /* 0x0007083601007387 */ /* 0x0001e60000100a00 */
[----:B0-----:R-:W3:Y:S01]  /*319e0*/  LDL.LU.64 R54, [R1+0x2a90] ;  /* 0x002a900001367983 */ /* 0x001ee20000300a00 */
[----:B------:R-:W3:Y:S02]  /*319f0*/  LDL.LU.64 R52, [R1+0x2a88] ;  /* 0x002a880001347983 */ /* 0x000ee40000300a00 */
[----:B------:R0:W-:Y:S01]  /*31a00*/  STL.64 [R1+0x2a30], R34 ;  /* 0x002a302201007387 */ /* 0x0001e20000100a00 */
[C---:B--2---:R-:W-:Y:S11]  /*31a10*/  HMMA.16816.F32.BF16 R36, R48.reuse, R28, R36 ;  /* 0x0000001c3024723c */ /* 0x044ff60000041824 */
[----:B------:R-:W-:Y:S11]  /*31a20*/  @!UPT UIADD3 URZ, URZ, URZ, URZ ;  /* 0x0000003f3f3ff290 */ /* 0x000ff6000fffe03f */
[----:B------:R-:W-:Y:S01]  /*31a30*/  @!UPT UIADD3 URZ, URZ, URZ, URZ ;  /* 0x0000003f3f3ff290 */ /* 0x000fe2000fffe03f */
[----:B------:R-:W-:Y:S01]  /*31a40*/  STL.64 [R1+0x6f8], R38 ;  /* 0x0006f82601007387 */ /* 0x000fe20000100a00 */
[----:B------:R-:W2:Y:S02]  /*31a50*/  LDL.LU.64 R32, [R1+0x50] ;  /* 0x0000500001207983 */ /* 0x000ea40000300a00 */
[----:B0-----:R-:W2:Y:S02]  /*31a60*/  LDL.LU.64 R34, [R1+0x58] ;  /* 0x0000580001227983 */ /* 0x001ea40000300a00 */
[----:B------:R-:W-:Y:S02]  /*31a70*/  IMAD.MOV.U32 R8, RZ, RZ, R36 ;  /* 0x000000ffff087224 */ /* 0x000fe400078e0024 */
[----:B------:R-:W-:Y:S01]  /*31a80*/  IMAD.MOV.U32 R9, RZ, RZ, R37 ;  /* 0x000000ffff097224 */ /* 0x000fe200078e0025 */
[----:B------:R-:W-:Y:S04]  /*31a90*/  STL.64 [R1+0x2a48], R10 ;  /* 0x002a480a01007387 */ /* 0x000fe80000100a00 */
[----:B------:R3:W-:Y:S01]  /*31aa0*/  STL.64 [R1+0x2a40], R8 ;  /* 0x002a400801007387 */ /* 0x0007e20000100a00 */
[----:B----4-:R0:W-:Y:S01]  /*31ab0*/  STL.64 [R1+0x2a38], R30 ;  /* 0x002a381e01007387 */ /* 0x0101e20000100a00 */
[C---:B---3--:R-:W-:Y:S08]  /*31ac0*/  HMMA.16816.F32.BF16 R8, R48.reuse, R20, R44 ;  /* 0x000000143008723c */ /* 0x048ff0000004182c */
[C---:B0-----:R-:W-:Y:S01]  /*31ad0*/  HMMA.16816.F32.BF16 R28, R48.reuse, R24, R56 ;  /* 0x00000018301c723c */ /* 0x041fe20000041838 */
[----:B------:R-:W-:Y:S11]  /*31ae0*/  STL.64 [R1+0x2a50], R26 ;  /* 0x002a501a01007387 */ /* 0x000ff60000100a00 */
[----:B------:R-:W-:Y:S11]  /*31af0*/  @!UPT UIADD3 URZ, URZ, URZ, URZ ;  /* 0x0000003f3f3ff290 */ /* 0x000ff6000fffe03f */
[----:B------:R-:W-:Y:S01]  /*31b00*/  STL.64 [R1+0x6e0], R28 ;  /* 0x0006e01c01007387 */ /* 0x000fe20000100a00 */
[----:B------:R-:W-:Y:S02]  /*31b10*/  STL.64 [R1+0x6e8], R30 ;  /* 0x0006e81e01007387 */ /* 0x000fe40000100a00 */
[----:B------:R-:W-:Y:S02]  /*31b20*/  IMAD.MOV.U32 R61, RZ, RZ, R10 ;  /* 0x000000ffff3d7224 */ /* 0x000fe400078e000a */
[----:B------:R0:W-:Y:S02]  /*31b30*/  STL.64 [R1+0x6d0], R8 ;  /* 0x0006d00801007387 */ /* 0x0001e40000100a00 */
[----:B------:R-:W-:Y:S02]  /*31b40*/  IMAD.MOV.U32 R60, RZ, RZ, R11 ;  /* 0x000000ffff3c7224 */ /* 0x000fe400078e000b */
[C---:B0-----:R-:W-:Y:S01]  /*31b50*/  HMMA.16816.F32.BF16 R8, R48.reuse, R16, R40 ;  /* 0x000000103008723c */ /* 0x041fe20000041828 */
[----:B------:R0:W-:Y:S01]  /*31b60*/  STL.64 [R1+0x29d0], R22 ;  /* 0x0029d01601007387 */ /* 0x0001e20000100a00 */
[----:B------:R-:W-:Y:S11]  /*31b70*/  STL.64 [R1+0x2a60], R6 ;  /* 0x002a600601007387 */ /* 0x000ff60000100a00 */
[----:B------:R-:W-:Y:S11]  /*31b80*/  @!UPT UIADD3 URZ, URZ, URZ, URZ ;  /* 0x0000003f3f3ff290 */ /* 0x000ff6000fffe03f */
[----:B------:R-:W-:Y:S02]  /*31b90*/  IMAD.MOV.U32 R4, RZ, RZ, R8 ;  /* 0x000000ffff047224 */ /* 0x000fe400078e0008 */
[----:B------:R-:W-:Y:S02]  /*31ba0*/  IMAD.MOV.U32 R5, RZ, RZ, R9 ;  /* 0x000000ffff057224 */ /* 0x000fe400078e0009 */
[----:B------:R-:W-:Y:S02]  /*31bb0*/  IMAD.MOV.U32 R3, RZ, RZ, R10 ;  /* 0x000000ffff037224 */ /* 0x000fe400078e000a */
[----:B------:R-:W-:Y:S01]  /*31bc0*/  IMAD.MOV.U32 R2, RZ, RZ, R11 ;  /* 0x000000ffff027224 */ /* 0x000fe200078e000b */
[----:B------:R1:W-:Y:S01]  /*31bd0*/  STL.64 [R1+0x2a58], R4 ;  /* 0x002a580401007387 */ /* 0x0003e20000100a00 */
[----:B--2---:R-:W-:Y:S11]  /*31be0*/  HMMA.16816.F32.BF16 R8, R48, R12, R32 ;  /* 0x0000000c3008723c */ /* 0x004ff60000041820 */
[----:B------:R-:W-:Y:S11]  /*31bf0*/  @!UPT UIADD3 URZ, URZ, URZ, URZ ;  /* 0x0000003f3f3ff290 */ /* 0x000ff6000fffe03f */
[----:B------:R-:W-:Y:S01]  /*31c00*/  @!UPT UIADD3 URZ, URZ, URZ, URZ ;  /* 0x0000003f3f3ff290 */ /* 0x000fe2000fffe03f */
[----:B------:R-:W-:Y:S01]  /*31c10*/  STL.64 [R1+0x50], R8 ;  /* 0x0000500801007387 */ /* 0x000fe20000100a00 */
[----:B------:R-:W2:Y:S02]  /*31c20*/  LDL R42, [R1+0x8] ;  /* 0x00000800012a7983 */ /* 0x000ea40000100800 */
[----:B------:R-:W2:Y:S02]  /*31c30*/  LDL R43, [R1+0xc] ;  /* 0x00000c00012b7983 */ /* 0x000ea40000100800 */
[----:B------:R-:W-:Y:S02]  /*31c40*/  IMAD.MOV.U32 R16, RZ, RZ, R10 ;  /* 0x000000ffff107224 */ /* 0x000fe400078e000a */
[----:B------:R-:W-:Y:S02]  /*31c50*/  IMAD.MOV.U32 R0, RZ, RZ, R11 ;  /* 0x000000ffff007224 */ /* 0x000fe400078e000b */
[----:B------:R-:W-:Y:S02]  /*31c60*/  IMAD.MOV.U32 R57, RZ, RZ, R18 ;  /* 0x000000ffff397224 */ /* 0x000fe400078e0012 */
[----:B------:R-:W-:-:S02]  /*31c70*/  IMAD.MOV.U32 R58, RZ, RZ, R19 ;  /* 0x000000ffff3a7224 */ /* 0x000fc400078e0013 */
[----:B0-----:R-:W-:Y:S02]  /*31c80*/  IMAD.MOV.U32 R22, RZ, RZ, R14 ;  /* 0x000000ffff167224 */ /* 0x001fe400078e000e */
[----:B------:R-:W-:Y:S01]  /*31c90*/  IMAD.MOV.U32 R23, RZ, RZ, R15 ;  /* 0x000000ffff177224 */ /* 0x000fe200078e000f */
[----:B--2---:R0:W-:Y:S01]  /*31ca0*/  STL.64 [R1+0x2a68], R42 ;  /* 0x002a682a01007387 */ /* 0x0041e20000100a00 */
[----:B------:R-:W2:Y:S02]  /*31cb0*/  LDL.LU R36, [R1+0x6b0] ;  /* 0x0006b00001247983 */ /* 0x000ea40000300800 */
[----:B------:R-:W2:Y:S02]  /*31cc0*/  LDL.LU R37, [R1+0x6b4] ;  /* 0x0006b40001257983 */ /* 0x000ea40000300800 */
[----:B------:R-:W2:Y:S01]  /*31cd0*/  LDL.LU R38, [R1+0x6b8] ;  /* 0x0006b80001267983 */ /* 0x000ea20000300800 */
[----:B------:R-:W2:Y:S01]  /*31ce0*/  LDL.LU R39, [R1+0x6bc] ;  /* 0x0006bc0001277983 */ /* 0x000ea20000300800 */
[----:B-1----:R-:W3:Y:S02]  /*31cf0*/  LDL.LU R4, [R1+0x1030] ;  /* 0x0010300001047983 */ /* 0x002ee40000300800 */
[----:B------:R-:W3:Y:S02]  /*31d00*/  LDL.LU R5, [R1+0x1034] ;  /* 0x0010340001057983 */ /* 0x000ee40000300800 */
[----:B------:R-:W3:Y:S01]  /*31d10*/  LDL.LU R6, [R1+0x1038] ;  /* 0x0010380001067983 */ /* 0x000ee20000300800 */
[----:B------:R-:W3:Y:S01]  /*31d20*/  LDL.LU R7, [R1+0x103c] ;  /* 0x00103c0001077983 */ /* 0x000ee20000300800 */
[----:B------:R-:W4:Y:S02]  /*31d30*/  LDL.LU R44, [R1+0x1040] ;  /* 0x00104000012c7983 */ /* 0x000f240000300800 */
[----:B------:R-:W4:Y:S02]  /*31d40*/  LDL.LU R45, [R1+0x1044] ;  /* 0x00104400012d7983 */ /* 0x000f240000300800 */
[----:B------:R-:W4:Y:S01]  /*31d50*/  LDL.LU R46, [R1+0x1048] ;  /* 0x00104800012e7983 */ /* 0x000f220000300800 */
[----:B------:R-:W4:Y:S01]  /*31d60*/  LDL.LU R47, [R1+0x104c] ;  /* 0x00104c00012f7983 */ /* 0x000f220000300800 */
[----:B0-----:R-:W3:Y:S02]  /*31d70*/  LDL.64 R42, [R1+0x38] ;  /* 0x00003800012a7983 */ /* 0x001ee40000100a00 */
[----:B------:R-:W2:Y:S02]  /*31d80*/  LDL.LU R24, [R1+0x1020] ;  /* 0x0010200001187983 */ /* 0x000ea40000300800 */
[----:B------:R-:W2:Y:S01]  /*31d90*/  LDL.LU R25, [R1+0x1024] ;  /* 0x0010240001197983 */ /* 0x000ea20000300800 */
[----:B------:R-:W2:Y:S01]  /*31da0*/  LDL.LU R26, [R1+0x1028] ;  /* 0x00102800011a7983 */ /* 0x000ea20000300800 */
[----:B------:R-:W2:Y:S02]  /*31db0*/  LDL.LU R27, [R1+0x102c] ;  /* 0x00102c00011b7983 */ /* 0x000ea40000300800 */
[----:B------:R-:W2:Y:S02]  /*31dc0*/  LDL.64 R10, [R1+0x28] ;  /* 0x00002800010a7983 */ /* 0x000ea40000100a00 */
[----:B------:R-:W2:Y:S01]  /*31dd0*/  LDL.LU R28, [R1+0x1010] ;  /* 0x00101000011c7983 */ /* 0x000ea20000300800 */
[----:B------:R-:W2:Y:S01]  /*31de0*/  LDL.LU R29, [R1+0x1014] ;  /* 0x00101400011d7983 */ /* 0x000ea20000300800 */
[----:B------:R-:W2:Y:S02]  /*31df0*/  LDL.LU R30, [R1+0x1018] ;  /* 0x00101800011e7983 */ /* 0x000ea40000300800 */
[----:B------:R-:W2:Y:S02]  /*31e00*/  LDL.LU R31, [R1+0x101c] ;  /* 0x00101c00011f7983 */ /* 0x000ea40000300800 */
[----:B------:R-:W2:Y:S01]  /*31e10*/  LDL.64 R34, [R1+0x18] ;  /* 0x0000180001227983 */ /* 0x000ea20000100a00 */
[----:B------:R-:W2:Y:S01]  /*31e20*/  LDL.LU R48, [R1+0x6a0] ;  /* 0x0006a00001307983 */ /* 0x000ea20000300800 */
[----:B------:R-:W2:Y:S02]  /*31e30*/  LDL.LU R49, [R1+0x6a4] ;  /* 0x0006a40001317983 */ /* 0x000ea40000300800 */
[----:B------:R-:W2:Y:S02]  /*31e40*/  LDL.LU R50, [R1+0x6a8] ;  /* 0x0006a80001327983 */ /* 0x000ea40000300800 */
[----:B------:R-:W2:Y:S01]  /*31e50*/  LDL.LU R51, [R1+0x6ac] ;  /* 0x0006ac0001337983 */ /* 0x000ea20000300800 */
[----:B------:R-:W2:Y:S01]  /*31e60*/  LDL.LU R56, [R1+0xf70] ;  /* 0x000f700001387983 */ /* 0x000ea20000300800 */
[----:B------:R-:W2:Y:S02]  /*31e70*/  LDL.LU R18, [R1+0x2a84] ;  /* 0x002a840001127983 */ /* 0x000ea40000300800 */
[----:B------:R-:W2:Y:S02]  /*31e80*/  LDL.LU R19, [R1+0x2a80] ;  /* 0x002a800001137983 */ /* 0x000ea40000300800 */
[----:B------:R-:W3:Y:S01]  /*31e90*/  LDL.LU R59, [R1+0xf7c] ;  /* 0x000f7c00013b7983 */ /* 0x000ee20000300800 */
[----:B------:R-:W3:Y:S01]  /*31ea0*/  LDL.LU R20, [R1+0xf80] ;  /* 0x000f800001147983 */ /* 0x000ee20000300800 */
[----:B------:R-:W3:Y:S02]  /*31eb0*/  LDL.LU R21, [R1+0xf84] ;  /* 0x000f840001157983 */ /* 0x000ee40000300800 */
[----:B------:R-:W3:Y:S02]  /*31ec0*/  LDL.LU R14, [R1+0x2a7c] ;  /* 0x002a7c00010e7983 */ /* 0x000ee40000300800 */
[----:B------:R-:W3:Y:S01]  /*31ed0*/  LDL.LU R15, [R1+0x2a78] ;  /* 0x002a7800010f7983 */ /* 0x000ee20000300800 */
[----:B--2---:R-:W-:Y:S01]  /*31ee0*/  STL.64 [R1+0x29c8], R18 ;  /* 0x0029c81201007387 */ /* 0x004fe20000100a00 */
[----:B------:R0:W-:Y:S03]  /*31ef0*/  STL [R1+0x29c0], R16 ;  /* 0x0029c01001007387 */ /* 0x0001e60000100800 */
[----:B0-----:R-:W2:Y:S01]  /*31f00*/  LDL.LU R16, [R1+0xf90] ;  /* 0x000f900001107983 */ /* 0x001ea20000300800 */
[----:B------:R-:W2:Y:S02]  /*31f10*/  LDL.LU R17, [R1+0xf94] ;  /* 0x000f940001117983 */ /* 0x000ea40000300800 */
[----:B------:R-:W2:Y:S02]  /*31f20*/  LDL.LU R18, [R1+0xf98] ;  /* 0x000f980001127983 */ /* 0x000ea40000300800 */
[----:B------:R-:W2:Y:S01]  /*31f30*/  LDL.LU R19, [R1+0xf9c] ;  /* 0x000f9c0001137983 */ /* 0x000ea20000300800 */
[----:B---3--:R0:W-:Y:S04]  /*31f40*/  STL.64 [R1+0x29b8], R14 ;  /* 0x0029b80e01007387 */ /* 0x0081e80000100a00 */
[----:B0-----:R-:W4:Y:S04]  /*31f50*/  LDL R14, [R1+0x48] ;  /* 0x00004800010e7983 */ /* 0x001f280000100800 */
[----:B------:R-:W4:Y:S01]  /*31f60*/  LDL R15, [R1+0x4c] ;  /* 0x00004c00010f7983 */ /* 0x000f220000100800 */
[C---:B------:R-:W-:Y:S08]  /*31f70*/  HMMA.16816.F32.BF16 R4, R52.reuse, R42, R4 ;  /* 0x0000002a3404723c */ /* 0x040ff00000041804 */
[C---:B----4-:R-:W-:Y:S01]  /*31f80*/  HMMA.16816.F32.BF16 R12, R52.reuse, R14, R44 ;  /* 0x0000000e340c723c */ /* 0x050fe2000004182c */
[----:B------:R-:W3:Y:S11]  /*31f90*/  LDL.LU.64 R46, [R1+0x2a70] ;  /* 0x002a7000012e7983 */ /* 0x000ef60000300a00 */
[----:B------:R-:W-:Y:S11]  /*31fa0*/  @!UPT UIADD3 URZ, URZ, URZ, URZ ;  /* 0x0000003f3f3ff290 */ /* 0x000ff6000fffe03f */
[----:B------:R-:W-:Y:S01]  /*31fb0*/  @!UPT UIADD3 URZ, URZ, URZ, URZ ;  /* 0x0000003f3f3ff290 */ /* 0x000fe2000fffe03f */
[----:B------:R-:W-:Y:S01]  /*31fc0*/  IMAD.MOV.U32 R44, RZ, RZ, R14 ;  /* 0x000000ffff2c7224 */ /* 0x000fe200078e000e */
[----:B------:R0:W-:Y:S01]  /*31fd0*/  STL.64 [R1+0x1040], R12 ;  /* 0x0010400c01007387 */ /* 0x0001e20000100a00 */
[----:B------:R-:W-:Y:S03]  /*31fe0*/  STL.64 [R1+0x1048], R14 ;  /* 0x0010480e01007387 */ /* 0x000fe60000100a00 */
[----:B------:R-:W-:Y:S01]  /*31ff0*/  STL [R1+0x2164], R44 ;  /* 0x0021642c01007387 */ /* 0x000fe20000100800 */
[----:B0-----:R-:W-:Y:S02]  /*32000*/  IMAD.MOV.U32 R13, RZ, RZ, R42 ;  /* 0x000000ffff0d7224 */ /* 0x001fe400078e002a */
[----:B------:R-:W-:Y:S02]  /*32010*/  IMAD.MOV.U32 R12, RZ, RZ, R43 ;  /* 0x000000ffff0c7224 */ /* 0x000fe400078e002b */
[----:B------:R-:W4:Y:S01]  /*32020*/  LDL.LU.64 R42, [R1+0x2a68] ;  /* 0x002a6800012a7983 */ /* 0x000f220000300a00 */
[C---:B------:R-:W-:Y:S08]  /*32030*/  HMMA.16816.F32.BF16 R24, R52.reuse, R10, R24 ;  /* 0x0000000a3418723c */ /* 0x040ff00000041818 */
[----:B------:R-:W-:Y:S01]  /*32040*/  HMMA.16816.F32.BF16 R28, R52, R34, R28 ;  /* 0x00000022341c723c */ /* 0x000fe2000004181c */
[----:B------:R-:W-:Y:S01]  /*32050*/  IMAD.MOV.U32 R45, RZ, RZ, R6 ;  /* 0x000000ffff2d7224 */ /* 0x000fe200078e0006 */
[----:B------:R-:W-:Y:S01]  /*32060*/  STL.64 [R1+0x1030], R4 ;  /* 0x0010300401007387 */ /* 0x000fe20000100a00 */
[----:B------:R0:W-:Y:S03]  /*32070*/  STL.64 [R1+0x1038], R6 ;  /* 0x0010380601007387 */ /* 0x0001e60000100a00 */
[----:B0-----:R-:W2:Y:S01]  /*32080*/  LDL.LU.64 R6, [R1+0x2a60] ;  /* 0x002a600001067983 */ /* 0x001ea20000300a00 */
[----:B------:R-:W2:Y:S02]  /*32090*/  LDL.LU.64 R4, [R1+0x2a58] ;  /* 0x002a580001047983 */ /* 0x000ea40000300a00 */
[----:B------:R-:W-:Y:S06]  /*320a0*/  STL [R1+0x2168], R45 ;  /* 0x0021682d01007387 */ /* 0x000fec0000100800 */
[----:B------:R0:W-:Y:S01]  /*320b0*/  STL.64 [R1+0x1020], R24 ;  /* 0x0010201801007387 */ /* 0x0001e20000100a00 */
[----:B------:R1:W-:Y:S02]  /*320c0*/  STL.64 [R1+0x1028], R26 ;  /* 0x0010281a01007387 */ /* 0x0003e40000100a00 */
[----:B0-----:R-:W-:Y:S01]  /*320d0*/  IMAD.MOV.U32 R25, RZ, RZ, R10 ;  /* 0x000000ffff197224 */ /* 0x001fe200078e000a */
[----:B-1----:R-:W2:Y:S01]  /*320e0*/  LDL.LU.64 R26, [R1+0x2a50] ;  /* 0x002a5000011a7983 */ /* 0x002ea20000300a00 */
[----:B------:R-:W-:-:S02]  /*320f0*/  IMAD.MOV.U32 R24, RZ, RZ, R11 ;  /* 0x000000ffff187224 */ /* 0x000fc400078e000b */
[----:B------:R-:W2:Y:S02]  /*32100*/  LDL.LU.64 R10, [R1+0x2a48] ;  /* 0x002a4800010a7983 */ /* 0x000ea40000300a00 */
[----:B------:R-:W2:Y:S01]  /*32110*/  LDL.LU.64 R8, [R1+0x2a40] ;  /* 0x002a400001087983 */ /* 0x000ea20000300a00 */
[----:B------:R0:W-:Y:S01]  /*32120*/  STL.64 [R1+0x1010], R28 ;  /* 0x0010101c01007387 */ /* 0x0001e20000100a00 */
[----:B------:R1:W-:Y:S02]  /*32130*/  STL.64 [R1+0x1018], R30 ;  /* 0x0010181e01007387 */ /* 0x0003e40000100a00 */
[----:B0-----:R-:W-:Y:S01]  /*32140*/  IMAD.MOV.U32 R29, RZ, RZ, R34 ;  /* 0x000000ffff1d7224 */ /* 0x001fe200078e0022 */
[----:B-1----:R-:W2:Y:S01]  /*32150*/  LDL.LU.64 R30, [R1+0x2a38] ;  /* 0x002a3800011e7983 */ /* 0x002ea20000300a00 */
[----:B------:R-:W-:Y:S02]  /*32160*/  IMAD.MOV.U32 R28, RZ, RZ, R35 ;  /* 0x000000ffff1c7224 */ /* 0x000fe400078e0023 */
[----:B------:R-:W2:Y:S01]  /*32170*/  LDL.LU.64 R34, [R1+0x2a30] ;  /* 0x002a300001227983 */ /* 0x000ea20000300a00 */
[C---:B----4-:R-:W-:Y:S01]  /*32180*/  HMMA.16816.F32.BF16 R40, R52.reuse, R42, R36 ;  /* 0x0000002a3428723c */ /* 0x050fe20000041824 */
[----:B------:R-:W4:Y:S11]  /*32190*/  LDL.LU.64 R38, [R1+0x2a28] ;  /* 0x002a280001267983 */ /* 0x000f360000300a00 */
[----:B------:R-:W-:Y:S11]  /*321a0*/  @!UPT UIADD3 URZ, URZ, URZ, URZ ;  /* 0x0000003f3f3ff290 */ /* 0x000ff6000fffe03f */
[----:B------:R-:W-:Y:S01]  /*321b0*/  STL.64 [R1+0x6b0], R40 ;  /* 0x0006b02801007387 */ /* 0x000fe20000100a00 */
[----:B------:R0:W-:Y:S03]  /*321c0*/  STL.64 [R1+0x6b8], R42 ;  /* 0x0006b82a01007387 */ /* 0x0001e60000100a00 */
[----:B0-----:R-:W4:Y:S01]  /*321d0*/  LDL.LU.64 R42, [R1+0x2a20] ;  /* 0x002a2000012a7983 */ /* 0x001f220000300a00 */
[----:B------:R-:W4:Y:S01]  /*321e0*/  LDL.LU R41, [R1+0x2a18] ;  /* 0x002a180001297983 */ /* 0x000f220000300800 */
[----:B---3--:R-:W-:Y:S01]  /*321f0*/  HMMA.16816.F32.BF16 R48, R52, R46, R48 ;  /* 0x0000002e3430723c */ /* 0x008fe20000041830 */
[----:B------:R0:W-:Y:S02]  /*32200*/  STL.64 [R1+0x2948], R46 ;  /* 0x0029482e01007387 */ /* 0x0001e40000100a00 */
[----:B--2---:R-:W-:Y:S11]  /*32210*/  IMAD.MOV.U32 R45, RZ, RZ, R10 ;  /* 0x000000ffff2d7224 */ /* 0x004ff600078e000a */
[----:B------:R-:W-:Y:S09]  /*32220*/  @!UPT UIADD3 URZ, URZ, URZ, URZ ;  /* 0x0000003f3f3ff290 */ /* 0x000ff2000fffe03f */
[----:B------:R-:W-:Y:S01]  /*32230*/  STL.64 [R1+0x6a0], R48 ;  /* 0x0006a03001007387 */ /* 0x000fe20000100a00 */
[----:B------:R-:W-:Y:S02]  /*32240*/  STL.64 [R1+0x6a8], R50 ;  /* 0x0006a83201007387 */ /* 0x000fe40000100a00 */
[----:B----4-:R-:W-:Y:S02]  /*32250*/  IMAD.MOV.U32 R44, RZ, RZ, R38 ;  /* 0x000000ffff2c7224 */ /* 0x010fe400078e0026 */
[----:B------:R-:W2:Y:S01]  /*32260*/  LDL.LU R38, [R1+0x2a14] ;  /* 0x002a140001267983 */ /* 0x000ea20000300800 */
[----:B------:R-:W3:Y:S03]  /*32270*/  LDL.LU R10, [R1+0x2a10] ;  /* 0x002a1000010a7983 */ /* 0x000ee60000300800 */
[----:B------:R-:W1:Y:S01]  /*32280*/  LDSM.16.MT88.4 R48, [R41+0x2100] ;  /* 0x002100002930783b */ /* 0x000e620000004200 */
[----:B0-----:R-:W-:-:S02]  /*32290*/  IMAD.MOV.U32 R46, RZ, RZ, R42 ;  /* 0x000000ffff2e7224 */ /* 0x001fc400078e002a */
[----:B------:R-:W4:Y:S02]  /*322a0*/  LDL.LU R42, [R1+0x2a0c] ;  /* 0x002a0c00012a7983 */ /* 0x000f240000300800 */
[----:B------:R-:W-:Y:S02]  /*322b0*/  IMAD.MOV.U32 R47, RZ, RZ, R43 ;  /* 0x000000ffff2f7224 */ /* 0x000fe400078e002b */
[----:B------:R-:W4:Y:S04]  /*322c0*/  LDL.LU R43, [R1+0x2a08] ;  /* 0x002a0800012b7983 */ /* 0x000f280000300800 */
[----:B-1----:R-:W-:Y:S01]  /*322d0*/  STL.64 [R1+0x2910], R50 ;  /* 0x0029103201007387 */ /* 0x002fe20000100a00 */
[----:B------:R0:W-:Y:S02]  /*322e0*/  STL.64 [R1+0x2908], R48 ;  /* 0x0029083001007387 */ /* 0x0001e40000100a00 */
[----:B0-----:R-:W-:-:S02]  /*322f0*/  IMAD.MOV.U32 R48, RZ, RZ, R11 ;  /* 0x000000ffff307224 */ /* 0x001fc400078e000b */
[----:B------:R-:W-:Y:S01]  /*32300*/  IMAD.MOV.U32 R49, RZ, RZ, R39 ;  /* 0x000000ffff317224 */ /* 0x000fe200078e0027 */
[----:B------:R-:W3:Y:S01]  /*32310*/  LDL.LU R11, [R1+0x2a04] ;  /* 0x002a0400010b7983 */ /* 0x000ee20000300800 */
[----:B------:R-:W2:Y:S02]  /*32320*/  LDL.LU R39, [R1+0x2a00] ;  /* 0x002a000001277983 */ /* 0x000ea40000300800 */
[----:B------:R-:W-:Y:S02]  /*32330*/  IMAD.MOV.U32 R50, RZ, RZ, R6 ;  /* 0x000000ffff327224 */ /* 0x000fe400078e0006 */
[----:B------:R-:W-:Y:S01]  /*32340*/  IMAD.MOV.U32 R51, RZ, RZ, R7 ;  /* 0x000000ffff337224 */ /* 0x000fe200078e0007 */
[----:B------:R-:W2:Y:S01]  /*32350*/  LDL.LU R6, [R1+0x29fc] ;  /* 0x0029fc0001067983 */ /* 0x000ea20000300800 */
[----:B------:R-:W2:Y:S05]  /*32360*/  LDL.LU R7, [R1+0x29f8] ;  /* 0x0029f80001077983 */ /* 0x000eaa0000300800 */
[C---:B----4-:R-:W-:Y:S01]  /*32370*/  HMMA.16816.F32.BF16 R48, R52.reuse, R42, R48 ;  /* 0x0000002a3430723c */ /* 0x050fe20000041830 */
[----:B------:R-:W-:Y:S01]  /*32380*/  STL.64 [R1+0x2958], R42 ;  /* 0x0029582a01007387 */ /* 0x000fe20000100a00 */
[----:B------:R3:W-:Y:S11]  /*32390*/  STL [R1+0x2950], R41 ;  /* 0x0029502901007387 */ /* 0x0007f60000100800 */
[----:B------:R-:W-:Y:S10]  /*323a0*/  @!UPT UIADD3 URZ, URZ, URZ, URZ ;  /* 0x0000003f3f3ff290 */ /* 0x000ff4000fffe03f */
[----:B------:R-:W-:Y:S01]  /*323b0*/  STL.64 [R1+0xfb0], R48 ;  /* 0x000fb03001007387 */ /* 0x000fe20000100a00 */
[----:B------:R-:W-:Y:S01]  /*323c0*/  STL.64 [R1+0xfb8], R50 ;  /* 0x000fb83201007387 */ /* 0x000fe20000100a00 */
[C---:B---3--:R-:W-:Y:S02]  /*323d0*/  HMMA.16816.F32.BF16 R40, R52.reuse, R10, R44 ;  /* 0x0000000a3428723c */ /* 0x048fe4000004182c */
[----:B------:R-:W-:Y:S01]  /*323e0*/  STL.64 [R1+0x2940], R10 ;  /* 0x0029400a01007387 */ /* 0x000fe20000100a00 */
[----:B------:R2:W-:Y:S05]  /*323f0*/  STL.64 [R1+0x2938], R8 ;  /* 0x0029380801007387 */ /* 0x0005ea0000100a00 */
[C---:B--2---:R-:W-:Y:S11]  /*32400*/  HMMA.16816.F32.BF16 R8, R52.reuse, R6, R16 ;  /* 0x000000063408723c */ /* 0x044ff60000041810 */
[----:B------:R-:W-:Y:S04]  /*32410*/  @!UPT UIADD3 URZ, URZ, URZ, URZ ;  /* 0x0000003f3f3ff290 */ /* 0x000fe8000fffe03f */
[----:B------:R-:W-:Y:S01]  /*32420*/  STL.64 [R1+0xfa0], R40 ;  /* 0x000fa02801007387 */ /* 0x000fe20000100a00 */
[----:B------:R-:W-:Y:S02]  /*32430*/  STL.64 [R1+0xfa8], R42 ;  /* 0x000fa82a01007387 */ /* 0x000fe40000100a00 */
[----:B------:R-:W-:Y:S02]  /*32440*/  STL.64 [R1+0x2968], R6 ;  /* 0x0029680601007387 */ /* 0x000fe40000100a00 */
[----:B------:R0:W-:Y:S03]  /*32450*/  STL.64 [R1+0x2960], R4 ;  /* 0x0029600401007387 */ /* 0x0001e60000100a00 */
[----:B------:R-:W-:Y:S01]  /*32460*/  STL.64 [R1+0xf90], R8 ;  /* 0x000f900801007387 */ /* 0x000fe20000100a00 */
[----:B------:R1:W-:Y:S01]  /*32470*/  STL.64 [R1+0xf98], R10 ;  /* 0x000f980a01007387 */ /* 0x0003e20000100a00 */
[C---:B0-----:R-:W-:Y:S08]  /*32480*/  HMMA.16816.F32.BF16 R4, R52.reuse, R34, R56 ;  /* 0x000000223404723c */ /* 0x041ff00000041838 */
[----:B-1----:R-:W-:Y:S01]  /*32490*/  HMMA.16816.F32.BF16 R8, R52, R38, R20 ;  /* 0x000000263408723c */ /* 0x002fe20000041814 */
[----:B------:R-:W-:Y:S01]  /*324a0*/  STL.64 [R1+0x2970], R38 ;  /* 0x0029702601007387 */ /* 0x000fe20000100a00 */
[----:B------:R-:W-:-:S02]  /*324b0*/  IMAD.MOV.U32 R50, RZ, RZ, R13 ;  /* 0x000000ffff327224 */ /* 0x000fc400078e000d */
[----:B------:R-:W-:Y:S11]  /*324c0*/  IMAD.MOV.U32 R51, RZ, RZ, R12 ;  /* 0x000000ffff337224 */ /* 0x000ff600078e000c */
[----:B------:R-:W-:Y:S08]  /*324d0*/  @!UPT UIADD3 URZ, URZ, URZ, URZ ;  /* 0x0000003f3f3ff290 */ /* 0x000ff0000fffe03f */
[----:B------:R0:W-:Y:S01]  /*324e0*/  STL.64 [R1+0xf80], R8 ;  /* 0x000f800801007387 */ /* 0x0001e20000100a00 */
[----:B------:R1:W-:Y:S02]  /*324f0*/  STL.64 [R1+0xf88], R10 ;  /* 0x000f880a01007387 */ /* 0x0003e40000100a00 */
[----:B------:R-:W-:Y:S02]  /*32500*/  STL.64 [R1+0xf70], R4 ;  /* 0x000f700401007387 */ /* 0x000fe40000100a00 */
[----:B------:R-:W-:Y:S01]  /*32510*/  STL.64 [R1+0xf78], R6 ;  /* 0x000f780601007387 */ /* 0x000fe20000100a00 */
[----:B------:R-:W2:Y:S01]  /*32520*/  LDL.LU R44, [R1+0xf60] ;  /* 0x000f6000012c7983 */ /* 0x000ea20000300800 */
[----:B------:R-:W2:Y:S02]  /*32530*/  LDL.LU R45, [R1+0xf64] ;  /* 0x000f6400012d7983 */ /* 0x000ea40000300800 */
[----:B------:R-:W2:Y:S02]  /*32540*/  LDL.LU R46, [R1+0xf68] ;  /* 0x000f6800012e7983 */ /* 0x000ea40000300800 */
[----:B------:R-:W2:Y:S01]  /*32550*/  LDL.LU R47, [R1+0xf6c] ;  /* 0x000f6c00012f7983 */ /* 0x000ea20000300800 */
[----:B------:R-:W-:Y:S04]  /*32560*/  STL.64 [R1+0x2990], R50 ;  /* 0x0029903201007387 */ /* 0x000fe80000100a00 */
[----:B0-----:R-:W3:Y:S01]  /*32570*/  LDL.LU R8, [R1+0x590] ;  /* 0x0005900001087983 */ /* 0x001ee20000300800 */
[----:B------:R-:W-:-:S02]  /*32580*/  IMAD.MOV.U32 R9, RZ, RZ, R30 ;  /* 0x000000ffff097224 */ /* 0x000fc400078e001e */
[----:B------:R-:W4:Y:S02]  /*32590*/  LDL.LU R30, [R1+0x29f4] ;  /* 0x0029f400011e7983 */ /* 0x000f240000300800 */
[----:B-1----:R-:W2:Y:S01]  /*325a0*/  LDL.LU R10, [R1+0x598] ;  /* 0x00059800010a7983 */ /* 0x002ea20000300800 */
[----:B------:R-:W2:Y:S01]  /*325b0*/  LDL.LU R11, [R1+0x59c] ;  /* 0x00059c00010b7983 */ /* 0x000ea20000300800 */
[----:B------:R-:W2:Y:S02]  /*325c0*/  LDL.LU R56, [R1+0x690] ;  /* 0x0006900001387983 */ /* 0x000ea40000300800 */
[----:B------:R-:W2:Y:S02]  /*325d0*/  LDL.LU R57, [R1+0x694] ;  /* 0x0006940001397983 */ /* 0x000ea40000300800 */
[----:B------:R-:W2:Y:S02]  /*325e0*/  LDL.LU R58, [R1+0x698] ;  /* 0x00069800013a7983 */ /* 0x000ea40000300800 */
[----:B----4-:R-:W-:-:S02]  /*325f0*/  IMAD.MOV.U32 R59, RZ, RZ, R30 ;  /* 0x000000ffff3b7224 */ /* 0x010fc400078e001e */
[----:B------:R-:W4:Y:S01]  /*32600*/  LDL.LU R30, [R1+0x29f0] ;  /* 0x0029f000011e7983 */ /* 0x000f220000300800 */
[----:B------:R-:W2:Y:S02]  /*32610*/  LDL.LU R12, [R1+0xf30] ;  /* 0x000f3000010c7983 */ /* 0x000ea40000300800 */
[----:B------:R-:W2:Y:S02]  /*32620*/  LDL.LU R13, [R1+0xf34] ;  /* 0x000f3400010d7983 */ /* 0x000ea40000300800 */
[----:B------:R-:W2:Y:S01]  /*32630*/  LDL.LU R14, [R1+0xf38] ;  /* 0x000f3800010e7983 */ /* 0x000ea20000300800 */
[----:B------:R-:W3:Y:S01]  /*32640*/  LDL.LU R15, [R1+0xf3c] ;  /* 0x000f3c00010f7983 */ /* 0x000ee20000300800 */
[----:B------:R-:W3:Y:S02]  /*32650*/  LDL.LU R20, [R1+0xf50] ;  /* 0x000f500001147983 */ /* 0x000ee40000300800 */
[----:B------:R-:W3:Y:S02]  /*32660*/  LDL.LU R21, [R1+0xf54] ;  /* 0x000f540001157983 */ /* 0x000ee40000300800 */
[----:B------:R-:W3:Y:S01]  /*32670*/  LDL.LU R22, [R1+0xf58] ;  /* 0x000f580001167983 */ /* 0x000ee20000300800 */
[----:B------:R-:W3:Y:S01]  /*32680*/  LDL.LU R23, [R1+0xf5c] ;  /* 0x000f5c0001177983 */ /* 0x000ee20000300800 */
[----:B------:R-:W3:Y:S02]  /*32690*/  LDL.LU R16, [R1+0xf40] ;  /* 0x000f400001107983 */ /* 0x000ee40000300800 */
[----:B------:R-:W3:Y:S02]  /*326a0*/  LDL.LU R17, [R1+0xf44] ;  /* 0x000f440001117983 */ /* 0x000ee40000300800 */
[----:B------:R-:W3:Y:S02]  /*326b0*/  LDL.LU R18, [R1+0xf48] ;  /* 0x000f480001127983 */ /* 0x000ee40000300800 */
[----:B----4-:R-:W-:-:S02]  /*326c0*/  IMAD.MOV.U32 R19, RZ, RZ, R30 ;  /* 0x000000ffff137224 */ /* 0x010fc400078e001e */
[----:B------:R-:W4:Y:S01]  /*326d0*/  LDL.LU R30, [R1+0x29ec] ;  /* 0x0029ec00011e7983 */ /* 0x000f220000300800 */
[----:B--2---:R-:W-:Y:S02]  /*326e0*/  STL.64 [R1+0x29a0], R10 ;  /* 0x0029a00a01007387 */ /* 0x004fe40000100a00 */
[----:B---3--:R0:W-:Y:S02]  /*326f0*/  STL.64 [R1+0x2998], R8 ;  /* 0x0029980801007387 */ /* 0x0081e40000100a00 */
[----:B0-----:R-:W-:Y:S02]  /*32700*/  IMAD.MOV.U32 R8, RZ, RZ, R31 ;  /* 0x000000ffff087224 */ /* 0x001fe400078e001f */
[----:B------:R-:W4:Y:S01]  /*32710*/  LDL.LU R31, [R1+0x29e8] ;  /* 0x0029e800011f7983 */ /* 0x000f220000300800 */
[----:B------:R-:W2:Y:S02]  /*32720*/  LDL.LU R9, [R1+0x5a4] ;  /* 0x0005a40001097983 */ /* 0x000ea40000300800 */
[----:B------:R-:W2:Y:S02]  /*32730*/  LDL.LU R10, [R1+0x5a8] ;  /* 0x0005a800010a7983 */ /* 0x000ea40000300800 */
[----:B------:R-:W2:Y:S01]  /*32740*/  LDL.LU R11, [R1+0x5ac] ;  /* 0x0005ac00010b7983 */ /* 0x000ea20000300800 */
[----:B------:R-:W3:Y:S04]  /*32750*/  LDL R33, [R1+0x1094] ;  /* 0x0010940001217983 */ /* 0x000ee80000100800 */
[----:B------:R-:W2:Y:S01]  /*32760*/  LDL.64 R50, [R1+0x48] ;  /* 0x0000480001327983 */ /* 0x000ea20000100a00 */
[----:B------:R-:W-:Y:S02]  /*32770*/  STL.64 [R1+0x2980], R34 ;  /* 0x0029802201007387 */ /* 0x000fe40000100a00 */
[----:B------:R-:W-:-:S02]  /*32780*/  IMAD.MOV.U32 R41, RZ, RZ, R26 ;  /* 0x000000ffff297224 */ /* 0x000fc400078e001a */
[----:B------:R-:W-:Y:S01]  /*32790*/  IMAD.MOV.U32 R42, RZ, RZ, R27 ;  /* 0x000000ffff2a7224 */ /* 0x000fe200078e001b */
[----:B----4-:R-:W-:Y:S01]  /*327a0*/  HMMA.16816.F32.BF16 R4, R52, R30, R44 ;  /* 0x0000001e3404723c */ /* 0x010fe2000004182c */
[----:B---3--:R-:W-:Y:S01]  /*327b0*/  STL [R1+0x2978], R33 ;  /* 0x0029782101007387 */ /* 0x008fe20000100800 */
[----:B------:R-:W-:Y:S02]  /*327c0*/  STL.64 [R1+0x2988], R30 ;  /* 0x0029881e01007387 */ /* 0x000fe40000100a00 */
[----:B------:R-:W3:Y:S11]  /*327d0*/  LDL.LU R40, [R1+0x560] ;  /* 0x0005600001287983 */ /* 0x000ef60000300800 */
[----:B------:R-:W-:Y:S08]  /*327e0*/  @!UPT UIADD3 URZ, URZ, URZ, URZ ;  /* 0x0000003f3f3ff290 */ /* 0x000ff0000fffe03f */
[----:B------:R-:W-:Y:S01]  /*327f0*/  STL.64 [R1+0xf60], R4 ;  /* 0x000f600401007387 */ /* 0x000fe20000100a00 */
[----:B------:R0:W-:Y:S02]  /*32800*/  STL.64 [R1+0xf68], R6 ;  /* 0x000f680601007387 */ /* 0x0001e40000100a00 */
[----:B------:R-:W4:Y:S02]  /*32810*/  LDL.LU R26, [R1+0x29e4] ;  /* 0x0029e400011a7983 */ /* 0x000f240000300800 */
[----:B------:R-:W2:Y:S01]  /*32820*/  LDL.LU R27, [R1+0x29e0] ;  /* 0x0029e000011b7983 */ /* 0x000ea20000300800 */
[----:B------:R-:W3:Y:S01]  /*32830*/  LDL.LU R43, [R1+0x56c] ;  /* 0x00056c00012b7983 */ /* 0x000ee20000300800 */
[----:B0-----:R-:W-:Y:S02]  /*32840*/  IMAD.MOV.U32 R6, RZ, RZ, R29 ;  /* 0x000000ffff067224 */ /* 0x001fe400078e001d */
[----:B------:R-:W-:Y:S02]  /*32850*/  IMAD.MOV.U32 R7, RZ, RZ, R28 ;  /* 0x000000ffff077224 */ /* 0x000fe400078e001c */
[----:B------:R-:W3:Y:S01]  /*32860*/  LDL.LU R28, [R1+0x580] ;  /* 0x00058000011c7983 */ /* 0x000ee20000300800 */
[----:B----4-:R-:W-:-:S02]  /*32870*/  IMAD.MOV.U32 R29, RZ, RZ, R26 ;  /* 0x000000ffff1d7224 */ /* 0x010fc400078e001a */
[----:B--2---:R-:W-:Y:S01]  /*32880*/  IMAD.MOV.U32 R30, RZ, RZ, R27 ;  /* 0x000000ffff1e7224 */ /* 0x004fe200078e001b */
[----:B------:R-:W2:Y:S01]  /*32890*/  LDL.LU R26, [R1+0x29dc] ;  /* 0x0029dc00011a7983 */ /* 0x000ea20000300800 */
[----:B------:R-:W2:Y:S02]  /*328a0*/  LDL.LU R27, [R1+0x29d8] ;  /* 0x0029d800011b7983 */ /* 0x000ea40000300800 */
[----:B------:R-:W3:Y:S02]  /*328b0*/  LDL.LU R31, [R1+0x58c] ;  /* 0x00058c00011f7983 */ /* 0x000ee40000300800 */
[----:B------:R-:W4:Y:S01]  /*328c0*/  LDL.LU R36, [R1+0x570] ;  /* 0x0005700001247983 */ /* 0x000f220000300800 */
[----:B------:R-:W4:Y:S01]  /*328d0*/  LDL.LU R37, [R1+0x574] ;  /* 0x0005740001257983 */ /* 0x000f220000300800 */
[----:B------:R-:W4:Y:S02]  /*328e0*/  LDL.LU R38, [R1+0x578] ;  /* 0x0005780001267983 */ /* 0x000f240000300800 */
[----:B------:R-:W4:Y:S02]  /*328f0*/  LDL.LU R39, [R1+0x57c] ;  /* 0x00057c0001277983 */ /* 0x000f240000300800 */
[----:B------:R-:W3:Y:S01]  /*32900*/  LDL.64 R46, [R1+0x8] ;  /* 0x00000800012e7983 */ /* 0x000ee20000100a00 */
[C---:B--2---:R-:W-:Y:S11]  /*32910*/  HMMA.16816.F32.BF16 R20, R52.reuse, R26, R20 ;  /* 0x0000001a3414723c */ /* 0x044ff60000041814 */
[----:B------:R-:W-:Y:S11]  /*32920*/  @!UPT UIADD3 URZ, URZ, URZ, URZ ;  /* 0x0000003f3f3ff290 */ /* 0x000ff6000fffe03f */
[----:B------:R-:W-:Y:S01]  /*32930*/  @!UPT UIADD3 URZ, URZ, URZ, URZ ;  /* 0x0000003f3f3ff290 */ /* 0x000fe2000fffe03f */
[----:B------:R-:W-:Y:S01]  /*32940*/  STL.64 [R1+0xf50], R20 ;  /* 0x000f501401007387 */ /* 0x000fe20000100a00 */
[----:B------:R0:W-:Y:S03]  /*32950*/  STL.64 [R1+0xf58], R22 ;  /* 0x000f581601007387 */ /* 0x0001e60000100a00 */
[----:B0-----:R-:W2:Y:S02]  /*32960*/  LDL.LU.64 R22, [R1+0x29d0] ;  /* 0x0029d00001167983 */ /* 0x001ea40000300a00 */
[C---:B--2---:R-:W-:Y:S11]  /*32970*/  HMMA.16816.F32.BF16 R16, R52.reuse, R22, R16 ;  /* 0x000000163410723c */ /* 0x044ff60000041810 */
[----:B------:R-:W-:Y:S11]  /*32980*/  @!UPT UIADD3 URZ, URZ, URZ, URZ ;  /* 0x0000003f3f3ff290 */ /* 0x000ff6000fffe03f */
[----:B------:R-:W-:Y:S01]  /*32990*/  @!UPT UIADD3 URZ, URZ, URZ, URZ ;  /* 0x0000003f3f3ff290 */ /* 0x000fe2000fffe03f */
[----:B------:R-:W-:Y:S01]  /*329a0*/  STL.64 [R1+0xf40], R16 ;  /* 0x000f401001007387 */ /* 0x000fe20000100a00 */
[----:B------:R0:W-:Y:S03]  /*329b0*/  STL.64 [R1+0xf48], R18 ;  /* 0x000f481201007387 */ /* 0x0001e60000100a00 */
[----:B0-----:R-:W2:Y:S01]  /*329c0*/  LDL.LU.64 R18, [R1+0x29c8] ;  /* 0x0029c80001127983 */ /* 0x001ea20000300a00 */
[----:B------:R-:W3:Y:S01]  /*329d0*/  LDL.LU R16, [R1+0x29c0] ;  /* 0x0029c00001107983 */ /* 0x000ee20000300800 */
[C---:B--2---:R-:W-:Y:S11]  /*329e0*/  HMMA.16816.F32.BF16 R12, R52.reuse, R18, R12 ;  /* 0x00000012340c723c */ /* 0x044ff6000004180c */
[----:B------:R-:W-:Y:S11]  /*329f0*/  @!UPT UIADD3 URZ, URZ, URZ, URZ ;  /* 0x0000003f3f3ff290 */ /* 0x000ff6000fffe03f */
[----:B------:R-:W-:Y:S01]  /*32a00*/  @!UPT UIADD3 URZ, URZ, URZ, URZ ;  /* 0x0000003f3f3ff290 */ /* 0x000fe2000fffe03f */
[----:B------:R-:W-:Y:S01]  /*32a10*/  STL.64 [R1+0xf30], R12 ;  /* 0x000f300c01007387 */ /* 0x000fe20000100a00 */
[----:B------:R0:W-:Y:S03]  /*32a20*/  STL.64 [R1+0xf38], R14 ;  /* 0x000f380e01007387 */ /* 0x0001e60000100a00 */
[----:B0-----:R-:W2:Y:S02]  /*32a30*/  LDL.LU.64 R14, [R1+0x29b8] ;  /* 0x0029b800010e7983 */ /* 0x001ea40000300a00 */
[----:B--2---:R-:W-:Y:S02]  /*32a40*/  HMMA.16816.F32.BF16 R52, R52, R14, R56 ;  /* 0x0000000e3434723c */ /* 0x004fe40000041838 */
[----:B------:R-:W2:Y:S01]  /*32a50*/  LDL.LU.64 R58, [R1+0x29b0] ;  /* 0x0029b000013a7983 */ /* 0x000ea20000300a00 */
[----:B------:R-:W2:Y:S02]  /*32a60*/  LDL.LU.64 R56, [R1+0x29a8] ;  /* 0x0029a80001387983 */ /* 0x000ea40000300a00 */
[----:B------:R-:W-:-:S02]  /*32a70*/  IMAD.MOV.U32 R21, RZ, RZ, R50 ;  /* 0x000000ffff157224 */ /* 0x000fc400078e0032 */
[----:B------:R-:W-:Y:S11]  /*32a80*/  IMAD.MOV.U32 R20, RZ, RZ, R51 ;  /* 0x000000ffff147224 */ /* 0x000ff600078e0033 */
[----:B------:R-:W-:Y:S05]  /*32a90*/  @!UPT UIADD3 URZ, URZ, URZ, URZ ;  /* 0x0000003f3f3ff290 */ /* 0x000fea000fffe03f */
[----:B------:R0:W-:Y:S01]  /*32aa0*/  STL.64 [R1+0x690], R52 ;  /* 0x0006903401007387 */ /* 0x0001e20000100a00 */
[----:B------:R1:W-:Y:S03]  /*32ab0*/  STL.64 [R1+0x698], R54 ;  /* 0x0006983601007387 */ /* 0x0003e60000100a00 */
[----:B0-----:R-:W3:Y:S01]  /*32ac0*/  LDL.LU R52, [R1+0x550] ;  /* 0x0005500001347983 */ /* 0x001ee20000300800 */
[----:B------:R-:W3:Y:S02]  /*32ad0*/  LDL.LU R53, [R1+0x554] ;  /* 0x0005540001357983 */ /* 0x000ee40000300800 */
[----:B-1----:R-:W3:Y:S02]  /*32ae0*/  LDL.LU R54, [R1+0x558] ;  /* 0x0005580001367983 */ /* 0x002ee40000300800 */
[----:B------:R-:W3:Y:S01]  /*32af0*/  LDL.LU R55, [R1+0x55c] ;  /* 0x00055c0001377983 */ /* 0x000ee20000300800 */
[C---:B--2---:R-:W-:Y:S11]  /*32b00*/  HMMA.16816.F32.BF16 R8, R56.reuse, R50, R8 ;  /* 0x000000323808723c */ /* 0x044ff60000041808 */
[----:B------:R-:W-:Y:S11]  /*32b10*/  @!UPT UIADD3 URZ, URZ, URZ, URZ ;  /* 0x0000003f3f3ff290 */ /* 0x000ff6000fffe03f */
[----:B------:R-:W-:Y:S01]  /*32b20*/  @!UPT UIADD3 URZ, URZ, URZ, URZ ;  /* 0x0000003f3f3ff290 */ /* 0x000fe2000fffe03f */
[----:B------:R-:W-:Y:S01]  /*32b30*/  STL.64 [R1+0x5a0], R8 ;  /* 0x0005a00801007387 */ /* 0x000fe20000100a00 */
[----:B------:R0:W-:Y:S03]  /*32b40*/  STL.64 [R1+0x5a8], R10 ;  /* 0x0005a80a01007387 */ /* 0x0001e60000100a00 */
[----:B0-----:R-:W2:Y:S01]  /*32b50*/  LDL.LU.64 R10, [R1+0x29a0] ;  /* 0x0029a000010a7983 */ /* 0x001ea20000300a00 */
[----:B------:R-:W2:Y:S02]  /*32b60*/  LDL.LU.64 R8, [R1+0x2998] ;  /* 0x0029980001087983 */ /* 0x000ea40000300a00 */
[----:B------:R-:W2:Y:S02]  /*32b70*/  LDL.LU.64 R50, [R1+0x2990] ;  /* 0x0029900001327983 */ /* 0x000ea40000300a00 */
[----:B------:R-:W-:Y:S02]  /*32b80*/  IMAD.MOV.U32 R34, RZ, RZ, R25 ;  /* 0x000000ffff227224 */ /* 0x000fe400078e0019 */
[----:B------:R-:W-:Y:S01]  /*32b90*/  IMAD.MOV.U32 R35, RZ, RZ, R24 ;  /* 0x000000ffff237224 */ /* 0x000fe200078e0018 */
[C---:B----4-:R-:W-:Y:S08]  /*32ba0*/  HMMA.16816.F32.BF16 R4, R56.reuse, R6, R36 ;  /* 0x000000063804723c */ /* 0x050ff00000041824 */
[C---:B---3--:R-:W-:Y:S08]  /*32bb0*/  HMMA.16816.F32.BF16 R32, R56.reuse, R34, R28 ;  /* 0x000000223820723c */ /* 0x048ff0000004181c */
[----:B------:R-:W-:Y:S01]  /*32bc0*/  HMMA.16816.F32.BF16 R40, R56, R46, R40 ;  /* 0x0000002e3828723c */ /* 0x000fe20000041828 */
[----:B------:R-:W-:-:S02]  /*32bd0*/  IMAD.MOV.U32 R13, RZ, RZ, R46 ;  /* 0x000000ffff0d7224 */ /* 0x000fc400078e002e */
[----:B------:R-:W-:-:S05]  /*32be0*/  IMAD.MOV.U32 R12, RZ, RZ, R47 ;  /* 0x000000ffff0c7224 */ /* 0x000fca00078e002f */
[C---:B--2---:R-:W-:Y:S11]  /*32bf0*/  HMMA.16816.F32.BF16 R8, R56.reuse, R50, R8 ;  /* 0x000000323808723c */ /* 0x044ff60000041808 */
[----:B------:R-:W-:Y:S11]  /*32c00*/  @!UPT UIADD3 URZ, URZ, URZ, URZ ;  /* 0x0000003f3f3ff290 */ /* 0x000ff6000fffe03f */
[----:B------:R-:W-:Y:S01]  /*32c10*/  @!UPT UIADD3 URZ, URZ, URZ, URZ ;  /* 0x0000003f3f3ff290 */ /* 0x000fe2000fffe03f */
[----:B------:R0:W-:Y:S01]  /*32c20*/  STL.64 [R1+0x590], R8 ;  /* 0x0005900801007387 */ /* 0x0001e20000100a00 */
[----:B------:R1:W-:Y:S02]  /*32c30*/  STL.64 [R1+0x598], R10 ;  /* 0x0005980a01007387 */ /* 0x0003e40000100a00 */
[----:B------:R-:W2:Y:S02]  /*32c40*/  LDL.LU R48, [R1+0xcf0] ;  /* 0x000cf00001307983 */ /* 0x000ea40000300800 */
[----:B------:R-:W2:Y:S01]  /*32c50*/  LDL.LU R49, [R1+0xcf4] ;  /* 0x000cf40001317983 */ /* 0x000ea20000300800 */
[----:B------:R-:W2:Y:S01]  /*32c60*/  LDL.LU R50, [R1+0xcf8] ;  /* 0x000cf80001327983 */ /* 0x000ea20000300800 */
[----:B------:R-:W-:Y:S02]  /*32c70*/  IMAD.MOV.U32 R17, RZ, RZ, R8 ;  /* 0x000000ffff117224 */ /* 0x000fe400078e0008 */
[----:B------:R-:W2:Y:S01]  /*32c80*/  LDL.LU R51, [R1+0xcfc] ;  /* 0x000cfc0001337983 */ /* 0x000ea20000300800 */
[----:B0-----:R-:W3:Y:S01]  /*32c90*/  LDL.LU R8, [R1+0xd50] ;  /* 0x000d500001087983 */ /* 0x001ee20000300800 */
[----:B------:R-:W3:Y:S02]  /*32ca0*/  LDL.LU R9, [R1+0xd54] ;  /* 0x000d540001097983 */ /* 0x000ee40000300800 */
[----:B-1----:R-:W3:Y:S02]  /*32cb0*/  LDL.LU R10, [R1+0xd58] ;  /* 0x000d5800010a7983 */ /* 0x002ee40000300800 */
[----:B------:R-:W3:Y:S01]  /*32cc0*/  LDL.LU R11, [R1+0xd5c] ;  /* 0x000d5c00010b7983 */ /* 0x000ee20000300800 */
[----:B------:R-:W-:Y:S01]  /*32cd0*/  STL [R1+0x216c], R17 ;  /* 0x00216c1101007387 */ /* 0x000fe20000100800 */
[----:B------:R-:W-:Y:S02]  /*32ce0*/  STL.64 [R1+0x2930], R18 ;  /* 0x0029301201007387 */ /* 0x000fe40000100a00 */
[----:B------:R0:W-:Y:S02]  /*32cf0*/  STL [R1+0x2928], R16 ;  /* 0x0029281001007387 */ /* 0x0001e40000100800 */
[----:B0-----:R-:W4:Y:S01]  /*32d00*/  LDL.LU R16, [R1+0xd00] ;  /* 0x000d000001107983 */ /* 0x001f220000300800 */
[----:B------:R-:W4:Y:S02]  /*32d10*/  LDL.LU R17, [R1+0xd04] ;  /* 0x000d040001117983 */ /* 0x000f240000300800 */
[----:B------:R-:W4:Y:S02]  /*32d20*/  LDL.LU R18, [R1+0xd08] ;  /* 0x000d080001127983 */ /* 0x000f240000300800 */
[----:B------:R-:W4:Y:S01]  /*32d30*/  LDL.LU R19, [R1+0xd0c] ;  /* 0x000d0c0001137983 */ /* 0x000f220000300800 */
[----:B------:R-:W4:Y:S01]  /*32d40*/  LDL.LU.64 R30, [R1+0x2988] ;  /* 0x00298800011e7983 */ /* 0x000f220000300a00 */
[----:B------:R-:W-:Y:S02]  /*32d50*/  STL.64 [R1+0x580], R32 ;  /* 0x0005802001007387 */ /* 0x000fe40000100a00 */
[----:B------:R0:W-:Y:S02]  /*32d60*/  STL.64 [R1+0x588], R34 ;  /* 0x0005882201007387 */ /* 0x0001e40000100a00 */
[----:B0-----:R-:W2:Y:S01]  /*32d70*/  LDL.LU.64 R34, [R1+0x2980] ;  /* 0x0029800001227983 */ /* 0x001ea20000300a00 */
[----:B------:R-:W2:Y:S02]  /*32d80*/  LDL.LU R33, [R1+0x2978] ;  /* 0x0029780001217983 */ /* 0x000ea40000300800 */
[----:B------:R-:W2:Y:S02]  /*32d90*/  LDL.LU.64 R38, [R1+0x2970] ;  /* 0x0029700001267983 */ /* 0x000ea40000300a00 */
[----:B------:R-:W-:Y:S01]  /*32da0*/  STL.64 [R1+0x570], R4 ;  /* 0x0005700401007387 */ /* 0x000fe20000100a00 */
[----:B------:R0:W-:Y:S04]  /*32db0*/  STL.64 [R1+0x578], R6 ;  /* 0x0005780601007387 */ /* 0x0001e80000100a00 */
[----:B0-----:R-:W2:Y:S01]  /*32dc0*/  LDL.LU.64 R6, [R1+0x2968] ;  /* 0x0029680001067983 */ /* 0x001ea20000300a00 */
[----:B------:R-:W2:Y:S02]  /*32dd0*/  LDL.LU.64 R4, [R1+0x2960] ;  /* 0x0029600001047983 */ /* 0x000ea40000300a00 */
[----:B------:R-:W-:Y:S02]  /*32de0*/  STL.64 [R1+0x560], R40 ;  /* 0x0005602801007387 */ /* 0x000fe40000100a00 */
[----:B------:R0:W-:Y:S02]  /*32df0*/  STL.64 [R1+0x568], R42 ;  /* 0x0005682a01007387 */ /* 0x0001e40000100a00 */
[----:B0-----:R-:W3:Y:S01]  /*32e00*/  LDL.LU.64 R42, [R1+0x2958] ;  /* 0x00295800012a7983 */ /* 0x001ee20000300a00 */
[----:B------:R-:W2:Y:S02]  /*32e10*/  LDL.LU R41, [R1+0x2950] ;  /* 0x0029500001297983 */ /* 0x000ea40000300800 */
[----:B------:R-:W2:Y:S02]  /*32e20*/  LDL.LU.64 R46, [R1+0x2948] ;  /* 0x00294800012e7983 */ /* 0x000ea40000300a00 */
[----:B------:R-:W-:Y:S01]  /*32e30*/  STL.64 [R1+0x2920], R14 ;  /* 0x0029200e01007387 */ /* 0x000fe20000100a00 */
[----:B------:R0:W-:Y:S04]  /*32e40*/  STL.64 [R1+0x2918], R12 ;  /* 0x0029180c01007387 */ /* 0x0001e80000100a00 */
[----:B0-----:R-:W3:Y:S01]  /*32e50*/  LDL.LU R12, [R1+0xd10] ;  /* 0x000d1000010c7983 */ /* 0x001ee20000300800 */
[----:B------:R-:W3:Y:S02]  /*32e60*/  LDL.LU R13, [R1+0xd14] ;  /* 0x000d1400010d7983 */ /* 0x000ee40000300800 */
[----:B------:R-:W3:Y:S02]  /*32e70*/  LDL.LU R14, [R1+0xd18] ;  /* 0x000d1800010e7983 */ /* 0x000ee40000300800 */
[----:B------:R-:W3:Y:S01]  /*32e80*/  LDL.LU R15, [R1+0xd1c] ;  /* 0x000d1c00010f7983 */ /* 0x000ee20000300800 */
[C---:B--2---:R-:W-:Y:S01]  /*32e90*/  HMMA.16816.F32.BF16 R52, R56.reuse, R46, R52 ;  /* 0x0000002e3834723c */ /* 0x044fe20000041834 */
[----:B------:R0:W-:Y:S01]  /*32ea0*/  STL.64 [R1+0x28b0], R46 ;  /* 0x0028b02e01007387 */ /* 0x0001e20000100a00 */
[----:B------:R-:W2:Y:S11]  /*32eb0*/  LDL.LU R44, [R1+0xd20] ;  /* 0x000d2000012c7983 */ /* 0x000eb60000300800 */
[----:B------:R-:W-:Y:S10]  /*32ec0*/  @!UPT UIADD3 URZ, URZ, URZ, URZ ;  /* 0x0000003f3f3ff290 */ /* 0x000ff4000fffe03f */
[----:B------:R-:W-:Y:S01]  /*32ed0*/  STL.64 [R1+0x550], R52 ;  /* 0x0005503401007387 */ /* 0x000fe20000100a00 */
[----:B------:R-:W-:Y:S02]  /*32ee0*/  STL.64 [R1+0x558], R54 ;  /* 0x0005583601007387 */ /* 0x000fe40000100a00 */
[----:B------:R-:W1:Y:S01]  /*32ef0*/  LDSM.16.MT88.4 R52, [R41+0x2180] ;  /* 0x002180002934783b */ /* 0x000e620000004200 */
[C---:B---3--:R-:W-:Y:S01]  /*32f00*/  HMMA.16816.F32.BF16 R8, R56.reuse, R42, R8 ;  /* 0x0000002a3808723c */ /* 0x048fe20000041808 */
[----:B------:R-:W2:Y:S02]  /*32f10*/  LDL.LU R45, [R1+0xd24] ;  /* 0x000d2400012d7983 */ /* 0x000ea40000300800 */
[----:B0-----:R-:W2:Y:S02]  /*32f20*/  LDL.LU R46, [R1+0xd28] ;  /* 0x000d2800012e7983 */ /* 0x001ea40000300800 */
[----:B------:R-:W2:Y:S01]  /*32f30*/  LDL.LU R47, [R1+0xd2c] ;  /* 0x000d2c00012f7983 */ /* 0x000ea20000300800 */
[----:B-1----:R-:W-:Y:S01]  /*32f40*/  STL.64 [R1+0x2868], R54 ;  /* 0x0028683601007387 */ /* 0x002fe20000100a00 */
[----:B------:R0:W-:Y:S03]  /*32f50*/  STL.64 [R1+0x2860], R52 ;  /* 0x0028603401007387 */ /* 0x0001e60000100a00 */
[----:B0-----:R-:W3:Y:S01]  /*32f60*/  LDL.LU R52, [R1+0xd30] ;  /* 0x000d300001347983 */ /* 0x001ee20000300800 */
[----:B------:R-:W3:Y:S02]  /*32f70*/  LDL.LU R53, [R1+0xd34] ;  /* 0x000d340001357983 */ /* 0x000ee40000300800 */
[----:B------:R-:W3:Y:S02]  /*32f80*/  LDL.LU R54, [R1+0xd38] ;  /* 0x000d380001367983 */ /* 0x000ee40000300800 */
[----:B------:R-:W3:Y:S08]  /*32f90*/  LDL.LU R55, [R1+0xd3c] ;  /* 0x000d3c0001377983 */ /* 0x000ef00000300800 */
[----:B------:R-:W-:Y:S01]  /*32fa0*/  STL.64 [R1+0xd50], R8 ;  /* 0x000d500801007387 */ /* 0x000fe20000100a00 */
[----:B------:R0:W-:Y:S03]  /*32fb0*/  STL.64 [R1+0xd58], R10 ;  /* 0x000d580a01007387 */ /* 0x0001e60000100a00 */
[----:B0-----:R-:W2:Y:S01]  /*32fc0*/  LDL.LU.64 R10, [R1+0x2940] ;  /* 0x00294000010a7983 */ /* 0x001ea20000300a00 */
[----:B------:R-:W3:Y:S02]  /*32fd0*/  LDL.LU.64 R8, [R1+0x2938] ;  /* 0x0029380001087983 */ /* 0x000ee40000300a00 */
[----:B------:R0:W-:Y:S02]  /*32fe0*/  STL.64 [R1+0x28b8], R42 ;  /* 0x0028b82a01007387 */ /* 0x0001e40000100a00 */
[----:B------:R-:W4:Y:S01]  /*32ff0*/  LDL.LU R40, [R1+0xd40] ;  /* 0x000d400001287983 */ /* 0x000f220000300800 */
[----:B------:R-:W4:Y:S04]  /*33000*/  LDL.LU R41, [R1+0xd44] ;  /* 0x000d440001297983 */ /* 0x000f280000300800 */
[----:B0-----:R-:W4:Y:S01]  /*33010*/  LDL.LU R42, [R1+0xd48] ;  /* 0x000d4800012a7983 */ /* 0x001f220000300800 */
[----:B------:R-:W4:Y:S03]  /*33020*/  LDL.LU R43, [R1+0xd4c] ;  /* 0x000d4c00012b7983 */ /* 0x000f260000300800 */
[----:B--2---:R-:W-:Y:S01]  /*33030*/  STL.64 [R1+0x28c8], R10 ;  /* 0x0028c80a01007387 */ /* 0x004fe20000100a00 */
[----:B---3--:R0:W-:Y:S01]  /*33040*/  STL.64 [R1+0x28c0], R8 ;  /* 0x0028c00801007387 */ /* 0x0081e20000100a00 */
[C---:B----4-:R-:W-:Y:S08]  /*33050*/  HMMA.16816.F32.BF16 R40, R56.reuse, R10, R40 ;  /* 0x0000000a3828723c */ /* 0x050ff00000041828 */
[C---:B0-----:R-:W-:Y:S11]  /*33060*/  HMMA.16816.F32.BF16 R8, R56.reuse, R6, R52 ;  /* 0x000000063808723c */ /* 0x041ff60000041834 */
[----:B------:R-:W-:Y:S04]  /*33070*/  @!UPT UIADD3 URZ, URZ, URZ, URZ ;  /* 0x0000003f3f3ff290 */ /* 0x000fe8000fffe03f */
[----:B------:R-:W-:Y:S01]  /*33080*/  STL.64 [R1+0xd40], R40 ;  /* 0x000d402801007387 */ /* 0x000fe20000100a00 */
[----:B------:R-:W-:Y:S02]  /*33090*/  STL.64 [R1+0xd48], R42 ;  /* 0x000d482a01007387 */ /* 0x000fe40000100a00 */
[----:B------:R-:W-:Y:S02]  /*330a0*/  STL.64 [R1+0x28d8], R6 ;  /* 0x0028d80601007387 */ /* 0x000fe40000100a00 */
[----:B------:R-:W-:Y:S03]  /*330b0*/  STL.64 [R1+0x28d0], R4 ;  /* 0x0028d00401007387 */ /* 0x000fe60000100a00 */
[----:B------:R-:W-:Y:S01]  /*330c0*/  STL.64 [R1+0xd30], R8 ;  /* 0x000d300801007387 */ /* 0x000fe20000100a00 */
[----:B------:R0:W-:Y:S02]  /*330d0*/  STL.64 [R1+0xd38], R10 ;  /* 0x000d380a01007387 */ /* 0x0001e40000100a00 */
[C---:B0-----:R-:W-:Y:S08]  /*330e0*/  HMMA.16816.F32.BF16 R8, R56.reuse, R38, R44 ;  /* 0x000000263808723c */ /* 0x041ff0000004182c */
[C---:B------:R-:W-:Y:S01]  /*330f0*/  HMMA.16816.F32.BF16 R4, R56.reuse, R34, R12 ;  /* 0x000000223804723c */ /* 0x040fe2000004180c */
[----:B------:R-:W-:Y:S11]  /*33100*/  STL.64 [R1+0x28e0], R38 ;  /* 0x0028e02601007387 */ /* 0x000ff60000100a00 */
[----:B------:R-:W-:Y:S03]  /*33110*/  @!UPT UIADD3 URZ, URZ, URZ, URZ ;  /* 0x0000003f3f3ff290 */ /* 0x000fe6000fffe03f */
[----:B------:R-:W-:Y:S01]  /*33120*/  STL.64 [R1+0xd20], R8 ;  /* 0x000d200801007387 */ /* 0x000fe20000100a00 */
[----:B------:R0:W-:Y:S02]  /*33130*/  STL.64 [R1+0xd28], R10 ;  /* 0x000d280a01007387 */ /* 0x0001e40000100a00 */
[----:B------:R-:W-:Y:S02]  /*33140*/  STL.64 [R1+0x28f0], R34 ;  /* 0x0028f02201007387 */ /* 0x000fe40000100a00 */
[----:B------:R-:W-:Y:S03]  /*33150*/  STL [R1+0x28e8], R33 ;  /* 0x0028e82101007387 */ /* 0x000fe60000100800 */
[----:B------:R-:W-:Y:S01]  /*33160*/  STL.64 [R1+0xd10], R4 ;  /* 0x000d100401007387 */ /* 0x000fe20000100a00 */
[----:B------:R1:W-:Y:S01]  /*33170*/  STL.64 [R1+0xd18], R6 ;  /* 0x000d180601007387 */ /* 0x0003e20000100a00 */
[C---:B0-----:R-:W-:Y:S08]  /*33180*/  HMMA.16816.F32.BF16 R8, R56.reuse, R30, R16 ;  /* 0x0000001e3808723c */ /* 0x041ff00000041810 */
[C---:B-1----:R-:W-:Y:S01]  /*33190*/  HMMA.16816.F32.BF16 R4, R56.reuse, R26, R48 ;  /* 0x0000001a3804723c */ /* 0x042fe20000041830 */
[----:B------:R0:W-:Y:S11]  /*331a0*/  STL.64 [R1+0x2898], R30 ;  /* 0x0028981e01007387 */ /* 0x0001f60000100a00 */
[----:B------:R-:W-:Y:S03]  /*331b0*/  @!UPT UIADD3 URZ, URZ, URZ, URZ ;  /* 0x0000003f3f3ff290 */ /* 0x000fe6000fffe03f */
[----:B------:R-:W-:Y:S01]  /*331c0*/  STL.64 [R1+0xd00], R8 ;  /* 0x000d000801007387 */ /* 0x000fe20000100a00 */
[----:B------:R-:W-:Y:S02]  /*331d0*/  STL.64 [R1+0xd08], R10 ;  /* 0x000d080a01007387 */ /* 0x000fe40000100a00 */
[----:B------:R-:W2:Y:S05]  /*331e0*/  LDL.LU R28, [R1+0xb00] ;  /* 0x000b0000011c7983 */ /* 0x000eaa0000300800 */
[----:B------:R1:W-:Y:S01]  /*331f0*/  STL.64 [R1+0xcf0], R4 ;  /* 0x000cf00401007387 */ /* 0x0003e20000100a00 */
[----:B------:R3:W-:Y:S01]  /*33200*/  STL.64 [R1+0xcf8], R6 ;  /* 0x000cf80601007387 */ /* 0x0007e20000100a00 */
[----:B------:R-:W2:Y:S02]  /*33210*/  LDL.LU R29, [R1+0xb04] ;  /* 0x000b0400011d7983 */ /* 0x000ea40000300800 */
[----:B0-----:R-:W4:Y:S02]  /*33220*/  LDL.LU R30, [R1+0xb08] ;  /* 0x000b0800011e7983 */ /* 0x001f240000300800 */
[----:B------:R-:W4:Y:S02]  /*33230*/  LDL.LU R31, [R1+0xb0c] ;  /* 0x000b0c00011f7983 */ /* 0x000f240000300800 */
[----:B----4-:R-:W-:Y:S01]  /*33240*/  STL.64 [R1+0x2900], R30 ;  /* 0x0029001e01007387 */ /* 0x010fe20000100a00 */
[----:B--2---:R0:W-:Y:S02]  /*33250*/  STL.64 [R1+0x28f8], R28 ;  /* 0x0028f81c01007387 */ /* 0x0041e40000100a00 */
[----:B------:R-:W2:Y:S02]  /*33260*/  LDL.LU R40, [R1+0x3b0] ;  /* 0x0003b00001287983 */ /* 0x000ea40000300800 */
[----:B------:R-:W2:Y:S01]  /*33270*/  LDL.LU R41, [R1+0x3b4] ;  /* 0x0003b40001297983 */ /* 0x000ea20000300800 */
[----:B------:R-:W2:Y:S01]  /*33280*/  LDL.LU R42, [R1+0x3b8] ;  /* 0x0003b800012a7983 */ /* 0x000ea20000300800 */
[----:B------:R-:W2:Y:S02]  /*33290*/  LDL.LU R43, [R1+0x3bc] ;  /* 0x0003bc00012b7983 */ /* 0x000ea40000300800 */
[----:B------:R-:W4:Y:S02]  /*332a0*/  LDL.LU R16, [R1+0xce0] ;  /* 0x000ce00001107983 */ /* 0x000f240000300800 */
[----:B------:R-:W4:Y:S01]  /*332b0*/  LDL.LU R17, [R1+0xce4] ;  /* 0x000ce40001117983 */ /* 0x000f220000300800 */
[----:B------:R-:W4:Y:S01]  /*332c0*/  LDL.LU R18, [R1+0xce8] ;  /* 0x000ce80001127983 */ /* 0x000f220000300800 */
[----:B------:R-:W4:Y:S02]  /*332d0*/  LDL.LU R19, [R1+0xcec] ;  /* 0x000cec0001137983 */ /* 0x000f240000300800 */
[----:B------:R-:W2:Y:S02]  /*332e0*/  LDL.LU R12, [R1+0xcd0] ;  /* 0x000cd000010c7983 */ /* 0x000ea40000300800 */
[----:B------:R-:W2:Y:S01]  /*332f0*/  LDL.LU R13, [R1+0xcd4] ;  /* 0x000cd400010d7983 */ /* 0x000ea20000300800 */
[----:B------:R-:W2:Y:S01]  /*33300*/  LDL.LU R14, [R1+0xcd8] ;  /* 0x000cd800010e7983 */ /* 0x000ea20000300800 */
[----:B------:R-:W2:Y:S02]  /*33310*/  LDL.LU R15, [R1+0xcdc] ;  /* 0x000cdc00010f7983 */ /* 0x000ea40000300800 */
[----:B------:R-:W2:Y:S02]  /*33320*/  LDL.LU R48, [R1+0x540] ;  /* 0x0005400001307983 */ /* 0x000ea40000300800 */
[----:B------:R-:W2:Y:S01]  /*33330*/  LDL.LU R49, [R1+0x544] ;  /* 0x0005440001317983 */ /* 0x000ea20000300800 */
[----:B------:R-:W2:Y:S01]  /*33340*/  LDL.LU R50, [R1+0x548] ;  /* 0x0005480001327983 */ /* 0x000ea20000300800 */
[----:B------:R-:W2:Y:S02]  /*33350*/  LDL.LU R51, [R1+0x54c] ;  /* 0x00054c0001337983 */ /* 0x000ea40000300800 */
[----:B------:R-:W2:Y:S02]  /*33360*/  LDL.64 R38, [R1+0x38] ;  /* 0x0000380001267983 */ /* 0x000ea40000100a00 */
[----:B-1----:R-:W2:Y:S01]  /*33370*/  LDL.LU R4, [R1+0x3c0] ;  /* 0x0003c00001047983 */ /* 0x002ea20000300800 */
[----:B------:R-:W2:Y:S01]  /*33380*/  LDL.LU R5, [R1+0x3c4] ;  /* 0x0003c40001057983 */ /* 0x000ea20000300800 */
[----:B---3--:R-:W3:Y:S02]  /*33390*/  LDL.LU R6, [R1+0x3c8] ;  /* 0x0003c80001067983 */ /* 0x008ee40000300800 */
[----:B------:R-:W3:Y:S02]  /*333a0*/  LDL.LU R7, [R1+0x3cc] ;  /* 0x0003cc0001077983 */ /* 0x000ee40000300800 */
[----:B0-----:R-:W2:Y:S01]  /*333b0*/  LDL.LU R28, [R1+0x3e0] ;  /* 0x0003e000011c7983 */ /* 0x001ea20000300800 */
[----:B------:R-:W2:Y:S01]  /*333c0*/  LDL.LU R29, [R1+0x3e4] ;  /* 0x0003e400011d7983 */ /* 0x000ea20000300800 */
[----:B------:R-:W2:Y:S02]  /*333d0*/  LDL.LU R30, [R1+0x3e8] ;  /* 0x0003e800011e7983 */ /* 0x000ea40000300800 */
[----:B------:R-:W2:Y:S02]  /*333e0*/  LDL.LU R31, [R1+0x3ec] ;  /* 0x0003ec00011f7983 */ /* 0x000ea40000300800 */
[----:B------:R-:W3:Y:S01]  /*333f0*/  LDL.64 R10, [R1+0x28] ;  /* 0x00002800010a7983 */ /* 0x000ee20000100a00 */
[----:B------:R-:W2:Y:S01]  /*33400*/  LDL.64 R46, [R1+0x18] ;  /* 0x00001800012e7983 */ /* 0x000ea20000100a00 */
[----:B------:R-:W2:Y:S02]  /*33410*/  LDL.LU R52, [R1+0xaf0] ;  /* 0x000af00001347983 */ /* 0x000ea40000300800 */
[----:B------:R-:W2:Y:S02]  /*33420*/  LDL.LU R53, [R1+0xaf4] ;  /* 0x000af40001357983 */ /* 0x000ea40000300800 */
[----:B------:R-:W2:Y:S01]  /*33430*/  LDL.LU R54, [R1+0xaf8] ;  /* 0x000af80001367983 */ /* 0x000ea20000300800 */
[----:B------:R-:W2:Y:S01]  /*33440*/  LDL.LU R55, [R1+0xafc] ;  /* 0x000afc0001377983 */ /* 0x000ea20000300800 */
[----:B------:R0:W-:Y:S02]  /*33450*/  STL.64 [R1+0x2890], R26 ;  /* 0x0028901a01007387 */ /* 0x0001e40000100a00 */
[----:B------:R-:W2:Y:S02]  /*33460*/  LDL.LU R24, [R1+0xb10] ;  /* 0x000b100001187983 */ /* 0x000ea40000300800 */
[----:B------:R-:W2:Y:S01]  /*33470*/  LDL.LU R25, [R1+0xb14] ;  /* 0x000b140001197983 */ /* 0x000ea20000300800 */
[----:B0-----:R-:W2:Y:S01]  /*33480*/  LDL.LU R26, [R1+0xb18] ;  /* 0x000b1800011a7983 */ /* 0x001ea20000300800 */
[----:B------:R-:W2:Y:S01]  /*33490*/  LDL.LU R27, [R1+0xb1c] ;  /* 0x000b1c00011b7983 */ /* 0x000ea20000300800 */
[C---:B----4-:R-:W-:Y:S11]  /*334a0*/  HMMA.16816.F32.BF16 R16, R56.reuse, R22, R16 ;  /* 0x000000163810723c */ /* 0x050ff60000041810 */
[----:B------:R-:W-:Y:S11]  /*334b0*/  @!UPT UIADD3 URZ, URZ, URZ, URZ ;  /* 0x0000003f3f3ff290 */ /* 0x000ff6000fffe03f */
[----:B------:R-:W-:Y:S01]  /*334c0*/  @!UPT UIADD3 URZ, URZ, URZ, URZ ;  /* 0x0000003f3f3ff290 */ /* 0x000fe2000fffe03f */
[----:B------:R-:W-:Y:S01]  /*334d0*/  STL.64 [R1+0xce0], R16 ;  /* 0x000ce01001007387 */ /* 0x000fe20000100a00 */
[----:B------:R0:W-:Y:S03]  /*334e0*/  STL.64 [R1+0xce8], R18 ;  /* 0x000ce81201007387 */ /* 0x0001e60000100a00 */
[----:B0-----:R-:W2:Y:S01]  /*334f0*/  LDL.LU.64 R18, [R1+0x2930] ;  /* 0x0029300001127983 */ /* 0x001ea20000300a00 */
[----:B------:R-:W4:Y:S02]  /*33500*/  LDL.LU R16, [R1+0x2928] ;  /* 0x0029280001107983 */ /* 0x000f240000300800 */
[----:B------:R-:W-:Y:S02]  /*33510*/  IMAD.MOV.U32 R35, RZ, RZ, R20 ;  /* 0x000000ffff237224 */ /* 0x000fe400078e0014 */
[----:B------:R0:W-:Y:S02]  /*33520*/  STL.64 [R1+0x2888], R22 ;  /* 0x0028881601007387 */ /* 0x0001e40000100a00 */
[----:B------:R-:W-:Y:S01]  /*33530*/  IMAD.MOV.U32 R34, RZ, RZ, R21 ;  /* 0x000000ffff227224 */ /* 0x000fe200078e0015 */
[----:B------:R-:W3:Y:S01]  /*33540*/  LDL.LU R20, [R1+0x390] ;  /* 0x0003900001147983 */ /* 0x000ee20000300800 */
[----:B------:R-:W3:Y:S03]  /*33550*/  LDL.LU R21, [R1+0x394] ;  /* 0x0003940001157983 */ /* 0x000ee60000300800 */
[----:B0-----:R-:W3:Y:S01]  /*33560*/  LDL.LU R22, [R1+0x398] ;  /* 0x0003980001167983 */ /* 0x001ee20000300800 */
[----:B------:R-:W3:Y:S01]  /*33570*/  LDL.LU R23, [R1+0x39c] ;  /* 0x00039c0001177983 */ /* 0x000ee20000300800 */
[C---:B--2---:R-:W-:Y:S11]  /*33580*/  HMMA.16816.F32.BF16 R12, R56.reuse, R18, R12 ;  /* 0x00000012380c723c */ /* 0x044ff6000004180c */
[----:B------:R-:W-:Y:S11]  /*33590*/  @!UPT UIADD3 URZ, URZ, URZ, URZ ;  /* 0x0000003f3f3ff290 */ /* 0x000ff6000fffe03f */
[----:B------:R-:W-:Y:S01]  /*335a0*/  @!UPT UIADD3 URZ, URZ, URZ, URZ ;  /* 0x0000003f3f3ff290 */ /* 0x000fe2000fffe03f */
[----:B------:R-:W-:Y:S01]  /*335b0*/  STL.64 [R1+0xcd0], R12 ;  /* 0x000cd00c01007387 */ /* 0x000fe20000100a00 */
[----:B------:R0:W-:Y:S03]  /*335c0*/  STL.64 [R1+0xcd8], R14 ;  /* 0x000cd80e01007387 */ /* 0x0001e60000100a00 */
[----:B0-----:R-:W2:Y:S01]  /*335d0*/  LDL.LU.64 R14, [R1+0x2920] ;  /* 0x00292000010e7983 */ /* 0x001ea20000300a00 */
[----:B------:R-:W3:Y:S02]  /*335e0*/  LDL.LU.64 R12, [R1+0x2918] ;  /* 0x00291800010c7983 */ /* 0x000ee40000300a00 */
[----:B------:R3:W-:Y:S02]  /*335f0*/  STL.64 [R1+0x2880], R18 ;  /* 0x0028801201007387 */ /* 0x0007e40000100a00 */
[----:B----4-:R-:W-:Y:S01]  /*33600*/  STL [R1+0x2878], R16 ;  /* 0x0028781001007387 */ /* 0x010fe20000100800 */
[----:B--2---:R-:W-:Y:S01]  /*33610*/  HMMA.16816.F32.BF16 R56, R56, R14, R48 ;  /* 0x0000000e3838723c */ /* 0x004fe20000041830 */
[----:B------:R-:W2:Y:S01]  /*33620*/  LDL.LU.64 R50, [R1+0x2910] ;  /* 0x0029100001327983 */ /* 0x000ea20000300a00 */
[----:B------:R-:W2:Y:S02]  /*33630*/  LDL.LU.64 R48, [R1+0x2908] ;  /* 0x0029080001307983 */ /* 0x000ea40000300a00 */
[----:B---3--:R-:W-:-:S02]  /*33640*/  IMAD.MOV.U32 R19, RZ, RZ, R12 ;  /* 0x000000ffff137224 */ /* 0x008fc400078e000c */
[----:B------:R-:W-:Y:S11]  /*33650*/  IMAD.MOV.U32 R18, RZ, RZ, R13 ;  /* 0x000000ffff127224 */ /* 0x000ff600078e000d */
[----:B------:R-:W-:Y:S06]  /*33660*/  @!UPT UIADD3 URZ, URZ, URZ, URZ ;  /* 0x0000003f3f3ff290 */ /* 0x000fec000fffe03f */
[----:B------:R0:W-:Y:S01]  /*33670*/  STL.64 [R1+0x540], R56 ;  /* 0x0005403801007387 */ /* 0x0001e20000100a00 */
[----:B------:R1:W-:Y:S03]  /*33680*/  STL.64 [R1+0x548], R58 ;  /* 0x0005483a01007387 */ /* 0x0003e60000100a00 */
[----:B0-----:R-:W3:Y:S01]  /*33690*/  LDL.LU R56, [R1+0x3a0] ;  /* 0x0003a00001387983 */ /* 0x001ee20000300800 */
[----:B------:R-:W3:Y:S02]  /*336a0*/  LDL.LU R57, [R1+0x3a4] ;  /* 0x0003a40001397983 */ /* 0x000ee40000300800 */
[----:B-1----:R-:W3:Y:S02]  /*336b0*/  LDL.LU R58, [R1+0x3a8] ;  /* 0x0003a800013a7983 */ /* 0x002ee40000300800 */
[----:B------:R-:W3:Y:S01]  /*336c0*/  LDL.LU R59, [R1+0x3ac] ;  /* 0x0003ac00013b7983 */ /* 0x000ee20000300800 */
[----:B------:R0:W-:Y:S01]  /*336d0*/  STL.64 [R1+0x2870], R14 ;  /* 0x0028700e01007387 */ /* 0x0001e20000100a00 */
[----:B------:R-:W4:Y:S02]  /*336e0*/  LDL.LU R12, [R1+0x3d0] ;  /* 0x0003d000010c7983 */ /* 0x000f240000300800 */
[----:B------:R-:W4:Y:S01]  /*336f0*/  LDL.LU R13, [R1+0x3d4] ;  /* 0x0003d400010d7983 */ /* 0x000f220000300800 */
[----:B0-----:R-:W4:Y:S01]  /*33700*/  LDL.LU R14, [R1+0x3d8] ;  /* 0x0003d800010e7983 */ /* 0x001f220000300800 */
[----:B------:R-:W4:Y:S02]  /*33710*/  LDL.LU R15, [R1+0x3dc] ;  /* 0x0003dc00010f7983 */ /* 0x000f240000300800 */
[----:B------:R-:W-:-:S02]  /*33720*/  IMAD.MOV.U32 R37, RZ, RZ, R46 ;  /* 0x000000ffff257224 */ /* 0x000fc400078e002e */
[----:B------:R-:W-:Y:S01]  /*33730*/  IMAD.MOV.U32 R36, RZ, RZ, R47 ;  /* 0x000000ffff247224 */ /* 0x000fe200078e002f */
[C---:B--2---:R-:W-:Y:S08]  /*33740*/  HMMA.16816.F32.BF16 R32, R48.reuse, R34, R28 ;  /* 0x000000223020723c */ /* 0x044ff0000004181c */
[C---:B------:R-:W-:Y:S08]  /*33750*/  HMMA.16816.F32.BF16 R4, R48.reuse, R10, R4 ;  /* 0x0000000a3004723c */ /* 0x040ff00000041804 */
[C---:B------:R-:W-:Y:S01]  /*33760*/  HMMA.16816.F32.BF16 R40, R48.reuse, R46, R40 ;  /* 0x0000002e3028723c */ /* 0x040fe20000041828 */
[----:B------:R-:W2:Y:S01]  /*33770*/  LDL.LU.64 R30, [R1+0x2900] ;  /* 0x00290000011e7983 */ /* 0x000ea20000300a00 */
[----:B------:R-:W2:Y:S05]  /*33780*/  LDL.LU.64 R28, [R1+0x28f8] ;  /* 0x0028f800011c7983 */ /* 0x000eaa0000300a00 */
[----:B------:R-:W-:Y:S01]  /*33790*/  STL.64 [R1+0x3e0], R32 ;  /* 0x0003e02001007387 */ /* 0x000fe20000100a00 */
[----:B------:R0:W-:Y:S03]  /*337a0*/  STL.64 [R1+0x3e8], R34 ;  /* 0x0003e82201007387 */ /* 0x0001e60000100a00 */
[----:B0-----:R-:W2:Y:S01]  /*337b0*/  LDL.LU.64 R34, [R1+0x28f0] ;  /* 0x0028f00001227983 */ /* 0x001ea20000300a00 */
[----:B------:R-:W2:Y:S01]  /*337c0*/  LDL.LU R33, [R1+0x28e8] ;  /* 0x0028e80001217983 */ /* 0x000ea20000300800 */
[----:B----4-:R-:W-:Y:S11]  /*337d0*/  HMMA.16816.F32.BF16 R12, R48, R38, R12 ;  /* 0x00000026300c723c */ /* 0x010ff6000004180c */
[----:B------:R-:W-:Y:S11]  /*337e0*/  @!UPT UIADD3 URZ, URZ, URZ, URZ ;  /* 0x0000003f3f3ff290 */ /* 0x000ff6000fffe03f */
[----:B------:R-:W-:Y:S01]  /*337f0*/  @!UPT UIADD3 URZ, URZ, URZ, URZ ;  /* 0x0000003f3f3ff290 */ /* 0x000fe2000fffe03f */
[----:B------:R0:W-:Y:S01]  /*33800*/  STL.64 [R1+0x3d0], R12 ;  /* 0x0003d00c01007387 */ /* 0x0001e20000100a00 */
[----:B------:R1:W-:Y:S02]  /*33810*/  STL.64 [R1+0x3d8], R14 ;  /* 0x0003d80e01007387 */ /* 0x0003e40000100a00 */
[----:B0-----:R-:W-:Y:S02]  /*33820*/  IMAD.MOV.U32 R13, RZ, RZ, R38 ;  /* 0x000000ffff0d7224 */ /* 0x001fe400078e0026 */
[----:B------:R-:W-:Y:S02]  /*33830*/  IMAD.MOV.U32 R12, RZ, RZ, R39 ;  /* 0x000000ffff0c7224 */ /* 0x000fe400078e0027 */
[----:B------:R-:W4:Y:S01]  /*33840*/  LDL.LU.64 R38, [R1+0x28e0] ;  /* 0x0028e00001267983 */ /* 0x000f220000300a00 */
[----:B------:R-:W-:Y:S02]  /*33850*/  STL.64 [R1+0x3c0], R4 ;  /* 0x0003c00401007387 */ /* 0x000fe40000100a00 */
[----:B------:R0:W-:Y:S02]  /*33860*/  STL.64 [R1+0x3c8], R6 ;  /* 0x0003c80601007387 */ /* 0x0001e40000100a00 */
[----:B-1----:R-:W-:-:S02]  /*33870*/  IMAD.MOV.U32 R15, RZ, RZ, R10 ;  /* 0x000000ffff0f7224 */ /* 0x002fc400078e000a */
[----:B------:R-:W-:Y:S01]  /*33880*/  IMAD.MOV.U32 R14, RZ, RZ, R11 ;  /* 0x000000ffff0e7224 */ /* 0x000fe200078e000b */
[----:B0-----:R-:W2:Y:S01]  /*33890*/  LDL.LU.64 R6, [R1+0x28d8] ;  /* 0x0028d80001067983 */ /* 0x001ea20000300a00 */
[----:B------:R-:W2:Y:S02]  /*338a0*/  LDL.LU.64 R4, [R1+0x28d0] ;  /* 0x0028d00001047983 */ /* 0x000ea40000300a00 */
[----:B------:R-:W2:Y:S02]  /*338b0*/  LDL.LU.64 R10, [R1+0x28c8] ;  /* 0x0028c800010a7983 */ /* 0x000ea40000300a00 */
[----:B------:R-:W2:Y:S01]  /*338c0*/  LDL.LU.64 R8, [R1+0x28c0] ;  /* 0x0028c00001087983 */ /* 0x000ea20000300a00 */
[----:B------:R-:W-:Y:S01]  /*338d0*/  STL.64 [R1+0x3b0], R40 ;  /* 0x0003b02801007387 */ /* 0x000fe20000100a00 */
[----:B------:R0:W-:Y:S03]  /*338e0*/  STL.64 [R1+0x3b8], R42 ;  /* 0x0003b82a01007387 */ /* 0x0001e60000100a00 */
[----:B0-----:R-:W2:Y:S01]  /*338f0*/  LDL.LU.64 R42, [R1+0x28b8] ;  /* 0x0028b800012a7983 */ /* 0x001ea20000300a00 */
[----:B------:R-:W2:Y:S01]  /*33900*/  LDL.LU.64 R46, [R1+0x28b0] ;  /* 0x0028b000012e7983 */ /* 0x000ea20000300a00 */
[C---:B---3--:R-:W-:Y:S02]  /*33910*/  HMMA.16816.F32.BF16 R56, R48.reuse, R18, R56 ;  /* 0x000000123038723c */ /* 0x048fe40000041838 */
[----:B--2---:R-:W-:Y:S11]  /*33920*/  STL.64 [R1+0x2820], R46 ;  /* 0x0028202e01007387 */ /* 0x004ff60000100a00 */
[----:B------:R-:W-:Y:S10]  /*33930*/  @!UPT UIADD3 URZ, URZ, URZ, URZ ;  /* 0x0000003f3f3ff290 */ /* 0x000ff4000fffe03f */
[----:B------:R-:W-:Y:S02]  /*33940*/  STL.64 [R1+0x3a0], R56 ;  /* 0x0003a03801007387 */ /* 0x000fe40000100a00 */
[----:B------:R-:W-:Y:S02]  /*33950*/  STL.64 [R1+0x3a8], R58 ;  /* 0x0003a83a01007387 */ /* 0x000fe40000100a00 */
[----:B------:R-:W0:Y:S01]  /*33960*/  LDSM.16.MT88.4 R56, [R33+0x2000] ;  /* 0x002000002138783b */ /* 0x000e220000004200 */
[C---:B------:R-:W-:Y:S08]  /*33970*/  HMMA.16816.F32.BF16 R16, R48.reuse, R46, R20 ;  /* 0x0000002e3010723c */ /* 0x040ff00000041814 */
[C---:B------:R-:W-:Y:S11]  /*33980*/  HMMA.16816.F32.BF16 R20, R48.reuse, R42, R24 ;  /* 0x0000002a3014723c */ /* 0x040ff60000041818 */
[----:B------:R-:W-:Y:S04]  /*33990*/  @!UPT UIADD3 URZ, URZ, URZ, URZ ;  /* 0x0000003f3f3ff290 */ /* 0x000fe8000fffe03f */
[----:B------:R-:W-:Y:S01]  /*339a0*/  STL.64 [R1+0x390], R16 ;  /* 0x0003901001007387 */ /* 0x000fe20000100a00 */
[----:B------:R1:W-:Y:S02]  /*339b0*/  STL.64 [R1+0x398], R18 ;  /* 0x0003981201007387 */ /* 0x0003e40000100a00 */
[----:B------:R-:W-:Y:S02]  /*339c0*/  STL.64 [R1+0x28a8], R34 ;  /* 0x0028a82201007387 */ /* 0x000fe40000100a00 */
[----:B------:R-:W-:Y:S01]  /*339d0*/  STL [R1+0x28a0], R33 ;  /* 0x0028a02101007387 */ /* 0x000fe20000100800 */
[----:B0-----:R-:W-:Y:S01]  /*339e0*/  STL.64 [R1+0x27f0], R58 ;  /* 0x0027f03a01007387 */ /* 0x001fe20000100a00 */
[----:B------:R-:W-:Y:S02]  /*339f0*/  STL.64 [R1+0x27e8], R56 ;  /* 0x0027e83801007387 */ /* 0x000fe40000100a00 */
[----:B------:R-:W-:Y:S02]  /*33a00*/  STL.64 [R1+0x2828], R42 ;  /* 0x0028282a01007387 */ /* 0x000fe40000100a00 */
[----:B------:R-:W-:Y:S01]  /*33a10*/  STL.64 [R1+0xb10], R20 ;  /* 0x000b101401007387 */ /* 0x000fe20000100a00 */
[----:B------:R-:W-:Y:S01]  /*33a20*/  STL.64 [R1+0xb18], R22 ;  /* 0x000b181601007387 */ /* 0x000fe20000100a00 */
[C---:B-1----:R-:W-:Y:S01]  /*33a30*/  HMMA.16816.F32.BF16 R16, R48.reuse, R10, R28 ;  /* 0x0000000a3010723c */ /* 0x042fe2000004181c */
[----:B------:R-:W-:Y:S02]  /*33a40*/  STL.64 [R1+0x2818], R10 ;  /* 0x0028180a01007387 */ /* 0x000fe40000100a00 */
[----:B------:R0:W-:Y:S05]  /*33a50*/  STL.64 [R1+0x2810], R8 ;  /* 0x0028100801007387 */ /* 0x0001ea0000100a00 */
[----:B0-----:R-:W-:Y:S01]  /*33a60*/  HMMA.16816.F32.BF16 R8, R48, R6, R52 ;  /* 0x000000063008723c */ /* 0x001fe20000041834 */
[----:B------:R-:W-:-:S02]  /*33a70*/  IMAD.MOV.U32 R42, RZ, RZ, R15 ;  /* 0x000000ffff2a7224 */ /* 0x000fc400078e000f */
[----:B------:R-:W-:Y:S11]  /*33a80*/  IMAD.MOV.U32 R43, RZ, RZ, R14 ;  /* 0x000000ffff2b7224 */ /* 0x000ff600078e000e */
[----:B------:R-:W-:Y:S01]  /*33a90*/  @!UPT UIADD3 URZ, URZ, URZ, URZ ;  /* 0x0000003f3f3ff290 */ /* 0x000fe2000fffe03f */
[----:B------:R-:W-:Y:S01]  /*33aa0*/  STL.64 [R1+0xb00], R16 ;  /* 0x000b001001007387 */ /* 0x000fe20000100a00 */
[----:B------:R-:W-:Y:S07]  /*33ab0*/  STL.64 [R1+0xb08], R18 ;  /* 0x000b081201007387 */ /* 0x000fee0000100a00 */
[----:B------:R-:W-:Y:S01]  /*33ac0*/  STL.64 [R1+0xaf0], R8 ;  /* 0x000af00801007387 */ /* 0x000fe20000100a00 */
[----:B------:R0:W-:Y:S02]  /*33ad0*/  STL.64 [R1+0xaf8], R10 ;  /* 0x000af80a01007387 */ /* 0x0001e40000100a00 */
[----:B------:R-:W-:Y:S02]  /*33ae0*/  STL.64 [R1+0x2840], R42 ;  /* 0x0028402a01007387 */ /* 0x000fe40000100a00 */
[----:B------:R-:W2:Y:S01]  /*33af0*/  LDL.LU R44, [R1+0x1e0] ;  /* 0x0001e000012c7983 */ /* 0x000ea20000300800 */
[----:B------:R-:W2:Y:S01]  /*33b00*/  LDL.LU R45, [R1+0x1e4] ;  /* 0x0001e400012d7983 */ /* 0x000ea20000300800 */
[----:B------:R-:W3:Y:S02]  /*33b10*/  LDL.LU R46, [R1+0x1e8] ;  /* 0x0001e800012e7983 */ /* 0x000ee40000300800 */
[----:B------:R-:W3:Y:S02]  /*33b20*/  LDL.LU R47, [R1+0x1ec] ;  /* 0x0001ec00012f7983 */ /* 0x000ee40000300800 */
[----:B------:R-:W2:Y:S01]  /*33b30*/  LDL.LU R52, [R1+0x380] ;  /* 0x0003800001347983 */ /* 0x000ea20000300800 */
[----:B------:R-:W2:Y:S01]  /*33b40*/  LDL.LU R53, [R1+0x384] ;  /* 0x0003840001357983 */ /* 0x000ea20000300800 */
[----:B------:R-:W2:Y:S02]  /*33b50*/  LDL.LU R54, [R1+0x388] ;  /* 0x0003880001367983 */ /* 0x000ea40000300800 */
[----:B------:R-:W2:Y:S02]  /*33b60*/  LDL.LU R55, [R1+0x38c] ;  /* 0x00038c0001377983 */ /* 0x000ea40000300800 */
[----:B0-----:R-:W-:-:S02]  /*33b70*/  IMAD.MOV.U32 R11, RZ, RZ, R12 ;  /* 0x000000ffff0b7224 */ /* 0x001fc400078e000c */
[----:B------:R-:W-:Y:S01]  /*33b80*/  IMAD.MOV.U32 R10, RZ, RZ, R13 ;  /* 0x000000ffff0a7224 */ /* 0x000fe200078e000d */
[----:B------:R-:W2:Y:S01]  /*33b90*/  LDL.LU R12, [R1+0xa90] ;  /* 0x000a9000010c7983 */ /* 0x000ea20000300800 */
[----:B------:R-:W2:Y:S02]  /*33ba0*/  LDL.LU R13, [R1+0xa94] ;  /* 0x000a9400010d7983 */ /* 0x000ea40000300800 */
        /* <DEDUP_REMOVED lines=14> */
[----:B------:R-:W4:Y:S01]  /*33c90*/  LDL.LU R32, [R1+0xae0] ;  /* 0x000ae00001207983 */ /* 0x000f220000300800 */
[----:B------:R-:W4:Y:S02]  /*33ca0*/  LDL.LU R33, [R1+0xae4] ;  /* 0x000ae40001217983 */ /* 0x000f240000300800 */
[----:B------:R-:W4:Y:S02]  /*33cb0*/  LDL.LU R34, [R1+0xae8] ;  /* 0x000ae80001227983 */ /* 0x000f240000300800 */
[----:B------:R-:W4:Y:S01]  /*33cc0*/  LDL.LU R35, [R1+0xaec] ;  /* 0x000aec0001237983 */ /* 0x000f220000300800 */
[----:B------:R-:W2:Y:S01]  /*33cd0*/  LDL.LU R24, [R1+0xac0] ;  /* 0x000ac00001187983 */ /* 0x000ea20000300800 */
[----:B------:R-:W2:Y:S02]  /*33ce0*/  LDL.LU R25, [R1+0xac4] ;  /* 0x000ac40001197983 */ /* 0x000ea40000300800 */
[----:B------:R-:W2:Y:S02]  /*33cf0*/  LDL.LU R26, [R1+0xac8] ;  /* 0x000ac800011a7983 */ /* 0x000ea40000300800 */
[----:B------:R-:W2:Y:S01]  /*33d00*/  LDL.LU R27, [R1+0xacc] ;  /* 0x000acc00011b7983 */ /* 0x000ea20000300800 */
[----:B------:R0:W-:Y:S04]  /*33d10*/  STL.64 [R1+0x2848], R10 ;  /* 0x0028480a01007387 */ /* 0x0001e80000100a00 */
[----:B0-----:R-:W2:Y:S01]  /*33d20*/  LDL.64 R10, [R1+0x48] ;  /* 0x00004800010a7983 */ /* 0x001ea20000100a00 */
[----:B------:R-:W2:Y:S02]  /*33d30*/  LDL.LU R40, [R1+0x200] ;  /* 0x0002000001287983 */ /* 0x000ea40000300800 */
[----:B------:R-:W2:Y:S02]  /*33d40*/  LDL.LU R41, [R1+0x204] ;  /* 0x0002040001297983 */ /* 0x000ea40000300800 */
[----:B------:R-:W2:Y:S01]  /*33d50*/  LDL.LU R42, [R1+0x208] ;  /* 0x00020800012a7983 */ /* 0x000ea20000300800 */
[----:B------:R-:W2:Y:S01]  /*33d60*/  LDL.LU R43, [R1+0x20c] ;  /* 0x00020c00012b7983 */ /* 0x000ea20000300800 */
[C---:B----4-:R-:W-:Y:S03]  /*33d70*/  HMMA.16816.F32.BF16 R32, R48.reuse, R38, R32 ;  /* 0x000000263020723c */ /* 0x050fe60000041820 */
[----:B--2---:R-:W-:Y:S01]  /*33d80*/  STL.64 [R1+0x2858], R42 ;  /* 0x0028582a01007387 */ /* 0x004fe20000100a00 */
[----:B------:R0:W-:Y:S03]  /*33d90*/  STL.64 [R1+0x2850], R40 ;  /* 0x0028502801007387 */ /* 0x0001e60000100a00 */
[----:B0-----:R-:W2:Y:S01]  /*33da0*/  LDL.LU R40, [R1+0x210] ;  /* 0x0002100001287983 */ /* 0x001ea20000300800 */
[----:B------:R-:W2:Y:S02]  /*33db0*/  LDL.LU R41, [R1+0x214] ;  /* 0x0002140001297983 */ /* 0x000ea40000300800 */
[----:B------:R-:W2:Y:S02]  /*33dc0*/  LDL.LU R42, [R1+0x218] ;  /* 0x00021800012a7983 */ /* 0x000ea40000300800 */
[----:B------:R-:W2:Y:S01]  /*33dd0*/  LDL.LU R43, [R1+0x21c] ;  /* 0x00021c00012b7983 */ /* 0x000ea20000300800 */
[----:B---3--:R-:W-:Y:S01]  /*33de0*/  STL.64 [R1+0x2838], R46 ;  /* 0x0028382e01007387 */ /* 0x008fe20000100a00 */
[----:B------:R0:W-:Y:S03]  /*33df0*/  STL.64 [R1+0x2830], R44 ;  /* 0x0028302c01007387 */ /* 0x0001e60000100a00 */
[----:B0-----:R-:W3:Y:S01]  /*33e00*/  LDL.LU R44, [R1+0x1f0] ;  /* 0x0001f000012c7983 */ /* 0x001ee20000300800 */
[----:B------:R-:W3:Y:S02]  /*33e10*/  LDL.LU R45, [R1+0x1f4] ;  /* 0x0001f400012d7983 */ /* 0x000ee40000300800 */
[----:B------:R-:W3:Y:S02]  /*33e20*/  LDL.LU R46, [R1+0x1f8] ;  /* 0x0001f800012e7983 */ /* 0x000ee40000300800 */
[----:B------:R-:W3:Y:S01]  /*33e30*/  LDL.LU R47, [R1+0x1fc] ;  /* 0x0001fc00012f7983 */ /* 0x000ee20000300800 */
[----:B------:R-:W4:Y:S01]  /*33e40*/  LDL.LU R56, [R1+0x1c0] ;  /* 0x0001c00001387983 */ /* 0x000f220000300800 */
[----:B------:R-:W4:Y:S02]  /*33e50*/  LDL.LU R57, [R1+0x1c4] ;  /* 0x0001c40001397983 */ /* 0x000f240000300800 */
[----:B------:R-:W4:Y:S02]  /*33e60*/  LDL.LU R58, [R1+0x1c8] ;  /* 0x0001c800013a7983 */ /* 0x000f240000300800 */
[----:B------:R-:W4:Y:S01]  /*33e70*/  LDL.LU R59, [R1+0x1cc] ;  /* 0x0001cc00013b7983 */ /* 0x000f220000300800 */
[----:B------:R-:W-:Y:S01]  /*33e80*/  STL.64 [R1+0x2808], R6 ;  /* 0x0028080601007387 */ /* 0x000fe20000100a00 */
[----:B------:R-:W-:Y:S02]  /*33e90*/  STL.64 [R1+0x2800], R4 ;  /* 0x0028000401007387 */ /* 0x000fe40000100a00 */
[----:B------:R-:W-:Y:S02]  /*33ea0*/  STL.64 [R1+0xae0], R32 ;  /* 0x000ae02001007387 */ /* 0x000fe40000100a00 */
[----:B------:R0:W-:Y:S02]  /*33eb0*/  STL.64 [R1+0xae8], R34 ;  /* 0x000ae82201007387 */ /* 0x0001e40000100a00 */
[----:B0-----:R-:W2:Y:S01]  /*33ec0*/  LDL.LU.64 R34, [R1+0x28a8] ;  /* 0x0028a80001227983 */ /* 0x001ea20000300a00 */
[----:B------:R-:W3:Y:S02]  /*33ed0*/  LDL.LU R33, [R1+0x28a0] ;  /* 0x0028a00001217983 */ /* 0x000ee40000300800 */
[----:B------:R0:W-:Y:S02]  /*33ee0*/  STL.64 [R1+0x27f8], R38 ;  /* 0x0027f82601007387 */ /* 0x0001e40000100a00 */
[----:B0-----:R-:W3:Y:S01]  /*33ef0*/  LDL.64 R38, [R1+0x8] ;  /* 0x0000080001267983 */ /* 0x001ee20000100a00 */
        /* <DEDUP_REMOVED lines=51> */
[C---:B--2---:R-:W-:Y:S01]  /*34230*/  HMMA.16816.F32.BF16 R8, R52.reuse, R10, R40 ;  /* 0x0000000a3408723c */ /* 0x044fe20000041828 */
[----:B------:R-:W3:Y:S11]  /*34240*/  LDL.LU.64 R42, [R1+0x2840] ;  /* 0x00284000012a7983 */ /* 0x000ef60000300a00 */
[----:B------:R-:W-:Y:S11]  /*34250*/  @!UPT UIADD3 URZ, URZ, URZ, URZ ;  /* 0x0000003f3f3ff290 */ /* 0x000ff6000fffe03f */
[----:B------:R0:W-:Y:S01]  /*34260*/  STL.64 [R1+0x200], R8 ;  /* 0x0002000801007387 */ /* 0x0001e20000100a00 */
[----:B------:R1:W-:Y:S03]  /*34270*/  STL.64 [R1+0x208], R10 ;  /* 0x0002080a01007387 */ /* 0x0003e60000100a00 */
[----:B0-----:R-:W2:Y:S01]  /*34280*/  LDL.LU R8, [R1+0x8e0] ;  /* 0x0008e00001087983 */ /* 0x001ea20000300800 */
[----:B------:R-:W2:Y:S02]  /*34290*/  LDL.LU R9, [R1+0x8e4] ;  /* 0x0008e40001097983 */ /* 0x000ea40000300800 */
[----:B-1----:R-:W2:Y:S02]  /*342a0*/  LDL.LU R10, [R1+0x8e8] ;  /* 0x0008e800010a7983 */ /* 0x002ea40000300800 */
[----:B------:R-:W2:Y:S01]  /*342b0*/  LDL.LU R11, [R1+0x8ec] ;  /* 0x0008ec00010b7983 */ /* 0x000ea20000300800 */
[----:B---3--:R-:W-:Y:S01]  /*342c0*/  HMMA.16816.F32.BF16 R40, R52, R42, R44 ;  /* 0x0000002a3428723c */ /* 0x008fe2000004182c */
[----:B------:R-:W3:Y:S01]  /*342d0*/  LDL.LU.64 R46, [R1+0x2838] ;  /* 0x00283800012e7983 */ /* 0x000ee20000300a00 */
[----:B------:R-:W3:Y:S02]  /*342e0*/  LDL.LU.64 R44, [R1+0x2830] ;  /* 0x00283000012c7983 */ /* 0x000ee40000300a00 */
[----:B------:R-:W-:-:S02]  /*342f0*/  IMAD.MOV.U32 R6, RZ, RZ, R37 ;  /* 0x000000ffff067224 */ /* 0x000fc400078e0025 */
[----:B------:R-:W-:Y:S11]  /*34300*/  IMAD.MOV.U32 R7, RZ, RZ, R36 ;  /* 0x000000ffff077224 */ /* 0x000ff600078e0024 */
[----:B------:R-:W-:Y:S06]  /*34310*/  @!UPT UIADD3 URZ, URZ, URZ, URZ ;  /* 0x0000003f3f3ff290 */ /* 0x000fec000fffe03f */
[----:B------:R-:W-:Y:S01]  /*34320*/  STL.64 [R1+0x1f0], R40 ;  /* 0x0001f02801007387 */ /* 0x000fe20000100a00 */
[----:B------:R0:W-:Y:S03]  /*34330*/  STL.64 [R1+0x1f8], R42 ;  /* 0x0001f82a01007387 */ /* 0x0001e60000100a00 */
[----:B0-----:R-:W2:Y:S01]  /*34340*/  LDL.LU.64 R42, [R1+0x2828] ;  /* 0x00282800012a7983 */ /* 0x001ea20000300a00 */
[C---:B---3--:R-:W-:Y:S03]  /*34350*/  HMMA.16816.F32.BF16 R4, R52.reuse, R6, R44 ;  /* 0x000000063404723c */ /* 0x048fe6000004182c */
[----:B------:R-:W4:Y:S05]  /*34360*/  LDL.LU.64 R46, [R1+0x2820] ;  /* 0x00282000012e7983 */ /* 0x000f2a0000300a00 */
[----:B------:R-:W-:Y:S11]  /*34370*/  HMMA.16816.F32.BF16 R48, R52, R38, R48 ;  /* 0x000000263430723c */ /* 0x000ff60000041830 */
[----:B------:R-:W-:Y:S04]  /*34380*/  @!UPT UIADD3 URZ, URZ, URZ, URZ ;  /* 0x0000003f3f3ff290 */ /* 0x000fe8000fffe03f */
[----:B------:R0:W-:Y:S01]  /*34390*/  STL.64 [R1+0x1e0], R4 ;  /* 0x0001e00401007387 */ /* 0x0001e20000100a00 */
[----:B------:R1:W-:Y:S03]  /*343a0*/  STL.64 [R1+0x1e8], R6 ;  /* 0x0001e80601007387 */ /* 0x0003e60000100a00 */
[----:B0-----:R-:W3:Y:S01]  /*343b0*/  LDL.LU R4, [R1+0x8d0] ;  /* 0x0008d00001047983 */ /* 0x001ee20000300800 */
[----:B------:R-:W3:Y:S02]  /*343c0*/  LDL.LU R5, [R1+0x8d4] ;  /* 0x0008d40001057983 */ /* 0x000ee40000300800 */
[----:B-1----:R-:W3:Y:S02]  /*343d0*/  LDL.LU R6, [R1+0x8d8] ;  /* 0x0008d80001067983 */ /* 0x002ee40000300800 */
[----:B------:R-:W3:Y:S01]  /*343e0*/  LDL.LU R7, [R1+0x8dc] ;  /* 0x0008dc0001077983 */ /* 0x000ee20000300800 */
[----:B------:R-:W-:Y:S01]  /*343f0*/  STL.64 [R1+0x1d0], R48 ;  /* 0x0001d03001007387 */ /* 0x000fe20000100a00 */
[----:B------:R4:W-:Y:S02]  /*34400*/  STL.64 [R1+0x1d8], R50 ;  /* 0x0001d83201007387 */ /* 0x0009e40000100a00 */
[----:B------:R-:W3:Y:S02]  /*34410*/  LDL.LU R36, [R1+0x8c0] ;  /* 0x0008c00001247983 */ /* 0x000ee40000300800 */
[----:B------:R-:W-:Y:S01]  /*34420*/  IMAD.MOV.U32 R20, RZ, RZ, R38 ;  /* 0x000000ffff147224 */ /* 0x000fe200078e0026 */
[----:B------:R-:W3:Y:S01]  /*34430*/  LDL.LU R37, [R1+0x8c4] ;  /* 0x0008c40001257983 */ /* 0x000ee20000300800 */
[----:B------:R-:W-:-:S02]  /*34440*/  IMAD.MOV.U32 R17, RZ, RZ, R39 ;  /* 0x000000ffff117224 */ /* 0x000fc400078e0027 */
[----:B------:R-:W3:Y:S02]  /*34450*/  LDL.LU R38, [R1+0x8c8] ;  /* 0x0008c80001267983 */ /* 0x000ee40000300800 */
[----:B------:R-:W3:Y:S01]  /*34460*/  LDL.LU R39, [R1+0x8cc] ;  /* 0x0008cc0001277983 */ /* 0x000ee20000300800 */
[C---:B--2---:R-:W-:Y:S08]  /*34470*/  HMMA.16816.F32.BF16 R8, R52.reuse, R42, R8 ;  /* 0x0000002a3408723c */ /* 0x044ff00000041808 */
[C---:B----4-:R-:W-:Y:S01]  /*34480*/  HMMA.16816.F32.BF16 R48, R52.reuse, R46, R56 ;  /* 0x0000002e3430723c */ /* 0x050fe20000041838 */
[----:B------:R-:W2:Y:S11]  /*34490*/  LDL.LU R56, [R1+0x8b0] ;  /* 0x0008b00001387983 */ /* 0x000eb60000300800 */
[----:B------:R-:W-:Y:S11]  /*344a0*/  @!UPT UIADD3 URZ, URZ, URZ, URZ ;  /* 0x0000003f3f3ff290 */ /* 0x000ff6000fffe03f */
[----:B------:R-:W-:Y:S01]  /*344b0*/  STL.64 [R1+0x1c0], R48 ;  /* 0x0001c03001007387 */ /* 0x000fe20000100a00 */
[----:B------:R-:W-:Y:S02]  /*344c0*/  STL.64 [R1+0x1c8], R50 ;  /* 0x0001c83201007387 */ /* 0x000fe40000100a00 */
[----:B------:R-:W0:Y:S04]  /*344d0*/  LDSM.16.MT88.4 R48, [R33+0x2080] ;  /* 0x002080002130783b */ /* 0x000e280000004200 */
[----:B------:R-:W2:Y:S01]  /*344e0*/  LDL.LU R57, [R1+0x8b4] ;  /* 0x0008b40001397983 */ /* 0x000ea20000300800 */
[----:B------:R-:W2:Y:S01]  /*344f0*/  LDL.LU R58, [R1+0x8b8] ;  /* 0x0008b800013a7983 */ /* 0x000ea20000300800 */
[----:B------:R-:W2:Y:S02]  /*34500*/  LDL.LU R59, [R1+0x8bc] ;  /* 0x0008bc00013b7983 */ /* 0x000ea40000300800 */
[----:B------:R1:W-:Y:S02]  /*34510*/  STL.64 [R1+0x2798], R46 ;  /* 0x0027982e01007387 */ /* 0x0003e40000100a00 */
[----:B------:R-:W4:Y:S01]  /*34520*/  LDL.LU R44, [R1+0x860] ;  /* 0x00086000012c7983 */ /* 0x000f220000300800 */
[----:B------:R-:W4:Y:S04]  /*34530*/  LDL.LU R45, [R1+0x864] ;  /* 0x00086400012d7983 */ /* 0x000f280000300800 */
[----:B-1----:R-:W4:Y:S01]  /*34540*/  LDL.LU R46, [R1+0x868] ;  /* 0x00086800012e7983 */ /* 0x002f220000300800 */
[----:B------:R-:W4:Y:S03]  /*34550*/  LDL.LU R47, [R1+0x86c] ;  /* 0x00086c00012f7983 */ /* 0x000f260000300800 */
[----:B0-----:R-:W-:Y:S01]  /*34560*/  STL.64 [R1+0x2740], R50 ;  /* 0x0027403201007387 */ /* 0x001fe20000100a00 */
[----:B------:R0:W-:Y:S03]  /*34570*/  STL.64 [R1+0x2738], R48 ;  /* 0x0027383001007387 */ /* 0x0001e60000100a00 */
[----:B0-----:R-:W2:Y:S01]  /*34580*/  LDL.LU R48, [R1+0x870] ;  /* 0x0008700001307983 */ /* 0x001ea20000300800 */
[----:B------:R-:W2:Y:S02]  /*34590*/  LDL.LU R49, [R1+0x874] ;  /* 0x0008740001317983 */ /* 0x000ea40000300800 */
[----:B------:R-:W2:Y:S02]  /*345a0*/  LDL.LU R50, [R1+0x878] ;  /* 0x0008780001327983 */ /* 0x000ea40000300800 */
[----:B------:R-:W2:Y:S01]  /*345b0*/  LDL.LU R51, [R1+0x87c] ;  /* 0x00087c0001337983 */ /* 0x000ea20000300800 */
[----:B------:R-:W-:Y:S01]  /*345c0*/  STL.64 [R1+0x8e0], R8 ;  /* 0x0008e00801007387 */ /* 0x000fe20000100a00 */
[----:B------:R0:W-:Y:S03]  /*345d0*/  STL.64 [R1+0x8e8], R10 ;  /* 0x0008e80a01007387 */ /* 0x0001e60000100a00 */
[----:B0-----:R-:W3:Y:S01]  /*345e0*/  LDL.LU.64 R10, [R1+0x2818] ;  /* 0x00281800010a7983 */ /* 0x001ee20000300a00 */
[----:B------:R-:W2:Y:S02]  /*345f0*/  LDL.LU.64 R8, [R1+0x2810] ;  /* 0x0028100001087983 */ /* 0x000ea40000300a00 */
[----:B------:R0:W-:Y:S02]  /*34600*/  STL.64 [R1+0x27e0], R42 ;  /* 0x0027e02a01007387 */ /* 0x0001e40000100a00 */
[----:B------:R-:W2:Y:S01]  /*34610*/  LDL.LU R40, [R1+0x880] ;  /* 0x0008800001287983 */ /* 0x000ea20000300800 */
[----:B------:R-:W2:Y:S04]  /*34620*/  LDL.LU R41, [R1+0x884] ;  /* 0x0008840001297983 */ /* 0x000ea80000300800 */
[----:B0-----:R-:W2:Y:S01]  /*34630*/  LDL.LU R42, [R1+0x888] ;  /* 0x00088800012a7983 */ /* 0x001ea20000300800 */
[----:B------:R-:W2:Y:S01]  /*34640*/  LDL.LU R43, [R1+0x88c] ;  /* 0x00088c00012b7983 */ /* 0x000ea20000300800 */
[C---:B---3--:R-:W-:Y:S11]  /*34650*/  HMMA.16816.F32.BF16 R4, R52.reuse, R10, R4 ;  /* 0x0000000a3404723c */ /* 0x048ff60000041804 */
[----:B------:R-:W-:Y:S11]  /*34660*/  @!UPT UIADD3 URZ, URZ, URZ, URZ ;  /* 0x0000003f3f3ff290 */ /* 0x000ff6000fffe03f */
[----:B------:R-:W-:Y:S01]  /*34670*/  @!UPT UIADD3 URZ, URZ, URZ, URZ ;  /* 0x0000003f3f3ff290 */ /* 0x000fe2000fffe03f */
[----:B------:R-:W-:Y:S01]  /*34680*/  STL.64 [R1+0x8d0], R4 ;  /* 0x0008d00401007387 */ /* 0x000fe20000100a00 */
[----:B------:R0:W-:Y:S03]  /*34690*/  STL.64 [R1+0x8d8], R6 ;  /* 0x0008d80601007387 */ /* 0x0001e60000100a00 */
[----:B0-----:R-:W3:Y:S01]  /*346a0*/  LDL.LU.64 R6, [R1+0x2808] ;  /* 0x0028080001067983 */ /* 0x001ee20000300a00 */
[----:B------:R-:W4:Y:S02]  /*346b0*/  LDL.LU.64 R4, [R1+0x2800] ;  /* 0x0028000001047983 */ /* 0x000f240000300a00 */
[----:B------:R-:W-:Y:S02]  /*346c0*/  STL.64 [R1+0x27a8], R10 ;  /* 0x0027a80a01007387 */ /* 0x000fe40000100a00 */
[----:B--2---:R0:W-:Y:S02]  /*346d0*/  STL.64 [R1+0x27a0], R8 ;  /* 0x0027a00801007387 */ /* 0x0041e40000100a00 */
[----:B0-----:R-:W2:Y:S01]  /*346e0*/  LDL.LU R8, [R1+0x890] ;  /* 0x0008900001087983 */ /* 0x001ea20000300800 */
[----:B------:R-:W2:Y:S02]  /*346f0*/  LDL.LU R9, [R1+0x894] ;  /* 0x0008940001097983 */ /* 0x000ea40000300800 */
[----:B------:R-:W2:Y:S02]  /*34700*/  LDL.LU R10, [R1+0x898] ;  /* 0x00089800010a7983 */ /* 0x000ea40000300800 */
[----:B------:R-:W2:Y:S01]  /*34710*/  LDL.LU R11, [R1+0x89c] ;  /* 0x00089c00010b7983 */ /* 0x000ea20000300800 */
[C---:B---3--:R-:W-:Y:S11]  /*34720*/  HMMA.16816.F32.BF16 R36, R52.reuse, R6, R36 ;  /* 0x000000063424723c */ /* 0x048ff60000041824 */
[----:B------:R-:W-:Y:S11]  /*34730*/  @!UPT UIADD3 URZ, URZ, URZ, URZ ;  /* 0x0000003f3f3ff290 */ /* 0x000ff6000fffe03f */
[----:B------:R-:W-:Y:S01]  /*34740*/  @!UPT UIADD3 URZ, URZ, URZ, URZ ;  /* 0x0000003f3f3ff290 */ /* 0x000fe2000fffe03f */
[----:B------:R-:W-:Y:S01]  /*34750*/  STL.64 [R1+0x8c0], R36 ;  /* 0x0008c02401007387 */ /* 0x000fe20000100a00 */
[----:B------:R0:W-:Y:S03]  /*34760*/  STL.64 [R1+0x8c8], R38 ;  /* 0x0008c82601007387 */ /* 0x0001e60000100a00 */
[----:B0-----:R-:W3:Y:S01]  /*34770*/  LDL.LU.64 R38, [R1+0x27f8] ;  /* 0x0027f80001267983 */ /* 0x001ee20000300a00 */
[----:B------:R-:W-:Y:S02]  /*34780*/  STL.64 [R1+0x27b8], R6 ;  /* 0x0027b80601007387 */ /* 0x000fe40000100a00 */
[----:B----4-:R0:W-:Y:S02]  /*34790*/  STL.64 [R1+0x27b0], R4 ;  /* 0x0027b00401007387 */ /* 0x0101e40000100a00 */
[----:B0-----:R-:W4:Y:S01]  /*347a0*/  LDL.LU R4, [R1+0x8a0] ;  /* 0x0008a00001047983 */ /* 0x001f220000300800 */
[----:B------:R-:W4:Y:S02]  /*347b0*/  LDL.LU R5, [R1+0x8a4] ;  /* 0x0008a40001057983 */ /* 0x000f240000300800 */
[----:B------:R-:W4:Y:S02]  /*347c0*/  LDL.LU R6, [R1+0x8a8] ;  /* 0x0008a80001067983 */ /* 0x000f240000300800 */
[----:B------:R-:W4:Y:S01]  /*347d0*/  LDL.LU R7, [R1+0x8ac] ;  /* 0x0008ac0001077983 */ /* 0x000f220000300800 */
[C---:B---3--:R-:W-:Y:S08]  /*347e0*/  HMMA.16816.F32.BF16 R56, R52.reuse, R38, R56 ;  /* 0x000000263438723c */ /* 0x048ff00000041838 */
[C---:B----4-:R-:W-:Y:S11]  /*347f0*/  HMMA.16816.F32.BF16 R4, R52.reuse, R34, R4 ;  /* 0x000000223404723c */ /* 0x050ff60000041804 */
[----:B------:R-:W-:Y:S04]  /*34800*/  @!UPT UIADD3 URZ, URZ, URZ, URZ ;  /* 0x0000003f3f3ff290 */ /* 0x000fe8000fffe03f */
[----:B------:R-:W-:Y:S01]  /*34810*/  STL.64 [R1+0x8b0], R56 ;  /* 0x0008b03801007387 */ /* 0x000fe20000100a00 */
[----:B------:R0:W-:Y:S03]  /*34820*/  STL.64 [R1+0x8b8], R58 ;  /* 0x0008b83a01007387 */ /* 0x0001e60000100a00 */
[----:B0-----:R-:W3:Y:S01]  /*34830*/  LDL.LU.64 R58, [R1+0x27f0] ;  /* 0x0027f000013a7983 */ /* 0x001ee20000300a00 */
[----:B------:R-:W3:Y:S02]  /*34840*/  LDL.LU.64 R56, [R1+0x27e8] ;  /* 0x0027e80001387983 */ /* 0x000ee40000300a00 */
[----:B------:R-:W-:Y:S02]  /*34850*/  STL.64 [R1+0x27c8], R34 ;  /* 0x0027c82201007387 */ /* 0x000fe40000100a00 */
[----:B------:R-:W-:Y:S01]  /*34860*/  STL [R1+0x27c0], R33 ;  /* 0x0027c02101007387 */ /* 0x000fe20000100800 */
[----:B------:R-:W-:Y:S01]  /*34870*/  STL.64 [R1+0x8a0], R4 ;  /* 0x0008a00401007387 */ /* 0x000fe20000100a00 */
[----:B------:R2:W-:Y:S02]  /*34880*/  STL.64 [R1+0x8a8], R6 ;  /* 0x0008a80601007387 */ /* 0x0005e40000100a00 */
[C---:B--2---:R-:W-:Y:S01]  /*34890*/  HMMA.16816.F32.BF16 R4, R52.reuse, R30, R8 ;  /* 0x0000001e3404723c */ /* 0x044fe20000041808 */
[----:B------:R-:W-:Y:S07]  /*348a0*/  STL.64 [R1+0x2778], R30 ;  /* 0x0027781e01007387 */ /* 0x000fee0000100a00 */
[C---:B------:R-:W-:Y:S11]  /*348b0*/  HMMA.16816.F32.BF16 R8, R52.reuse, R26, R40 ;  /* 0x0000001a3408723c */ /* 0x040ff60000041828 */
[----:B------:R-:W-:Y:S04]  /*348c0*/  @!UPT UIADD3 URZ, URZ, URZ, URZ ;  /* 0x0000003f3f3ff290 */ /* 0x000fe8000fffe03f */
[----:B------:R-:W-:Y:S01]  /*348d0*/  STL.64 [R1+0x890], R4 ;  /* 0x0008900401007387 */ /* 0x000fe20000100a00 */
[----:B------:R0:W-:Y:S02]  /*348e0*/  STL.64 [R1+0x898], R6 ;  /* 0x0008980601007387 */ /* 0x0001e40000100a00 */
[C---:B0-----:R-:W-:Y:S01]  /*348f0*/  HMMA.16816.F32.BF16 R4, R52.reuse, R22, R48 ;  /* 0x000000163404723c */ /* 0x041fe20000041830 */
[----:B------:R-:W-:Y:S04]  /*34900*/  STL.64 [R1+0x2790], R26 ;  /* 0x0027901a01007387 */ /* 0x000fe80000100a00 */
[----:B------:R-:W-:Y:S02]  /*34910*/  STL.64 [R1+0x880], R8 ;  /* 0x0008800801007387 */ /* 0x000fe40000100a00 */
[----:B------:R-:W-:Y:S02]  /*34920*/  STL.64 [R1+0x888], R10 ;  /* 0x0008880a01007387 */ /* 0x000fe40000100a00 */
[----:B------:R-:W2:Y:S11]  /*34930*/  LDL.LU R48, [R1+0x1b0] ;  /* 0x0001b00001307983 */ /* 0x000eb60000300800 */
[----:B------:R-:W-:Y:S03]  /*34940*/  @!UPT UIADD3 URZ, URZ, URZ, URZ ;  /* 0x0000003f3f3ff290 */ /* 0x000fe6000fffe03f */
[----:B------:R-:W-:Y:S01]  /*34950*/  STL.64 [R1+0x870], R4 ;  /* 0x0008700401007387 */ /* 0x000fe20000100a00 */
[----:B------:R0:W-:Y:S02]  /*34960*/  STL.64 [R1+0x878], R6 ;  /* 0x0008780601007387 */ /* 0x0001e40000100a00 */
[----:B------:R-:W2:Y:S02]  /*34970*/  LDL.LU R49, [R1+0x1b4] ;  /* 0x0001b40001317983 */ /* 0x000ea40000300800 */
[----:B------:R-:W2:Y:S01]  /*34980*/  LDL.LU R50, [R1+0x1b8] ;  /* 0x0001b80001327983 */ /* 0x000ea20000300800 */
[----:B------:R-:W2:Y:S01]  /*34990*/  LDL.LU R51, [R1+0x1bc] ;  /* 0x0001bc0001337983 */ /* 0x000ea20000300800 */
[----:B0-----:R-:W-:Y:S03]  /*349a0*/  HMMA.16816.F32.BF16 R4, R52, R18, R44 ;  /* 0x000000123404723c */ /* 0x001fe6000004182c */
[----:B------:R0:W-:Y:S01]  /*349b0*/  STL.64 [R1+0x2760], R22 ;  /* 0x0027601601007387 */ /* 0x0001e20000100a00 */
[----:B------:R-:W4:Y:S11]  /*349c0*/  LDL.LU R24, [R1+0x670] ;  /* 0x0006700001187983 */ /* 0x000f360000300800 */
[----:B------:R-:W-:Y:S08]  /*349d0*/  @!UPT UIADD3 URZ, URZ, URZ, URZ ;  /* 0x0000003f3f3ff290 */ /* 0x000ff0000fffe03f */
[----:B------:R-:W-:Y:S01]  /*349e0*/  STL.64 [R1+0x860], R4 ;  /* 0x0008600401007387 */ /* 0x000fe20000100a00 */
[----:B------:R-:W-:Y:S02]  /*349f0*/  STL.64 [R1+0x868], R6 ;  /* 0x0008680601007387 */ /* 0x000fe40000100a00 */
[----:B------:R-:W4:Y:S02]  /*34a00*/  LDL.LU R25, [R1+0x674] ;  /* 0x0006740001197983 */ /* 0x000f240000300800 */
[----:B------:R-:W2:Y:S01]  /*34a10*/  LDL.LU R26, [R1+0x678] ;  /* 0x00067800011a7983 */ /* 0x000ea20000300800 */
[----:B------:R-:W2:Y:S01]  /*34a20*/  LDL.LU R27, [R1+0x67c] ;  /* 0x00067c00011b7983 */ /* 0x000ea20000300800 */
[----:B0-----:R-:W-:-:S03]  /*34a30*/  IMAD.MOV.U32 R23, RZ, RZ, R17 ;  /* 0x000000ffff177224 */ /* 0x001fc600078e0011 */
[----:B--2---:R0:W-:Y:S01]  /*34a40*/  STL.64 [R1+0x27d8], R26 ;  /* 0x0027d81a01007387 */ /* 0x0041e20000100a00 */
[----:B----4-:R-:W-:Y:S02]  /*34a50*/  STL.64 [R1+0x27d0], R24 ;  /* 0x0027d01801007387 */ /* 0x010fe40000100a00 */
[----:B------:R-:W3:Y:S02]  /*34a60*/  LDL.LU R40, [R1+0x1000] ;  /* 0x0010000001287983 */ /* 0x000ee40000300800 */
[----:B------:R-:W3:Y:S01]  /*34a70*/  LDL.LU R41, [R1+0x1004] ;  /* 0x0010040001297983 */ /* 0x000ee20000300800 */
[----:B------:R-:W3:Y:S01]  /*34a80*/  LDL.LU R42, [R1+0x1008] ;  /* 0x00100800012a7983 */ /* 0x000ee20000300800 */
[----:B------:R-:W3:Y:S02]  /*34a90*/  LDL.LU R43, [R1+0x100c] ;  /* 0x00100c00012b7983 */ /* 0x000ee40000300800 */
[----:B------:R-:W2:Y:S02]  /*34aa0*/  LDL.LU R32, [R1+0xff0] ;  /* 0x000ff00001207983 */ /* 0x000ea40000300800 */
[----:B------:R-:W2:Y:S01]  /*34ab0*/  LDL.LU R33, [R1+0xff4] ;  /* 0x000ff40001217983 */ /* 0x000ea20000300800 */
[----:B------:R-:W2:Y:S01]  /*34ac0*/  LDL.LU R34, [R1+0xff8] ;  /* 0x000ff80001227983 */ /* 0x000ea20000300800 */
[----:B------:R-:W2:Y:S03]  /*34ad0*/  LDL.LU R35, [R1+0xffc] ;  /* 0x000ffc0001237983 */ /* 0x000ea60000300800 */
[----:B0-----:R-:W2:Y:S01]  /*34ae0*/  LDL.64 R26, [R1+0x38] ;  /* 0x00003800011a7983 */ /* 0x001ea20000100a00 */
[----:B------:R-:W4:Y:S02]  /*34af0*/  LDL.LU R4, [R1+0xfe0] ;  /* 0x000fe00001047983 */ /* 0x000f240000300800 */
[----:B------:R-:W4:Y:S02]  /*34b00*/  LDL.LU R5, [R1+0xfe4] ;  /* 0x000fe40001057983 */ /* 0x000f240000300800 */
[----:B------:R-:W4:Y:S01]  /*34b10*/  LDL.LU R6, [R1+0xfe8] ;  /* 0x000fe80001067983 */ /* 0x000f220000300800 */
[----:B------:R-:W4:Y:S01]  /*34b20*/  LDL.LU R7, [R1+0xfec] ;  /* 0x000fec0001077983 */ /* 0x000f220000300800 */
[----:B------:R-:W4:Y:S02]  /*34b30*/  LDL.64 R10, [R1+0x28] ;  /* 0x00002800010a7983 */ /* 0x000f240000100a00 */
[----:B------:R-:W4:Y:S02]  /*34b40*/  LDL.64 R46, [R1+0x18] ;  /* 0x00001800012e7983 */ /* 0x000f240000100a00 */
[----:B------:R-:W-:Y:S01]  /*34b50*/  STL.64 [R1+0x2758], R18 ;  /* 0x0027581201007387 */ /* 0x000fe20000100a00 */
[----:B------:R0:W-:Y:S04]  /*34b60*/  STL [R1+0x2750], R16 ;  /* 0x0027501001007387 */ /* 0x0001e80000100800 */
[----:B0-----:R-:W4:Y:S01]  /*34b70*/  LDL.LU R16, [R1+0xfd0] ;  /* 0x000fd00001107983 */ /* 0x001f220000300800 */
[----:B------:R-:W4:Y:S02]  /*34b80*/  LDL.LU R17, [R1+0xfd4] ;  /* 0x000fd40001117983 */ /* 0x000f240000300800 */
[----:B------:R-:W4:Y:S02]  /*34b90*/  LDL.LU R18, [R1+0xfd8] ;  /* 0x000fd80001127983 */ /* 0x000f240000300800 */
[----:B------:R-:W4:Y:S01]  /*34ba0*/  LDL.LU R19, [R1+0xfdc] ;  /* 0x000fdc0001137983 */ /* 0x000f220000300800 */
[----:B------:R-:W-:Y:S01]  /*34bb0*/  HMMA.16816.F32.BF16 R28, R52, R14, R48 ;  /* 0x0000000e341c723c */ /* 0x000fe20000041830 */
[----:B------:R-:W4:Y:S11]  /*34bc0*/  LDL.LU R52, [R1+0x680] ;  /* 0x0006800001347983 */ /* 0x000f360000300800 */
[----:B------:R-:W-:Y:S11]  /*34bd0*/  @!UPT UIADD3 URZ, URZ, URZ, URZ ;  /* 0x0000003f3f3ff290 */ /* 0x000ff6000fffe03f */
[----:B------:R0:W-:Y:S01]  /*34be0*/  STL.64 [R1+0x1b0], R28 ;  /* 0x0001b01c01007387 */ /* 0x0001e20000100a00 */
[----:B------:R1:W-:Y:S02]  /*34bf0*/  STL.64 [R1+0x1b8], R30 ;  /* 0x0001b81e01007387 */ /* 0x0003e40000100a00 */
[----:B------:R-:W4:Y:S02]  /*34c00*/  LDL.LU R53, [R1+0x684] ;  /* 0x0006840001357983 */ /* 0x000f240000300800 */
[----:B------:R-:W4:Y:S01]  /*34c10*/  LDL.LU R54, [R1+0x688] ;  /* 0x0006880001367983 */ /* 0x000f220000300800 */
[----:B------:R-:W4:Y:S04]  /*34c20*/  LDL.LU R55, [R1+0x68c] ;  /* 0x00068c0001377983 */ /* 0x000f280000300800 */
[----:B0-----:R-:W4:Y:S01]  /*34c30*/  LDL.LU R28, [R1+0xf20] ;  /* 0x000f2000011c7983 */ /* 0x001f220000300800 */
[----:B------:R-:W4:Y:S02]  /*34c40*/  LDL.LU R29, [R1+0xf24] ;  /* 0x000f2400011d7983 */ /* 0x000f240000300800 */
[----:B-1----:R-:W4:Y:S02]  /*34c50*/  LDL.LU R30, [R1+0xf28] ;  /* 0x000f2800011e7983 */ /* 0x002f240000300800 */
[----:B------:R-:W4:Y:S01]  /*34c60*/  LDL.LU R31, [R1+0xf2c] ;  /* 0x000f2c00011f7983 */ /* 0x000f220000300800 */
[----:B------:R-:W4:Y:S01]  /*34c70*/  LDL.LU R48, [R1+0xf10] ;  /* 0x000f100001307983 */ /* 0x000f220000300800 */
[----:B------:R-:W4:Y:S02]  /*34c80*/  LDL.LU R49, [R1+0xf14] ;  /* 0x000f140001317983 */ /* 0x000f240000300800 */
[----:B------:R-:W4:Y:S02]  /*34c90*/  LDL.LU R50, [R1+0xf18] ;  /* 0x000f180001327983 */ /* 0x000f240000300800 */
[----:B------:R-:W4:Y:S01]  /*34ca0*/  LDL.LU R51, [R1+0xf1c] ;  /* 0x000f1c0001337983 */ /* 0x000f220000300800 */
[----:B------:R0:W-:Y:S02]  /*34cb0*/  STL.64 [R1+0x2748], R14 ;  /* 0x0027480e01007387 */ /* 0x0001e40000100a00 */
[----:B0-----:R-:W-:-:S02]  /*34cc0*/  IMAD.MOV.U32 R14, RZ, RZ, R13 ;  /* 0x000000ffff0e7224 */ /* 0x001fc400078e000d */
[----:B------:R-:W-:-:S07]  /*34cd0*/  IMAD.MOV.U32 R15, RZ, RZ, R12 ;  /* 0x000000ffff0f7224 */ /* 0x000fce00078e000c */
[C---:B---3--:R-:W-:Y:S08]  /*34ce0*/  HMMA.16816.F32.BF16 R12, R56.reuse, R14, R40 ;  /* 0x0000000e380c723c */ /* 0x048ff00000041828 */
[C---:B--2---:R-:W-:Y:S01]  /*34cf0*/  HMMA.16816.F32.BF16 R32, R56.reuse, R26, R32 ;  /* 0x0000001a3820723c */ /* 0x044fe20000041820 */
[----:B------:R-:W2:Y:S07]  /*34d00*/  LDL.LU.64 R42, [R1+0x27e0] ;  /* 0x0027e000012a7983 */ /* 0x000eae0000300a00 */
[----:B----4-:R-:W-:Y:S08]  /*34d10*/  HMMA.16816.F32.BF16 R4, R56, R10, R4 ;  /* 0x0000000a3804723c */ /* 0x010ff00000041804 */
[----:B------:R-:W-:-:S02]  /*34d20*/  IMAD.MOV.U32 R40, RZ, RZ, R12 ;  /* 0x000000ffff287224 */ /* 0x000fc400078e000c */
[----:B------:R-:W-:Y:S01]  /*34d30*/  IMAD.MOV.U32 R36, RZ, RZ, R14 ;  /* 0x000000ffff247224 */ /* 0x000fe200078e000e */
[----:B------:R-:W-:Y:S01]  /*34d40*/  HMMA.16816.F32.BF16 R16, R56, R46, R16 ;  /* 0x0000002e3810723c */ /* 0x000fe20000041810 */
[----:B------:R0:W-:Y:S01]  /*34d50*/  STL.64 [R1+0x1000], R12 ;  /* 0x0010000c01007387 */ /* 0x0001e20000100a00 */
[----:B------:R1:W-:Y:S02]  /*34d60*/  STL.64 [R1+0x1008], R14 ;  /* 0x0010080e01007387 */ /* 0x0003e40000100a00 */
[----:B------:R-:W-:Y:S02]  /*34d70*/  STL [R1+0x2174], R40 ;  /* 0x0021742801007387 */ /* 0x000fe40000100800 */
[----:B------:R-:W-:Y:S02]  /*34d80*/  STL [R1+0x2170], R36 ;  /* 0x0021702401007387 */ /* 0x000fe40000100800 */
[----:B------:R-:W-:Y:S02]  /*34d90*/  IMAD.MOV.U32 R41, RZ, RZ, R32 ;  /* 0x000000ffff297224 */ /* 0x000fe400078e0020 */
[----:B------:R-:W-:-:S02]  /*34da0*/  IMAD.MOV.U32 R37, RZ, RZ, R34 ;  /* 0x000000ffff257224 */ /* 0x000fc400078e0022 */
[----:B0-----:R-:W-:Y:S02]  /*34db0*/  IMAD.MOV.U32 R13, RZ, RZ, R26 ;  /* 0x000000ffff0d7224 */ /* 0x001fe400078e001a */
[----:B------:R-:W-:Y:S02]  /*34dc0*/  IMAD.MOV.U32 R12, RZ, RZ, R27 ;  /* 0x000000ffff0c7224 */ /* 0x000fe400078e001b */
[----:B------:R-:W3:Y:S01]  /*34dd0*/  LDL.LU.64 R26, [R1+0x27d8] ;  /* 0x0027d800011a7983 */ /* 0x000ee20000300a00 */
[----:B------:R-:W3:Y:S02]  /*34de0*/  LDL.LU.64 R24, [R1+0x27d0] ;  /* 0x0027d00001187983 */ /* 0x000ee40000300a00 */
[----:B------:R-:W-:Y:S02]  /*34df0*/  STL.64 [R1+0xff0], R32 ;  /* 0x000ff02001007387 */ /* 0x000fe40000100a00 */
[----:B------:R0:W-:Y:S02]  /*34e00*/  STL.64 [R1+0xff8], R34 ;  /* 0x000ff82201007387 */ /* 0x0001e40000100a00 */
[----:B-1----:R-:W-:-:S02]  /*34e10*/  IMAD.MOV.U32 R15, RZ, RZ, R10 ;  /* 0x000000ffff0f7224 */ /* 0x002fc400078e000a */
[----:B------:R-:W-:Y:S01]  /*34e20*/  IMAD.MOV.U32 R14, RZ, RZ, R11 ;  /* 0x000000ffff0e7224 */ /* 0x000fe200078e000b */
[----:B0-----:R-:W4:Y:S01]  /*34e30*/  LDL.LU.64 R34, [R1+0x27c8] ;  /* 0x0027c80001227983 */ /* 0x001f220000300a00 */
[----:B------:R-:W2:Y:S02]  /*34e40*/  LDL.LU R33, [R1+0x27c0] ;  /* 0x0027c00001217983 */ /* 0x000ea40000300800 */
[----:B------:R-:W-:Y:S02]  /*34e50*/  STL [R1+0x217c], R41 ;  /* 0x00217c2901007387 */ /* 0x000fe40000100800 */
[----:B------:R-:W-:Y:S01]  /*34e60*/  STL [R1+0x2178], R37 ;  /* 0x0021782501007387 */ /* 0x000fe20000100800 */
        /* <DEDUP_REMOVED lines=8> */
[----:B0-----:R-:W-:-:S02]  /*34ef0*/  IMAD.MOV.U32 R17, RZ, RZ, R46 ;  /* 0x000000ffff117224 */ /* 0x001fc400078e002e */
[----:B------:R-:W-:Y:S02]  /*34f00*/  IMAD.MOV.U32 R16, RZ, RZ, R47 ;  /* 0x000000ffff107224 */ /* 0x000fe400078e002f */
[----:B------:R-:W2:Y:S01]  /*34f10*/  LDL.LU.64 R46, [R1+0x2798] ;  /* 0x00279800012e7983 */ /* 0x000ea20000300a00 */
[----:B------:R-:W-:-:S07]  /*34f20*/  IMAD.MOV.U32 R22, RZ, RZ, R20 ;  /* 0x000000ffff167224 */ /* 0x000fce00078e0014 */
[C---:B------:R-:W-:Y:S01]  /*34f30*/  HMMA.16816.F32.BF16 R52, R56.reuse, R22, R52 ;  /* 0x000000163834723c */ /* 0x040fe20000041834 */
[----:B--2---:R-:W-:Y:S11]  /*34f40*/  STL.64 [R1+0x2700], R46 ;  /* 0x0027002e01007387 */ /* 0x004ff60000100a00 */
[----:B------:R-:W-:Y:S11]  /*34f50*/  @!UPT UIADD3 URZ, URZ, URZ, URZ ;  /* 0x0000003f3f3ff290 */ /* 0x000ff6000fffe03f */
[----:B------:R-:W-:Y:S02]  /*34f60*/  STL.64 [R1+0x680], R52 ;  /* 0x0006803401007387 */ /* 0x000fe40000100a00 */
[----:B------:R-:W-:Y:S02]  /*34f70*/  STL.64 [R1+0x688], R54 ;  /* 0x0006883601007387 */ /* 0x000fe40000100a00 */
[----:B------:R-:W0:Y:S01]  /*34f80*/  LDSM.16.MT88.4 R52, [R33+0x2100] ;  /* 0x002100002134783b */ /* 0x000e220000004200 */
[C---:B---3--:R-:W-:Y:S11]  /*34f90*/  HMMA.16816.F32.BF16 R20, R56.reuse, R46, R24 ;  /* 0x0000002e3814723c */ /* 0x048ff60000041818 */
[----:B------:R-:W-:Y:S11]  /*34fa0*/  @!UPT UIADD3 URZ, URZ, URZ, URZ ;  /* 0x0000003f3f3ff290 */ /* 0x000ff6000fffe03f */
[----:B------:R-:W-:Y:S01]  /*34fb0*/  @!UPT UIADD3 URZ, URZ, URZ, URZ ;  /* 0x0000003f3f3ff290 */ /* 0x000fe2000fffe03f */
[----:B------:R-:W-:Y:S01]  /*34fc0*/  STL.64 [R1+0x670], R20 ;  /* 0x0006701401007387 */ /* 0x000fe20000100a00 */
[----:B------:R1:W-:Y:S02]  /*34fd0*/  STL.64 [R1+0x678], R22 ;  /* 0x0006781601007387 */ /* 0x0003e40000100a00 */
[----:B----4-:R-:W-:Y:S02]  /*34fe0*/  STL.64 [R1+0x2788], R34 ;  /* 0x0027882201007387 */ /* 0x010fe40000100a00 */
[----:B------:R-:W-:Y:S01]  /*34ff0*/  STL [R1+0x2780], R33 ;  /* 0x0027802101007387 */ /* 0x000fe20000100800 */
[----:B-1----:R-:W-:Y:S01]  /*35000*/  HMMA.16816.F32.BF16 R20, R56, R42, R28 ;  /* 0x0000002a3814723c */ /* 0x002fe2000004181c */
[----:B0-----:R0:W-:Y:S02]  /*35010*/  STL.64 [R1+0x26d8], R54 ;  /* 0x0026d83601007387 */ /* 0x0011e40000100a00 */
[----:B0-----:R-:W-:Y:S02]  /*35020*/  IMAD.MOV.U32 R54, RZ, RZ, R17 ;  /* 0x000000ffff367224 */ /* 0x001fe400078e0011 */
[----:B------:R-:W-:-:S03]  /*35030*/  IMAD.MOV.U32 R55, RZ, RZ, R16 ;  /* 0x000000ffff377224 */ /* 0x000fc600078e0010 */
[----:B------:R-:W-:Y:S01]  /*35040*/  HMMA.16816.F32.BF16 R16, R56, R10, R48 ;  /* 0x0000000a3810723c */ /* 0x000fe20000041830 */
[----:B------:R-:W-:Y:S01]  /*35050*/  STL.64 [R1+0x26d0], R52 ;  /* 0x0026d03401007387 */ /* 0x000fe20000100a00 */
[----:B------:R-:W-:Y:S02]  /*35060*/  STL.64 [R1+0x2708], R54 ;  /* 0x0027083601007387 */ /* 0x000fe40000100a00 */
[----:B------:R0:W-:Y:S02]  /*35070*/  STL.64 [R1+0x2710], R42 ;  /* 0x0027102a01007387 */ /* 0x0001e40000100a00 */
[----:B------:R-:W-:-:S09]  /*35080*/  IMAD.MOV.U32 R46, RZ, RZ, R15 ;  /* 0x000000ffff2e7224 */ /* 0x000fd200078e000f */
[----:B------:R-:W-:Y:S01]  /*35090*/  STL.64 [R1+0xf20], R20 ;  /* 0x000f201401007387 */ /* 0x000fe20000100a00 */
[----:B------:R-:W-:Y:S02]  /*350a0*/  STL.64 [R1+0xf28], R22 ;  /* 0x000f281601007387 */ /* 0x000fe40000100a00 */
[----:B------:R-:W-:Y:S02]  /*350b0*/  IMAD.MOV.U32 R47, RZ, RZ, R14 ;  /* 0x000000ffff2f7224 */ /* 0x000fe400078e000e */
[----:B------:R-:W-:Y:S01]  /*350c0*/  STL.64 [R1+0x2720], R10 ;  /* 0x0027200a01007387 */ /* 0x000fe20000100a00 */
[----:B------:R1:W-:Y:S01]  /*350d0*/  STL.64 [R1+0x2718], R8 ;  /* 0x0027180801007387 */ /* 0x0003e20000100a00 */
[----:B0-----:R-:W-:Y:S02]  /*350e0*/  IMAD.MOV.U32 R42, RZ, RZ, R13 ;  /* 0x000000ffff2a7224 */ /* 0x001fe400078e000d */
[----:B------:R-:W-:Y:S01]  /*350f0*/  IMAD.MOV.U32 R43, RZ, RZ, R12 ;  /* 0x000000ffff2b7224 */ /* 0x000fe200078e000c */
[----:B------:R-:W-:Y:S01]  /*35100*/  STL.64 [R1+0xf10], R16 ;  /* 0x000f101001007387 */ /* 0x000fe20000100a00 */
[----:B------:R-:W-:Y:S02]  /*35110*/  STL.64 [R1+0xf18], R18 ;  /* 0x000f181201007387 */ /* 0x000fe40000100a00 */
[----:B------:R-:W-:Y:S02]  /*35120*/  STL.64 [R1+0x2728], R46 ;  /* 0x0027282e01007387 */ /* 0x000fe40000100a00 */
[----:B------:R-:W-:Y:S01]  /*35130*/  STL.64 [R1+0x2730], R42 ;  /* 0x0027302a01007387 */ /* 0x000fe20000100a00 */
[----:B-1----:R-:W2:Y:S01]  /*35140*/  LDL.LU R8, [R1+0x520] ;  /* 0x0005200001087983 */ /* 0x002ea20000300800 */
[----:B------:R-:W2:Y:S02]  /*35150*/  LDL.LU R9, [R1+0x524] ;  /* 0x0005240001097983 */ /* 0x000ea40000300800 */
[----:B------:R-:W3:Y:S02]  /*35160*/  LDL.LU R10, [R1+0x528] ;  /* 0x00052800010a7983 */ /* 0x000ee40000300800 */
[----:B------:R-:W3:Y:S02]  /*35170*/  LDL.LU R11, [R1+0x52c] ;  /* 0x00052c00010b7983 */ /* 0x000ee40000300800 */
[----:B---3--:R-:W-:Y:S01]  /*35180*/  STL.64 [R1+0x2770], R10 ;  /* 0x0027700a01007387 */ /* 0x008fe20000100a00 */
[----:B--2---:R0:W-:Y:S02]  /*35190*/  STL.64 [R1+0x2768], R8 ;  /* 0x0027680801007387 */ /* 0x0041e40000100a00 */
[----:B------:R-:W2:Y:S02]  /*351a0*/  LDL.LU R20, [R1+0xec0] ;  /* 0x000ec00001147983 */ /* 0x000ea40000300800 */
[----:B------:R-:W2:Y:S01]  /*351b0*/  LDL.LU R21, [R1+0xec4] ;  /* 0x000ec40001157983 */ /* 0x000ea20000300800 */
[----:B------:R-:W2:Y:S01]  /*351c0*/  LDL.LU R22, [R1+0xec8] ;  /* 0x000ec80001167983 */ /* 0x000ea20000300800 */
[----:B------:R-:W2:Y:S02]  /*351d0*/  LDL.LU R23, [R1+0xecc] ;  /* 0x000ecc0001177983 */ /* 0x000ea40000300800 */
[----:B------:R-:W3:Y:S02]  /*351e0*/  LDL.LU R24, [R1+0xf00] ;  /* 0x000f000001187983 */ /* 0x000ee40000300800 */
[----:B------:R-:W3:Y:S01]  /*351f0*/  LDL.LU R25, [R1+0xf04] ;  /* 0x000f040001197983 */ /* 0x000ee20000300800 */
[----:B------:R-:W3:Y:S01]  /*35200*/  LDL.LU R26, [R1+0xf08] ;  /* 0x000f0800011a7983 */ /* 0x000ee20000300800 */
[----:B------:R-:W3:Y:S02]  /*35210*/  LDL.LU R27, [R1+0xf0c] ;  /* 0x000f0c00011b7983 */ /* 0x000ee40000300800 */
        /* <DEDUP_REMOVED lines=8> */
[----:B0-----:R-:W2:Y:S02]  /*352a0*/  LDL.LU R8, [R1+0xed0] ;  /* 0x000ed00001087983 */ /* 0x001ea40000300800 */
        /* <DEDUP_REMOVED lines=23> */
[----:B------:R-:W2:Y:S01]  /*35420*/  LDL.LU R55, [R1+0x51c] ;  /* 0x00051c0001377983 */ /* 0x000ea20000300800 */
[C---:B---3--:R-:W-:Y:S08]  /*35430*/  HMMA.16816.F32.BF16 R24, R56.reuse, R6, R24 ;  /* 0x000000063818723c */ /* 0x048ff00000041818 */
[C---:B----4-:R-:W-:Y:S11]  /*35440*/  HMMA.16816.F32.BF16 R32, R56.reuse, R38, R32 ;  /* 0x000000263820723c */ /* 0x050ff60000041820 */
[----:B------:R-:W-:Y:S04]  /*35450*/  @!UPT UIADD3 URZ, URZ, URZ, URZ ;  /* 0x0000003f3f3ff290 */ /* 0x000fe8000fffe03f */
[----:B------:R-:W-:Y:S01]  /*35460*/  STL.64 [R1+0xf00], R24 ;  /* 0x000f001801007387 */ /* 0x000fe20000100a00 */
[----:B------:R0:W-:Y:S03]  /*35470*/  STL.64 [R1+0xf08], R26 ;  /* 0x000f081a01007387 */ /* 0x0001e60000100a00 */
[----:B0-----:R-:W3:Y:S01]  /*35480*/  LDL.LU.64 R26, [R1+0x2790] ;  /* 0x00279000011a7983 */ /* 0x001ee20000300a00 */
[----:B------:R-:W4:Y:S03]  /*35490*/  LDL R25, [R1+0x1090] ;  /* 0x0010900001197983 */ /* 0x000f260000100800 */
[----:B------:R-:W-:Y:S02]  /*354a0*/  STL.64 [R1+0xef0], R32 ;  /* 0x000ef02001007387 */ /* 0x000fe40000100a00 */
[----:B------:R0:W-:Y:S02]  /*354b0*/  STL.64 [R1+0xef8], R34 ;  /* 0x000ef82201007387 */ /* 0x0001e40000100a00 */
[----:B0-----:R-:W2:Y:S01]  /*354c0*/  LDL.LU.64 R34, [R1+0x2788] ;  /* 0x0027880001227983 */ /* 0x001ea20000300a00 */
[----:B------:R-:W3:Y:S02]  /*354d0*/  LDL.LU R33, [R1+0x2780] ;  /* 0x0027800001217983 */ /* 0x000ee40000300800 */
[----:B------:R0:W-:Y:S02]  /*354e0*/  STL.64 [R1+0x26f8], R38 ;  /* 0x0026f82601007387 */ /* 0x0001e40000100a00 */
[----:B------:R-:W3:Y:S01]  /*354f0*/  LDL.LU R36, [R1+0x4e0] ;  /* 0x0004e00001247983 */ /* 0x000ee20000300800 */
[----:B------:R-:W3:Y:S04]  /*35500*/  LDL.LU R37, [R1+0x4e4] ;  /* 0x0004e40001257983 */ /* 0x000ee80000300800 */
        /* <DEDUP_REMOVED lines=8> */
[C---:B---3--:R-:W-:Y:S08]  /*35590*/  HMMA.16816.F32.BF16 R20, R56.reuse, R26, R20 ;  /* 0x0000001a3814723c */ /* 0x048ff00000041814 */
[C---:B--2---:R-:W-:Y:S11]  /*355a0*/  HMMA.16816.F32.BF16 R8, R56.reuse, R30, R8 ;  /* 0x0000001e3808723c */ /* 0x044ff60000041808 */
[----:B------:R-:W-:Y:S11]  /*355b0*/  @!UPT UIADD3 URZ, URZ, URZ, URZ ;  /* 0x0000003f3f3ff290 */ /* 0x000ff6000fffe03f */
[----:B------:R-:W-:Y:S01]  /*355c0*/  @!UPT UIADD3 URZ, URZ, URZ, URZ ;  /* 0x0000003f3f3ff290 */ /* 0x000fe2000fffe03f */
[----:B------:R-:W-:Y:S01]  /*355d0*/  STL.64 [R1+0xed0], R8 ;  /* 0x000ed00801007387 */ /* 0x000fe20000100a00 */
[----:B------:R0:W-:Y:S03]  /*355e0*/  STL.64 [R1+0xed8], R10 ;  /* 0x000ed80a01007387 */ /* 0x0001e60000100a00 */
[----:B0-----:R-:W2:Y:S01]  /*355f0*/  LDL.LU.64 R10, [R1+0x2770] ;  /* 0x00277000010a7983 */ /* 0x001ea20000300a00 */
[----:B------:R-:W2:Y:S02]  /*35600*/  LDL.LU.64 R8, [R1+0x2768] ;  /* 0x0027680001087983 */ /* 0x000ea40000300a00 */
[----:B------:R-:W-:Y:S02]  /*35610*/  STL.64 [R1+0xec0], R20 ;  /* 0x000ec01401007387 */ /* 0x000fe40000100a00 */
[----:B------:R0:W-:Y:S02]  /*35620*/  STL.64 [R1+0xec8], R22 ;  /* 0x000ec81601007387 */ /* 0x0001e40000100a00 */
[----:B0-----:R-:W3:Y:S01]  /*35630*/  LDL.LU.64 R22, [R1+0x2760] ;  /* 0x0027600001167983 */ /* 0x001ee20000300a00 */
[----:B------:R0:W-:Y:S02]  /*35640*/  STL.64 [R1+0x26e8], R26 ;  /* 0x0026e81a01007387 */ /* 0x0001e40000100a00 */
[----:B----4-:R-:W-:Y:S01]  /*35650*/  STL [R1+0x26e0], R25 ;  /* 0x0026e01901007387 */ /* 0x010fe20000100800 */
[----:B0-----:R-:W4:Y:S01]  /*35660*/  LDL.64 R26, [R1+0x8] ;  /* 0x00000800011a7983 */ /* 0x001f220000100a00 */
[C---:B---3--:R-:W-:Y:S11]  /*35670*/  HMMA.16816.F32.BF16 R16, R56.reuse, R22, R16 ;  /* 0x000000163810723c */ /* 0x048ff60000041810 */
[----:B------:R-:W-:Y:S11]  /*35680*/  @!UPT UIADD3 URZ, URZ, URZ, URZ ;  /* 0x0000003f3f3ff290 */ /* 0x000ff6000fffe03f */
[----:B------:R-:W-:Y:S01]  /*35690*/  @!UPT UIADD3 URZ, URZ, URZ, URZ ;  /* 0x0000003f3f3ff290 */ /* 0x000fe2000fffe03f */
[----:B------:R-:W-:Y:S01]  /*356a0*/  STL.64 [R1+0xeb0], R16 ;  /* 0x000eb01001007387 */ /* 0x000fe20000100a00 */
[----:B------:R0:W-:Y:S03]  /*356b0*/  STL.64 [R1+0xeb8], R18 ;  /* 0x000eb81201007387 */ /* 0x0001e60000100a00 */
[----:B0-----:R-:W3:Y:S01]  /*356c0*/  LDL.LU.64 R18, [R1+0x2758] ;  /* 0x0027580001127983 */ /* 0x001ee20000300a00 */
[----:B------:R-:W2:Y:S02]  /*356d0*/  LDL.LU R16, [R1+0x2750] ;  /* 0x0027500001107983 */ /* 0x000ea40000300800 */
[----:B------:R0:W-:Y:S02]  /*356e0*/  STL.64 [R1+0x26f0], R22 ;  /* 0x0026f01601007387 */ /* 0x0001e40000100a00 */
[----:B------:R-:W4:Y:S01]  /*356f0*/  LDL.LU R20, [R1+0x4f0] ;  /* 0x0004f00001147983 */ /* 0x000f220000300800 */
[----:B------:R-:W4:Y:S04]  /*35700*/  LDL.LU R21, [R1+0x4f4] ;  /* 0x0004f40001157983 */ /* 0x000f280000300800 */
[----:B0-----:R-:W4:Y:S01]  /*35710*/  LDL.LU R22, [R1+0x4f8] ;  /* 0x0004f80001167983 */ /* 0x001f220000300800 */
[----:B------:R-:W4:Y:S01]  /*35720*/  LDL.LU R23, [R1+0x4fc] ;  /* 0x0004fc0001177983 */ /* 0x000f220000300800 */
[C---:B---3--:R-:W-:Y:S11]  /*35730*/  HMMA.16816.F32.BF16 R12, R56.reuse, R18, R12 ;  /* 0x00000012380c723c */ /* 0x048ff6000004180c */
[----:B------:R-:W-:Y:S11]  /*35740*/  @!UPT UIADD3 URZ, URZ, URZ, URZ ;  /* 0x0000003f3f3ff290 */ /* 0x000ff6000fffe03f */
[----:B------:R-:W-:Y:S01]  /*35750*/  @!UPT UIADD3 URZ, URZ, URZ, URZ ;  /* 0x0000003f3f3ff290 */ /* 0x000fe2000fffe03f */
[----:B------:R-:W-:Y:S01]  /*35760*/  STL.64 [R1+0xea0], R12 ;  /* 0x000ea00c01007387 */ /* 0x000fe20000100a00 */
[----:B------:R0:W-:Y:S03]  /*35770*/  STL.64 [R1+0xea8], R14 ;  /* 0x000ea80e01007387 */ /* 0x0001e60000100a00 */
[----:B0-----:R-:W3:Y:S02]  /*35780*/  LDL.LU.64 R14, [R1+0x2748] ;  /* 0x00274800010e7983 */ /* 0x001ee40000300a00 */
[----:B---3--:R-:W-:Y:S02]  /*35790*/  HMMA.16816.F32.BF16 R56, R56, R14, R48 ;  /* 0x0000000e3838723c */ /* 0x008fe40000041830 */
[----:B------:R-:W3:Y:S01]  /*357a0*/  LDL.LU.64 R50, [R1+0x2740] ;  /* 0x0027400001327983 */ /* 0x000ee20000300a00 */
[----:B------:R-:W3:Y:S11]  /*357b0*/  LDL.LU.64 R48, [R1+0x2738] ;  /* 0x0027380001307983 */ /* 0x000ef60000300a00 */
[----:B------:R-:W-:Y:S09]  /*357c0*/  @!UPT UIADD3 URZ, URZ, URZ, URZ ;  /* 0x0000003f3f3ff290 */ /* 0x000ff2000fffe03f */
[----:B------:R0:W-:Y:S01]  /*357d0*/  STL.64 [R1+0x660], R56 ;  /* 0x0006603801007387 */ /* 0x0001e20000100a00 */
[----:B------:R1:W-:Y:S03]  /*357e0*/  STL.64 [R1+0x668], R58 ;  /* 0x0006683a01007387 */ /* 0x0003e60000100a00 */
[----:B0-----:R-:W2:Y:S01]  /*357f0*/  LDL.LU R56, [R1+0x500] ;  /* 0x0005000001387983 */ /* 0x001ea20000300800 */
[----:B------:R-:W2:Y:S02]  /*35800*/  LDL.LU R57, [R1+0x504] ;  /* 0x0005040001397983 */ /* 0x000ea40000300800 */
[----:B-1----:R-:W2:Y:S02]  /*35810*/  LDL.LU R58, [R1+0x508] ;  /* 0x00050800013a7983 */ /* 0x002ea40000300800 */
[----:B------:R-:W2:Y:S02]  /*35820*/  LDL.LU R59, [R1+0x50c] ;  /* 0x00050c00013b7983 */ /* 0x000ea40000300800 */
[----:B------:R-:W-:-:S02]  /*35830*/  IMAD.MOV.U32 R13, RZ, RZ, R46 ;  /* 0x000000ffff0d7224 */ /* 0x000fc400078e002e */
[----:B------:R-:W-:Y:S01]  /*35840*/  IMAD.MOV.U32 R12, RZ, RZ, R47 ;  /* 0x000000ffff0c7224 */ /* 0x000fe200078e002f */
[C---:B---3--:R-:W-:Y:S11]  /*35850*/  HMMA.16816.F32.BF16 R40, R48.reuse, R46, R40 ;  /* 0x0000002e3028723c */ /* 0x048ff60000041828 */
[----:B------:R-:W-:Y:S11]  /*35860*/  @!UPT UIADD3 URZ, URZ, URZ, URZ ;  /* 0x0000003f3f3ff290 */ /* 0x000ff6000fffe03f */
[----:B------:R-:W-:Y:S01]  /*35870*/  @!UPT UIADD3 URZ, URZ, URZ, URZ ;  /* 0x0000003f3f3ff290 */ /* 0x000fe2000fffe03f */
[----:B------:R-:W-:Y:S01]  /*35880*/  STL.64 [R1+0x530], R40 ;  /* 0x0005302801007387 */ /* 0x000fe20000100a00 */
[----:B------:R0:W-:Y:S03]  /*35890*/  STL.64 [R1+0x538], R42 ;  /* 0x0005382a01007387 */ /* 0x0001e60000100a00 */
[----:B0-----:R-:W2:Y:S01]  /*358a0*/  LDL.LU.64 R42, [R1+0x2730] ;  /* 0x00273000012a7983 */ /* 0x001ea20000300a00 */
[----:B------:R-:W3:Y:S01]  /*358b0*/  LDL.LU.64 R46, [R1+0x2728] ;  /* 0x00272800012e7983 */ /* 0x000ee20000300a00 */
[C---:B--2---:R-:W-:Y:S02]  /*358c0*/  HMMA.16816.F32.BF16 R40, R48.reuse, R42, R8 ;  /* 0x0000002a3028723c */ /* 0x044fe40000041808 */
[----:B------:R-:W2:Y:S01]  /*358d0*/  LDL.LU.64 R10, [R1+0x2720] ;  /* 0x00272000010a7983 */ /* 0x000ea20000300a00 */
[----:B------:R-:W2:Y:S05]  /*358e0*/  LDL.LU.64 R8, [R1+0x2718] ;  /* 0x0027180001087983 */ /* 0x000eaa0000300a00 */
[C---:B---3--:R-:W-:Y:S11]  /*358f0*/  HMMA.16816.F32.BF16 R44, R48.reuse, R46, R52 ;  /* 0x0000002e302c723c */ /* 0x048ff60000041834 */
[----:B------:R-:W-:Y:S04]  /*35900*/  @!UPT UIADD3 URZ, URZ, URZ, URZ ;  /* 0x0000003f3f3ff290 */ /* 0x000fe8000fffe03f */
[----:B------:R-:W-:Y:S01]  /*35910*/  STL.64 [R1+0x520], R40 ;  /* 0x0005202801007387 */ /* 0x000fe20000100a00 */
[----:B------:R0:W-:Y:S03]  /*35920*/  STL.64 [R1+0x528], R42 ;  /* 0x0005282a01007387 */ /* 0x0001e60000100a00 */
[----:B0-----:R-:W3:Y:S01]  /*35930*/  LDL.LU.64 R42, [R1+0x2710] ;  /* 0x00271000012a7983 */ /* 0x001ee20000300a00 */
[----:B------:R-:W2:Y:S03]  /*35940*/  LDL.LU.64 R54, [R1+0x2708] ;  /* 0x0027080001367983 */ /* 0x000ea60000300a00 */
[----:B------:R-:W-:Y:S02]  /*35950*/  STL.64 [R1+0x510], R44 ;  /* 0x0005102c01007387 */ /* 0x000fe40000100a00 */
[----:B------:R0:W-:Y:S02]  /*35960*/  STL.64 [R1+0x518], R46 ;  /* 0x0005182e01007387 */ /* 0x0001e40000100a00 */
[----:B0-----:R-:W3:Y:S01]  /*35970*/  LDL.LU.64 R46, [R1+0x2700] ;  /* 0x00270000012e7983 */ /* 0x001ee20000300a00 */
[----:B----4-:R-:W-:Y:S01]  /*35980*/  HMMA.16816.F32.BF16 R20, R48, R26, R20 ;  /* 0x0000001a3014723c */ /* 0x010fe20000041814 */
[----:B------:R-:W4:Y:S02]  /*35990*/  LDL.LU R52, [R1+0xcb0] ;  /* 0x000cb00001347983 */ /* 0x000f240000300800 */
[----:B------:R-:W-:-:S02]  /*359a0*/  IMAD.MOV.U32 R32, RZ, RZ, R26 ;  /* 0x000000ffff207224 */ /* 0x000fc400078e001a */
[----:B------:R-:W-:-:S03]  /*359b0*/  IMAD.MOV.U32 R29, RZ, RZ, R27 ;  /* 0x000000ffff1d7224 */ /* 0x000fc600078e001b */
[C---:B--2---:R-:W-:Y:S11]  /*359c0*/  HMMA.16816.F32.BF16 R56, R48.reuse, R54, R56 ;  /* 0x000000363038723c */ /* 0x044ff60000041838 */
[----:B------:R-:W-:Y:S11]  /*359d0*/  @!UPT UIADD3 URZ, URZ, URZ, URZ ;  /* 0x0000003f3f3ff290 */ /* 0x000ff6000fffe03f */
[----:B------:R-:W-:Y:S01]  /*359e0*/  @!UPT UIADD3 URZ, URZ, URZ, URZ ;  /* 0x0000003f3f3ff290 */ /* 0x000fe2000fffe03f */
[----:B------:R-:W-:Y:S01]  /*359f0*/  STL.64 [R1+0x500], R56 ;  /* 0x0005003801007387 */ /* 0x000fe20000100a00 */
[----:B------:R-:W-:Y:S02]  /*35a00*/  STL.64 [R1+0x508], R58 ;  /* 0x0005083a01007387 */ /* 0x000fe40000100a00 */
[----:B------:R-:W4:Y:S02]  /*35a10*/  LDL.LU R53, [R1+0xcb4] ;  /* 0x000cb40001357983 */ /* 0x000f240000300800 */
[----:B------:R-:W4:Y:S01]  /*35a20*/  LDL.LU R54, [R1+0xcb8] ;  /* 0x000cb80001367983 */ /* 0x000f220000300800 */
[----:B------:R-:W4:Y:S01]  /*35a30*/  LDL.LU R55, [R1+0xcbc] ;  /* 0x000cbc0001377983 */ /* 0x000f220000300800 */
[----:B------:R-:W-:Y:S02]  /*35a40*/  STL.64 [R1+0x4f0], R20 ;  /* 0x0004f01401007387 */ /* 0x000fe40000100a00 */
[----:B------:R3:W-:Y:S01]  /*35a50*/  STL.64 [R1+0x4f8], R22 ;  /* 0x0004f81601007387 */ /* 0x0007e20000100a00 */
[----:B------:R-:W0:Y:S01]  /*35a60*/  LDSM.16.MT88.4 R56, [R33+0x2180] ;  /* 0x002180002138783b */ /* 0x000e220000004200 */
[C---:B---3--:R-:W-:Y:S03]  /*35a70*/  HMMA.16816.F32.BF16 R20, R48.reuse, R46, R36 ;  /* 0x0000002e3014723c */ /* 0x048fe60000041824 */
[----:B------:R-:W-:Y:S11]  /*35a80*/  STL.64 [R1+0x26a0], R46 ;  /* 0x0026a02e01007387 */ /* 0x000ff60000100a00 */
[----:B------:R-:W-:Y:S09]  /*35a90*/  @!UPT UIADD3 URZ, URZ, URZ, URZ ;  /* 0x0000003f3f3ff290 */ /* 0x000ff2000fffe03f */
[----:B------:R1:W-:Y:S01]  /*35aa0*/  STL.64 [R1+0x4e0], R20 ;  /* 0x0004e01401007387 */ /* 0x0003e20000100a00 */
[----:B------:R2:W-:Y:S02]  /*35ab0*/  STL.64 [R1+0x4e8], R22 ;  /* 0x0004e81601007387 */ /* 0x0005e40000100a00 */
        /* <DEDUP_REMOVED lines=8> */
[----:B-1----:R-:W3:Y:S01]  /*35b40*/  LDL.LU R20, [R1+0xc90] ;  /* 0x000c900001147983 */ /* 0x002ee20000300800 */
[----:B------:R-:W3:Y:S02]  /*35b50*/  LDL.LU R21, [R1+0xc94] ;  /* 0x000c940001157983 */ /* 0x000ee40000300800 */
[----:B--2---:R-:W2:Y:S02]  /*35b60*/  LDL.LU R22, [R1+0xc98] ;  /* 0x000c980001167983 */ /* 0x004ea40000300800 */
[----:B------:R-:W2:Y:S01]  /*35b70*/  LDL.LU R23, [R1+0xc9c] ;  /* 0x000c9c0001177983 */ /* 0x000ea20000300800 */
[----:B------:R-:W2:Y:S01]  /*35b80*/  LDL.LU R44, [R1+0xc40] ;  /* 0x000c4000012c7983 */ /* 0x000ea20000300800 */
[----:B------:R-:W2:Y:S02]  /*35b90*/  LDL.LU R45, [R1+0xc44] ;  /* 0x000c4400012d7983 */ /* 0x000ea40000300800 */
[----:B------:R-:W2:Y:S02]  /*35ba0*/  LDL.LU R46, [R1+0xc48] ;  /* 0x000c4800012e7983 */ /* 0x000ea40000300800 */
[----:B------:R-:W2:Y:S01]  /*35bb0*/  LDL.LU R47, [R1+0xc4c] ;  /* 0x000c4c00012f7983 */ /* 0x000ea20000300800 */
[----:B0-----:R-:W-:Y:S01]  /*35bc0*/  STL.64 [R1+0x2648], R58 ;  /* 0x0026483a01007387 */ /* 0x001fe20000100a00 */
[----:B------:R0:W-:Y:S03]  /*35bd0*/  STL.64 [R1+0x2640], R56 ;  /* 0x0026403801007387 */ /* 0x0001e60000100a00 */
[----:B0-----:R-:W2:Y:S01]  /*35be0*/  LDL.LU R56, [R1+0xcc0] ;  /* 0x000cc00001387983 */ /* 0x001ea20000300800 */
[----:B------:R-:W2:Y:S02]  /*35bf0*/  LDL.LU R57, [R1+0xcc4] ;  /* 0x000cc40001397983 */ /* 0x000ea40000300800 */
[----:B------:R-:W2:Y:S02]  /*35c00*/  LDL.LU R58, [R1+0xcc8] ;  /* 0x000cc800013a7983 */ /* 0x000ea40000300800 */
[----:B------:R-:W2:Y:S01]  /*35c10*/  LDL.LU R59, [R1+0xccc] ;  /* 0x000ccc00013b7983 */ /* 0x000ea20000300800 */
[----:B------:R0:W-:Y:S01]  /*35c20*/  STL.64 [R1+0x26a8], R42 ;  /* 0x0026a82a01007387 */ /* 0x0001e20000100a00 */
[----:B------:R-:W4:Y:S01]  /*35c30*/  LDL.LU R40, [R1+0xc50] ;  /* 0x000c500001287983 */ /* 0x000f220000300800 */
[C---:B--2---:R-:W-:Y:S08]  /*35c40*/  HMMA.16816.F32.BF16 R56, R48.reuse, R42, R56 ;  /* 0x0000002a3038723c */ /* 0x044ff00000041838 */
[C---:B---3--:R-:W-:Y:S11]  /*35c50*/  HMMA.16816.F32.BF16 R36, R48.reuse, R6, R36 ;  /* 0x000000063024723c */ /* 0x048ff60000041824 */
[----:B------:R-:W-:Y:S04]  /*35c60*/  @!UPT UIADD3 URZ, URZ, URZ, URZ ;  /* 0x0000003f3f3ff290 */ /* 0x000fe8000fffe03f */
[----:B------:R-:W-:Y:S01]  /*35c70*/  STL.64 [R1+0xcc0], R56 ;  /* 0x000cc03801007387 */ /* 0x000fe20000100a00 */
[----:B------:R4:W-:Y:S02]  /*35c80*/  STL.64 [R1+0xcc8], R58 ;  /* 0x000cc83a01007387 */ /* 0x0009e40000100a00 */
[----:B------:R-:W2:Y:S02]  /*35c90*/  LDL.LU R41, [R1+0xc54] ;  /* 0x000c540001297983 */ /* 0x000ea40000300800 */
[----:B0-----:R-:W2:Y:S01]  /*35ca0*/  LDL.LU R42, [R1+0xc58] ;  /* 0x000c5800012a7983 */ /* 0x001ea20000300800 */
[----:B------:R-:W2:Y:S01]  /*35cb0*/  LDL.LU R43, [R1+0xc5c] ;  /* 0x000c5c00012b7983 */ /* 0x000ea20000300800 */
[C---:B----4-:R-:W-:Y:S03]  /*35cc0*/  HMMA.16816.F32.BF16 R56, R48.reuse, R10, R52 ;  /* 0x0000000a3038723c */ /* 0x050fe60000041834 */
[----:B------:R-:W3:Y:S11]  /*35cd0*/  LDL.LU R52, [R1+0x4d0] ;  /* 0x0004d00001347983 */ /* 0x000ef60000300800 */
[----:B------:R-:W-:Y:S09]  /*35ce0*/  @!UPT UIADD3 URZ, URZ, URZ, URZ ;  /* 0x0000003f3f3ff290 */ /* 0x000ff2000fffe03f */
[----:B------:R-:W-:Y:S01]  /*35cf0*/  STL.64 [R1+0xcb0], R56 ;  /* 0x000cb03801007387 */ /* 0x000fe20000100a00 */
[----:B------:R0:W-:Y:S02]  /*35d00*/  STL.64 [R1+0xcb8], R58 ;  /* 0x000cb83a01007387 */ /* 0x0001e40000100a00 */
[----:B------:R-:W3:Y:S02]  /*35d10*/  LDL.LU R53, [R1+0x4d4] ;  /* 0x0004d40001357983 */ /* 0x000ee40000300800 */
[----:B------:R-:W3:Y:S01]  /*35d20*/  LDL.LU R54, [R1+0x4d8] ;  /* 0x0004d80001367983 */ /* 0x000ee20000300800 */
[----:B------:R-:W3:Y:S04]  /*35d30*/  LDL.LU R55, [R1+0x4dc] ;  /* 0x0004dc0001377983 */ /* 0x000ee80000300800 */
[----:B0-----:R-:W4:Y:S01]  /*35d40*/  LDL.64 R58, [R1+0x38] ;  /* 0x00003800013a7983 */ /* 0x001f220000100a00 */
[----:B------:R-:W-:Y:S02]  /*35d50*/  STL.64 [R1+0x26b8], R10 ;  /* 0x0026b80a01007387 */ /* 0x000fe40000100a00 */
[----:B------:R0:W-:Y:S02]  /*35d60*/  STL.64 [R1+0x26b0], R8 ;  /* 0x0026b00801007387 */ /* 0x0001e40000100a00 */
[----:B0-----:R-:W2:Y:S01]  /*35d70*/  LDL.LU R8, [R1+0xc60] ;  /* 0x000c600001087983 */ /* 0x001ea20000300800 */
[----:B------:R-:W2:Y:S02]  /*35d80*/  LDL.LU R9, [R1+0xc64] ;  /* 0x000c640001097983 */ /* 0x000ea40000300800 */
[----:B------:R-:W2:Y:S02]  /*35d90*/  LDL.LU R10, [R1+0xc68] ;  /* 0x000c6800010a7983 */ /* 0x000ea40000300800 */
[----:B------:R-:W2:Y:S01]  /*35da0*/  LDL.LU R11, [R1+0xc6c] ;  /* 0x000c6c00010b7983 */ /* 0x000ea20000300800 */
[----:B------:R-:W-:Y:S01]  /*35db0*/  STL.64 [R1+0xca0], R36 ;  /* 0x000ca02401007387 */ /* 0x000fe20000100a00 */
[----:B------:R0:W-:Y:S03]  /*35dc0*/  STL.64 [R1+0xca8], R38 ;  /* 0x000ca82601007387 */ /* 0x0001e60000100a00 */
[----:B0-----:R-:W2:Y:S01]  /*35dd0*/  LDL.LU.64 R38, [R1+0x26f8] ;  /* 0x0026f80001267983 */ /* 0x001ea20000300a00 */
[----:B------:R-:W-:Y:S02]  /*35de0*/  STL.64 [R1+0x26c8], R6 ;  /* 0x0026c80601007387 */ /* 0x000fe40000100a00 */
[----:B------:R0:W-:Y:S01]  /*35df0*/  STL.64 [R1+0x26c0], R4 ;  /* 0x0026c00401007387 */ /* 0x0001e20000100a00 */
[C---:B------:R-:W-:Y:S01]  /*35e00*/  HMMA.16816.F32.BF16 R24, R48.reuse, R34, R24 ;  /* 0x000000223018723c */ /* 0x040fe20000041818 */
[----:B0-----:R-:W3:Y:S01]  /*35e10*/  LDL.LU R4, [R1+0xc70] ;  /* 0x000c700001047983 */ /* 0x001ee20000300800 */
[----:B------:R-:W3:Y:S02]  /*35e20*/  LDL.LU R5, [R1+0xc74] ;  /* 0x000c740001057983 */ /* 0x000ee40000300800 */
[----:B------:R-:W3:Y:S02]  /*35e30*/  LDL.LU R6, [R1+0xc78] ;  /* 0x000c780001067983 */ /* 0x000ee40000300800 */
[----:B------:R-:W3:Y:S02]  /*35e40*/  LDL.LU R7, [R1+0xc7c] ;  /* 0x000c7c0001077983 */ /* 0x000ee40000300800 */
[C---:B--2---:R-:W-:Y:S11]  /*35e50*/  HMMA.16816.F32.BF16 R20, R48.reuse, R38, R20 ;  /* 0x000000263014723c */ /* 0x044ff60000041814 */
[----:B------:R-:W-:Y:S11]  /*35e60*/  @!UPT UIADD3 URZ, URZ, URZ, URZ ;  /* 0x0000003f3f3ff290 */ /* 0x000ff6000fffe03f */
[----:B------:R-:W-:Y:S01]  /*35e70*/  @!UPT UIADD3 URZ, URZ, URZ, URZ ;  /* 0x0000003f3f3ff290 */ /* 0x000fe2000fffe03f */
[----:B------:R-:W-:Y:S01]  /*35e80*/  STL.64 [R1+0xc90], R20 ;  /* 0x000c901401007387 */ /* 0x000fe20000100a00 */
[----:B------:R0:W-:Y:S03]  /*35e90*/  STL.64 [R1+0xc98], R22 ;  /* 0x000c981601007387 */ /* 0x0001e60000100a00 */
[----:B0-----:R-:W2:Y:S01]  /*35ea0*/  LDL.LU.64 R22, [R1+0x26f0] ;  /* 0x0026f00001167983 */ /* 0x001ea20000300a00 */
[----:B------:R-:W-:Y:S02]  /*35eb0*/  STL.64 [R1+0xc80], R24 ;  /* 0x000c801801007387 */ /* 0x000fe40000100a00 */
[----:B------:R0:W-:Y:S02]  /*35ec0*/  STL.64 [R1+0xc88], R26 ;  /* 0x000c881a01007387 */ /* 0x0001e40000100a00 */
[----:B0-----:R-:W2:Y:S01]  /*35ed0*/  LDL.LU.64 R26, [R1+0x26e8] ;  /* 0x0026e800011a7983 */ /* 0x001ea20000300a00 */
[C---:B---3--:R-:W-:Y:S01]  /*35ee0*/  HMMA.16816.F32.BF16 R4, R48.reuse, R30, R4 ;  /* 0x0000001e3004723c */ /* 0x048fe20000041804 */
[----:B------:R-:W3:Y:S07]  /*35ef0*/  LDL.LU R25, [R1+0x26e0] ;  /* 0x0026e00001197983 */ /* 0x000eee0000300800 */
[C---:B------:R-:W-:Y:S11]  /*35f00*/  HMMA.16816.F32.BF16 R44, R48.reuse, R18, R44 ;  /* 0x00000012302c723c */ /* 0x040ff6000004182c */
[----:B------:R-:W-:Y:S04]  /*35f10*/  @!UPT UIADD3 URZ, URZ, URZ, URZ ;  /* 0x0000003f3f3ff290 */ /* 0x000fe8000fffe03f */
[----:B------:R-:W-:Y:S01]  /*35f20*/  STL.64 [R1+0xc70], R4 ;  /* 0x000c700401007387 */ /* 0x000fe20000100a00 */
[----:B------:R2:W-:Y:S02]  /*35f30*/  STL.64 [R1+0xc78], R6 ;  /* 0x000c780601007387 */ /* 0x0005e40000100a00 */
[C---:B--2---:R-:W-:Y:S08]  /*35f40*/  HMMA.16816.F32.BF16 R4, R48.reuse, R26, R8 ;  /* 0x0000001a3004723c */ /* 0x044ff00000041808 */
[C---:B------:R-:W-:Y:S08]  /*35f50*/  HMMA.16816.F32.BF16 R8, R48.reuse, R22, R40 ;  /* 0x000000163008723c */ /* 0x040ff00000041828 */
[----:B------:R-:W-:Y:S07]  /*35f60*/  HMMA.16816.F32.BF16 R48, R48, R14, R52 ;  /* 0x0000000e3030723c */ /* 0x000fee0000041834 */
[----:B------:R0:W-:Y:S01]  /*35f70*/  STL.64 [R1+0xc60], R4 ;  /* 0x000c600401007387 */ /* 0x0001e20000100a00 */
[----:B------:R1:W-:Y:S03]  /*35f80*/  STL.64 [R1+0xc68], R6 ;  /* 0x000c680601007387 */ /* 0x0003e60000100a00 */
[----:B0-----:R-:W2:Y:S04]  /*35f90*/  LDL.LU R4, [R1+0x350] ;  /* 0x0003500001047983 */ /* 0x001ea80000300800 */
[----:B------:R-:W-:Y:S02]  /*35fa0*/  STL.64 [R1+0xc50], R8 ;  /* 0x000c500801007387 */ /* 0x000fe40000100a00 */
[----:B------:R0:W-:Y:S02]  /*35fb0*/  STL.64 [R1+0xc58], R10 ;  /* 0x000c580a01007387 */ /* 0x0001e40000100a00 */
[----:B------:R-:W2:Y:S01]  /*35fc0*/  LDL.LU R5, [R1+0x354] ;  /* 0x0003540001057983 */ /* 0x000ea20000300800 */
[----:B-1----:R-:W2:Y:S01]  /*35fd0*/  LDL.LU R6, [R1+0x358] ;  /* 0x0003580001067983 */ /* 0x002ea20000300800 */
[----:B------:R-:W2:Y:S03]  /*35fe0*/  LDL.LU R7, [R1+0x35c] ;  /* 0x00035c0001077983 */ /* 0x000ea60000300800 */
[----:B0-----:R-:W2:Y:S01]  /*35ff0*/  LDL.64 R10, [R1+0x28] ;  /* 0x00002800010a7983 */ /* 0x001ea20000100a00 */
[----:B------:R0:W-:Y:S02]  /*36000*/  STL.64 [R1+0x2668], R22 ;  /* 0x0026681601007387 */ /* 0x0001e40000100a00 */
[----:B------:R-:W4:Y:S02]  /*36010*/  LDL.LU R20, [R1+0x360] ;  /* 0x0003600001147983 */ /* 0x000f240000300800 */
[----:B------:R-:W4:Y:S01]  /*36020*/  LDL.LU R21, [R1+0x364] ;  /* 0x0003640001157983 */ /* 0x000f220000300800 */
[----:B0-----:R-:W4:Y:S01]  /*36030*/  LDL.LU R22, [R1+0x368] ;  /* 0x0003680001167983 */ /* 0x001f220000300800 */
[----:B------:R-:W4:Y:S02]  /*36040*/  LDL.LU R23, [R1+0x36c] ;  /* 0x00036c0001177983 */ /* 0x000f240000300800 */
[----:B------:R-:W3:Y:S02]  /*36050*/  LDL.LU R40, [R1+0x340] ;  /* 0x0003400001287983 */ /* 0x000ee40000300800 */
[----:B------:R-:W-:Y:S01]  /*36060*/  STL.64 [R1+0xc40], R44 ;  /* 0x000c402c01007387 */ /* 0x000fe20000100a00 */
[----:B------:R0:W-:Y:S01]  /*36070*/  STL.64 [R1+0xc48], R46 ;  /* 0x000c482e01007387 */ /* 0x0001e20000100a00 */
[----:B------:R-:W3:Y:S02]  /*36080*/  LDL.LU R41, [R1+0x344] ;  /* 0x0003440001297983 */ /* 0x000ee40000300800 */
[----:B------:R-:W3:Y:S02]  /*36090*/  LDL.LU R42, [R1+0x348] ;  /* 0x00034800012a7983 */ /* 0x000ee40000300800 */
[----:B------:R-:W3:Y:S01]  /*360a0*/  LDL.LU R43, [R1+0x34c] ;  /* 0x00034c00012b7983 */ /* 0x000ee20000300800 */
[----:B0-----:R-:W3:Y:S01]  /*360b0*/  LDL.64 R46, [R1+0x18] ;  /* 0x00001800012e7983 */ /* 0x001ee20000100a00 */
[----:B------:R0:W-:Y:S02]  /*360c0*/  STL.64 [R1+0x2660], R18 ;  /* 0x0026601201007387 */ /* 0x0001e40000100a00 */
[----:B------:R-:W-:Y:S02]  /*360d0*/  STL [R1+0x2658], R16 ;  /* 0x0026581001007387 */ /* 0x000fe40000100800 */
[----:B------:R-:W3:Y:S01]  /*360e0*/  LDL.LU.64 R54, [R1+0x26d8] ;  /* 0x0026d80001367983 */ /* 0x000ee20000300a00 */
[----:B------:R-:W3:Y:S01]  /*360f0*/  LDL.LU.64 R52, [R1+0x26d0] ;  /* 0x0026d00001347983 */ /* 0x000ee20000300a00 */
[----:B------:R1:W-:Y:S02]  /*36100*/  STL.64 [R1+0x4d0], R48 ;  /* 0x0004d03001007387 */ /* 0x0003e40000100a00 */
[----:B------:R1:W-:Y:S02]  /*36110*/  STL.64 [R1+0x4d8], R50 ;  /* 0x0004d83201007387 */ /* 0x0003e40000100a00 */
[----:B0-----:R-:W-:Y:S01]  /*36120*/  IMAD.MOV.U32 R19, RZ, RZ, R12 ;  /* 0x000000ffff137224 */ /* 0x001fe200078e000c */
[----:B-1----:R-:W4:Y:S01]  /*36130*/  LDL.LU R48, [R1+0x320] ;  /* 0x0003200001307983 */ /* 0x002f220000300800 */
[----:B------:R-:W4:Y:S02]  /*36140*/  LDL.LU R49, [R1+0x324] ;  /* 0x0003240001317983 */ /* 0x000f240000300800 */
[----:B------:R-:W4:Y:S02]  /*36150*/  LDL.LU R50, [R1+0x328] ;  /* 0x0003280001327983 */ /* 0x000f240000300800 */
[----:B------:R-:W4:Y:S01]  /*36160*/  LDL.LU R51, [R1+0x32c] ;  /* 0x00032c0001337983 */ /* 0x000f220000300800 */
[----:B------:R0:W-:Y:S01]  /*36170*/  STL.64 [R1+0x2650], R14 ;  /* 0x0026500e01007387 */ /* 0x0001e20000100a00 */
[----:B------:R-:W-:-:S02]  /*36180*/  IMAD.MOV.U32 R18, RZ, RZ, R13 ;  /* 0x000000ffff127224 */ /* 0x000fc400078e000d */
[----:B------:R-:W4:Y:S02]  /*36190*/  LDL.LU R12, [R1+0x370] ;  /* 0x00037000010c7983 */ /* 0x000f240000300800 */
[----:B------:R-:W4:Y:S01]  /*361a0*/  LDL.LU R13, [R1+0x374] ;  /* 0x00037400010d7983 */ /* 0x000f220000300800 */
[----:B0-----:R-:W4:Y:S01]  /*361b0*/  LDL.LU R14, [R1+0x378] ;  /* 0x00037800010e7983 */ /* 0x001f220000300800 */
[----:B------:R-:W4:Y:S02]  /*361c0*/  LDL.LU R15, [R1+0x37c] ;  /* 0x00037c00010f7983 */ /* 0x000f240000300800 */
[----:B--2---:R-:W-:Y:S02]  /*361d0*/  IMAD.MOV.U32 R28, RZ, RZ, R10 ;  /* 0x000000ffff1c7224 */ /* 0x004fe400078e000a */
[----:B------:R-:W-:Y:S01]  /*361e0*/  IMAD.MOV.U32 R24, RZ, RZ, R11 ;  /* 0x000000ffff187224 */ /* 0x000fe200078e000b */
[C---:B---3--:R-:W-:Y:S08]  /*361f0*/  HMMA.16816.F32.BF16 R4, R52.reuse, R10, R4 ;  /* 0x0000000a3404723c */ /* 0x048ff00000041804 */
[C---:B------:R-:W-:Y:S08]  /*36200*/  HMMA.16816.F32.BF16 R40, R52.reuse, R46, R40 ;  /* 0x0000002e3428723c */ /* 0x040ff00000041828 */
[C---:B----4-:R-:W-:Y:S08]  /*36210*/  HMMA.16816.F32.BF16 R12, R52.reuse, R18, R12 ;  /* 0x00000012340c723c */ /* 0x050ff0000004180c */
[----:B------:R-:W-:Y:S11]  /*36220*/  HMMA.16816.F32.BF16 R16, R52, R58, R20 ;  /* 0x0000003a3410723c */ /* 0x000ff60000041814 */
[----:B------:R-:W-:Y:S04]  /*36230*/  @!UPT UIADD3 URZ, URZ, URZ, URZ ;  /* 0x0000003f3f3ff290 */ /* 0x000fe8000fffe03f */
[----:B------:R-:W-:Y:S01]  /*36240*/  STL.64 [R1+0x370], R12 ;  /* 0x0003700c01007387 */ /* 0x000fe20000100a00 */
[----:B------:R-:W-:Y:S07]  /*36250*/  STL.64 [R1+0x378], R14 ;  /* 0x0003780e01007387 */ /* 0x000fee0000100a00 */
[----:B------:R0:W-:Y:S02]  /*36260*/  STL.64 [R1+0x360], R16 ;  /* 0x0003601001007387 */ /* 0x0001e40000100a00 */
[----:B------:R1:W-:Y:S01]  /*36270*/  STL.64 [R1+0x368], R18 ;  /* 0x0003681201007387 */ /* 0x0003e20000100a00 */
[----:B0-----:R-:W2:Y:S01]  /*36280*/  LDL.LU R16, [R1+0xa80] ;  /* 0x000a800001107983 */ /* 0x001ea20000300800 */
[----:B------:R-:W2:Y:S02]  /*36290*/  LDL.LU R17, [R1+0xa84] ;  /* 0x000a840001117983 */ /* 0x000ea40000300800 */
[----:B-1----:R-:W2:Y:S02]  /*362a0*/  LDL.LU R18, [R1+0xa88] ;  /* 0x000a880001127983 */ /* 0x002ea40000300800 */
[----:B------:R-:W2:Y:S01]  /*362b0*/  LDL.LU R19, [R1+0xa8c] ;  /* 0x000a8c0001137983 */ /* 0x000ea20000300800 */
[----:B------:R-:W3:Y:S01]  /*362c0*/  LDL.LU R20, [R1+0xa70] ;  /* 0x000a700001147983 */ /* 0x000ee20000300800 */
[----:B------:R-:W3:Y:S02]  /*362d0*/  LDL.LU R21, [R1+0xa74] ;  /* 0x000a740001157983 */ /* 0x000ee40000300800 */
[----:B------:R-:W3:Y:S02]  /*362e0*/  LDL.LU R22, [R1+0xa78] ;  /* 0x000a780001167983 */ /* 0x000ee40000300800 */
[----:B------:R-:W3:Y:S01]  /*362f0*/  LDL.LU R23, [R1+0xa7c] ;  /* 0x000a7c0001177983 */ /* 0x000ee20000300800 */
[----:B------:R-:W4:Y:S01]  /*36300*/  LDL.LU R56, [R1+0xa60] ;  /* 0x000a600001387983 */ /* 0x000f220000300800 */
[----:B------:R-:W-:-:S02]  /*36310*/  IMAD.MOV.U32 R13, RZ, RZ, R58 ;  /* 0x000000ffff0d7224 */ /* 0x000fc400078e003a */
[----:B------:R-:W4:Y:S02]  /*36320*/  LDL.LU R57, [R1+0xa64] ;  /* 0x000a640001397983 */ /* 0x000f240000300800 */
[----:B------:R-:W-:Y:S01]  /*36330*/  IMAD.MOV.U32 R12, RZ, RZ, R59 ;  /* 0x000000ffff0c7224 */ /* 0x000fe200078e003b */
[----:B------:R-:W4:Y:S01]  /*36340*/  LDL.LU R58, [R1+0xa68] ;  /* 0x000a6800013a7983 */ /* 0x000f220000300800 */
[----:B------:R-:W4:Y:S02]  /*36350*/  LDL.LU R59, [R1+0xa6c] ;  /* 0x000a6c00013b7983 */ /* 0x000f240000300800 */
[----:B------:R-:W-:Y:S02]  /*36360*/  STL.64 [R1+0x350], R4 ;  /* 0x0003500401007387 */ /* 0x000fe40000100a00 */
[----:B------:R0:W-:Y:S02]  /*36370*/  STL.64 [R1+0x358], R6 ;  /* 0x0003580601007387 */ /* 0x0001e40000100a00 */
[----:B------:R-:W-:Y:S01]  /*36380*/  IMAD.MOV.U32 R33, RZ, RZ, R46 ;  /* 0x000000ffff217224 */ /* 0x000fe200078e002e */
[----:B0-----:R-:W4:Y:S01]  /*36390*/  LDL.LU.64 R6, [R1+0x26c8] ;  /* 0x0026c80001067983 */ /* 0x001f220000300a00 */
[----:B------:R-:W2:Y:S02]  /*363a0*/  LDL.LU.64 R4, [R1+0x26c0] ;  /* 0x0026c00001047983 */ /* 0x000ea40000300a00 */
[----:B------:R-:W3:Y:S02]  /*363b0*/  LDL.LU.64 R10, [R1+0x26b8] ;  /* 0x0026b800010a7983 */ /* 0x000ee40000300a00 */
[----:B------:R-:W2:Y:S01]  /*363c0*/  LDL.LU.64 R8, [R1+0x26b0] ;  /* 0x0026b00001087983 */ /* 0x000ea20000300a00 */
[----:B------:R0:W-:Y:S01]  /*363d0*/  STL.64 [R1+0x2688], R30 ;  /* 0x0026881e01007387 */ /* 0x0001e20000100a00 */
[----:B------:R-:W-:Y:S02]  /*363e0*/  STL [R1+0x2680], R28 ;  /* 0x0026801c01007387 */ /* 0x000fe40000100800 */
[----:B------:R-:W-:Y:S02]  /*363f0*/  STL.64 [R1+0x340], R40 ;  /* 0x0003402801007387 */ /* 0x000fe40000100a00 */
[----:B------:R1:W-:Y:S02]  /*36400*/  STL.64 [R1+0x348], R42 ;  /* 0x0003482a01007387 */ /* 0x0003e40000100a00 */
[----:B0-----:R-:W-:-:S02]  /*36410*/  IMAD.MOV.U32 R30, RZ, RZ, R32 ;  /* 0x000000ffff1e7224 */ /* 0x001fc400078e0020 */
[----:B------:R-:W-:Y:S01]  /*36420*/  IMAD.MOV.U32 R32, RZ, RZ, R47 ;  /* 0x000000ffff207224 */ /* 0x000fe200078e002f */
[----:B-1----:R-:W2:Y:S01]  /*36430*/  LDL.LU.64 R42, [R1+0x26a8] ;  /* 0x0026a800012a7983 */ /* 0x002ea20000300a00 */
[----:B------:R-:W2:Y:S02]  /*36440*/  LDL.LU.64 R46, [R1+0x26a0] ;  /* 0x0026a000012e7983 */ /* 0x000ea40000300a00 */
[----:B------:R-:W-:Y:S02]  /*36450*/  STL.64 [R1+0x2698], R34 ;  /* 0x0026982201007387 */ /* 0x000fe40000100a00 */
[----:B------:R0:W-:Y:S02]  /*36460*/  STL.64 [R1+0x2690], R32 ;  /* 0x0026902001007387 */ /* 0x0001e40000100a00 */
[----:B0-----:R-:W2:Y:S01]  /*36470*/  LDL.LU R32, [R1+0x330] ;  /* 0x0003300001207983 */ /* 0x001ea20000300800 */
[----:B------:R-:W2:Y:S02]  /*36480*/  LDL.LU R33, [R1+0x334] ;  /* 0x0003340001217983 */ /* 0x000ea40000300800 */
[----:B------:R-:W2:Y:S02]  /*36490*/  LDL.LU R34, [R1+0x338] ;  /* 0x0003380001227983 */ /* 0x000ea40000300800 */
[----:B------:R-:W2:Y:S02]  /*364a0*/  LDL.LU R35, [R1+0x33c] ;  /* 0x00033c0001237983 */ /* 0x000ea40000300800 */
[----:B------:R-:W-:-:S07]  /*364b0*/  IMAD.MOV.U32 R31, RZ, RZ, R29 ;  /* 0x000000ffff1f7224 */ /* 0x000fce00078e001d */
[C---:B--2---:R-:W-:Y:S08]  /*364c0*/  HMMA.16816.F32.BF16 R32, R52.reuse, R30, R32 ;  /* 0x0000001e3420723c */ /* 0x044ff00000041820 */
[C---:B------:R-:W-:Y:S01]  /*364d0*/  HMMA.16816.F32.BF16 R28, R52.reuse, R46, R48 ;  /* 0x0000002e341c723c */ /* 0x040fe20000041830 */
[----:B------:R-:W0:Y:S04]  /*364e0*/  LDSM.16.MT88.4 R48, [R25+0x2000] ;  /* 0x002000001930783b */ /* 0x000e280000004200 */
[----:B------:R-:W-:Y:S10]  /*364f0*/  STL.64 [R1+0x2620], R46 ;  /* 0x0026202e01007387 */ /* 0x000ff40000100a00 */
[----:B------:R-:W-:Y:S01]  /*36500*/  STL.64 [R1+0x330], R32 ;  /* 0x0003302001007387 */ /* 0x000fe20000100a00 */
[----:B------:R-:W-:Y:S07]  /*36510*/  STL.64 [R1+0x338], R34 ;  /* 0x0003382201007387 */ /* 0x000fee0000100a00 */
[----:B------:R-:W-:Y:S02]  /*36520*/  STL.64 [R1+0x320], R28 ;  /* 0x0003201c01007387 */ /* 0x000fe40000100a00 */
[----:B------:R-:W-:Y:S01]  /*36530*/  STL.64 [R1+0x328], R30 ;  /* 0x0003281e01007387 */ /* 0x000fe20000100a00 */
[----:B------:R-:W-:Y:S01]  /*36540*/  STL.64 [R1+0x2678], R26 ;  /* 0x0026781a01007387 */ /* 0x000fe20000100a00 */
[----:B------:R-:W-:Y:S03]  /*36550*/  STL.64 [R1+0x2670], R24 ;  /* 0x0026701801007387 */ /* 0x000fe60000100a00 */
[----:B0-----:R-:W-:Y:S01]  /*36560*/  STL.64 [R1+0x25d8], R50 ;  /* 0x0025d83201007387 */ /* 0x001fe20000100a00 */
[----:B------:R0:W-:Y:S03]  /*36570*/  STL.64 [R1+0x25d0], R48 ;  /* 0x0025d03001007387 */ /* 0x0001e60000100a00 */
[----:B0-----:R-:W2:Y:S01]  /*36580*/  LDL.LU R48, [R1+0x150] ;  /* 0x0001500001307983 */ /* 0x001ea20000300800 */
[----:B------:R-:W2:Y:S02]  /*36590*/  LDL.LU R49, [R1+0x154] ;  /* 0x0001540001317983 */ /* 0x000ea40000300800 */
[----:B------:R-:W2:Y:S02]  /*365a0*/  LDL.LU R50, [R1+0x158] ;  /* 0x0001580001327983 */ /* 0x000ea40000300800 */
[----:B------:R-:W2:Y:S01]  /*365b0*/  LDL.LU R51, [R1+0x15c] ;  /* 0x00015c0001337983 */ /* 0x000ea20000300800 */
[C---:B------:R-:W-:Y:S08]  /*365c0*/  HMMA.16816.F32.BF16 R24, R52.reuse, R42, R16 ;  /* 0x0000002a3418723c */ /* 0x040ff00000041810 */
[C---:B---3--:R-:W-:Y:S01]  /*365d0*/  HMMA.16816.F32.BF16 R16, R52.reuse, R10, R20 ;  /* 0x0000000a3410723c */ /* 0x048fe20000041814 */
[----:B--2---:R-:W-:Y:S01]  /*365e0*/  STL.64 [R1+0x2630], R50 ;  /* 0x0026303201007387 */ /* 0x004fe20000100a00 */
[----:B------:R-:W-:Y:S02]  /*365f0*/  STL.64 [R1+0x2628], R48 ;  /* 0x0026283001007387 */ /* 0x000fe40000100a00 */
[----:B------:R-:W-:Y:S11]  /*36600*/  STL.64 [R1+0x2638], R42 ;  /* 0x0026382a01007387 */ /* 0x000ff60000100a00 */
[----:B------:R-:W-:Y:S01]  /*36610*/  STL.64 [R1+0xa80], R24 ;  /* 0x000a801801007387 */ /* 0x000fe20000100a00 */
[----:B------:R-:W-:Y:S01]  /*36620*/  STL.64 [R1+0xa88], R26 ;  /* 0x000a881a01007387 */ /* 0x000fe20000100a00 */
[----:B------:R0:W-:Y:S02]  /*36630*/  STL.64 [R1+0x2618], R10 ;  /* 0x0026180a01007387 */ /* 0x0001e40000100a00 */
[----:B------:R-:W-:Y:S04]  /*36640*/  STL.64 [R1+0x2610], R8 ;  /* 0x0026100801007387 */ /* 0x000fe80000100a00 */
[----:B------:R-:W-:Y:S01]  /*36650*/  STL.64 [R1+0xa70], R16 ;  /* 0x000a701001007387 */ /* 0x000fe20000100a00 */
[----:B------:R4:W-:Y:S04]  /*36660*/  STL.64 [R1+0xa78], R18 ;  /* 0x000a781201007387 */ /* 0x0009e80000100a00 */
[----:B0-----:R-:W2:Y:S01]  /*36670*/  LDL.64 R10, [R1+0x8] ;  /* 0x00000800010a7983 */ /* 0x001ea20000100a00 */
[----:B----4-:R-:W-:Y:S11]  /*36680*/  HMMA.16816.F32.BF16 R16, R52, R6, R56 ;  /* 0x000000063410723c */ /* 0x010ff60000041838 */
[----:B------:R-:W-:Y:S11]  /*36690*/  @!UPT UIADD3 URZ, URZ, URZ, URZ ;  /* 0x0000003f3f3ff290 */ /* 0x000ff6000fffe03f */
[----:B------:R-:W-:Y:S01]  /*366a0*/  @!UPT UIADD3 URZ, URZ, URZ, URZ ;  /* 0x0000003f3f3ff290 */ /* 0x000fe2000fffe03f */
[----:B------:R0:W-:Y:S01]  /*366b0*/  STL.64 [R1+0xa60], R16 ;  /* 0x000a601001007387 */ /* 0x0001e20000100a00 */
[----:B------:R1:W-:Y:S02]  /*366c0*/  STL.64 [R1+0xa68], R18 ;  /* 0x000a681201007387 */ /* 0x0003e40000100a00 */
        /* <DEDUP_REMOVED lines=20> */
[----:B0-----:R-:W2:Y:S02]  /*36810*/  LDL.LU R16, [R1+0xa10] ;  /* 0x000a100001107983 */ /* 0x001ea40000300800 */
[----:B------:R-:W2:Y:S01]  /*36820*/  LDL.LU R17, [R1+0xa14] ;  /* 0x000a140001117983 */ /* 0x000ea20000300800 */
[----:B-1----:R-:W2:Y:S01]  /*36830*/  LDL.LU R18, [R1+0xa18] ;  /* 0x000a180001127983 */ /* 0x002ea20000300800 */
[----:B------:R-:W-:-:S02]  /*36840*/  IMAD.MOV.U32 R47, RZ, RZ, R12 ;  /* 0x000000ffff2f7224 */ /* 0x000fc400078e000c */
[----:B------:R-:W2:Y:S02]  /*36850*/  LDL.LU R19, [R1+0xa1c] ;  /* 0x000a1c0001137983 */ /* 0x000ea40000300800 */
[----:B------:R-:W-:Y:S01]  /*36860*/  IMAD.MOV.U32 R46, RZ, RZ, R13 ;  /* 0x000000ffff2e7224 */ /* 0x000fe200078e000d */
[----:B------:R-:W2:Y:S01]  /*36870*/  LDL.LU R12, [R1+0xa00] ;  /* 0x000a0000010c7983 */ /* 0x000ea20000300800 */
[----:B------:R-:W2:Y:S02]  /*36880*/  LDL.LU R13, [R1+0xa04] ;  /* 0x000a0400010d7983 */ /* 0x000ea40000300800 */
[----:B------:R-:W2:Y:S02]  /*36890*/  LDL.LU R14, [R1+0xa08] ;  /* 0x000a0800010e7983 */ /* 0x000ea40000300800 */
[----:B------:R-:W2:Y:S01]  /*368a0*/  LDL.LU R15, [R1+0xa0c] ;  /* 0x000a0c00010f7983 */ /* 0x000ea20000300800 */
[----:B------:R-:W2:Y:S01]  /*368b0*/  LDL.64 R42, [R1+0x48] ;  /* 0x00004800012a7983 */ /* 0x000ea20000100a00 */
[----:B------:R-:W2:Y:S02]  /*368c0*/  LDL.LU R48, [R1+0x190] ;  /* 0x0001900001307983 */ /* 0x000ea40000300800 */
[----:B------:R-:W2:Y:S02]  /*368d0*/  LDL.LU R49, [R1+0x194] ;  /* 0x0001940001317983 */ /* 0x000ea40000300800 */
[----:B------:R-:W2:Y:S01]  /*368e0*/  LDL.LU R50, [R1+0x198] ;  /* 0x0001980001327983 */ /* 0x000ea20000300800 */
[----:B------:R-:W2:Y:S01]  /*368f0*/  LDL.LU R51, [R1+0x19c] ;  /* 0x00019c0001337983 */ /* 0x000ea20000300800 */
[----:B------:R-:W-:Y:S02]  /*36900*/  STL.64 [R1+0x2608], R6 ;  /* 0x0026080601007387 */ /* 0x000fe40000100a00 */
[----:B------:R0:W-:Y:S02]  /*36910*/  STL.64 [R1+0x2600], R4 ;  /* 0x0026000401007387 */ /* 0x0001e40000100a00 */
[----:B0-----:R-:W2:Y:S01]  /*36920*/  LDL.LU R4, [R1+0x160] ;  /* 0x0001600001047983 */ /* 0x001ea20000300800 */
[----:B------:R-:W2:Y:S02]  /*36930*/  LDL.LU R5, [R1+0x164] ;  /* 0x0001640001057983 */ /* 0x000ea40000300800 */
[----:B------:R-:W2:Y:S02]  /*36940*/  LDL.LU R6, [R1+0x168] ;  /* 0x0001680001067983 */ /* 0x000ea40000300800 */
[----:B------:R-:W2:Y:S01]  /*36950*/  LDL.LU R7, [R1+0x16c] ;  /* 0x00016c0001077983 */ /* 0x000ea20000300800 */
[C---:B----4-:R-:W-:Y:S11]  /*36960*/  HMMA.16816.F32.BF16 R32, R52.reuse, R38, R32 ;  /* 0x000000263420723c */ /* 0x050ff60000041820 */
[----:B------:R-:W-:Y:S11]  /*36970*/  @!UPT UIADD3 URZ, URZ, URZ, URZ ;  /* 0x0000003f3f3ff290 */ /* 0x000ff6000fffe03f */
[----:B------:R-:W-:Y:S01]  /*36980*/  @!UPT UIADD3 URZ, URZ, URZ, URZ ;  /* 0x0000003f3f3ff290 */ /* 0x000fe2000fffe03f */
[----:B------:R-:W-:Y:S01]  /*36990*/  STL.64 [R1+0xa50], R32 ;  /* 0x000a502001007387 */ /* 0x000fe20000100a00 */
[----:B------:R0:W-:Y:S03]  /*369a0*/  STL.64 [R1+0xa58], R34 ;  /* 0x000a582201007387 */ /* 0x0001e60000100a00 */
[----:B0-----:R-:W2:Y:S01]  /*369b0*/  LDL.LU.64 R34, [R1+0x2698] ;  /* 0x0026980001227983 */ /* 0x001ea20000300a00 */
[----:B------:R-:W4:Y:S02]  /*369c0*/  LDL.LU.64 R32, [R1+0x2690] ;  /* 0x0026900001207983 */ /* 0x000f240000300a00 */
[----:B------:R-:W-:Y:S01]  /*369d0*/  STL.64 [R1+0x25f8], R38 ;  /* 0x0025f82601007387 */ /* 0x000fe20000100a00 */
[C---:B--2---:R-:W-:Y:S11]  /*369e0*/  HMMA.16816.F32.BF16 R28, R52.reuse, R34, R28 ;  /* 0x00000022341c723c */ /* 0x044ff6000004181c */
[----:B------:R-:W-:Y:S11]  /*369f0*/  @!UPT UIADD3 URZ, URZ, URZ, URZ ;  /* 0x0000003f3f3ff290 */ /* 0x000ff6000fffe03f */
[----:B------:R-:W-:Y:S01]  /*36a00*/  @!UPT UIADD3 URZ, URZ, URZ, URZ ;  /* 0x0000003f3f3ff290 */ /* 0x000fe2000fffe03f */
[----:B------:R-:W-:Y:S01]  /*36a10*/  STL.64 [R1+0xa40], R28 ;  /* 0x000a401c01007387 */ /* 0x000fe20000100a00 */
[----:B------:R0:W-:Y:S03]  /*36a20*/  STL.64 [R1+0xa48], R30 ;  /* 0x000a481e01007387 */ /* 0x0001e60000100a00 */
[----:B0-----:R-:W2:Y:S01]  /*36a30*/  LDL.LU.64 R30, [R1+0x2688] ;  /* 0x00268800011e7983 */ /* 0x001ea20000300a00 */
[----:B------:R-:W3:Y:S02]  /*36a40*/  LDL.LU R28, [R1+0x2680] ;  /* 0x00268000011c7983 */ /* 0x000ee40000300800 */
[----:B----4-:R-:W-:Y:S02]  /*36a50*/  IMAD.MOV.U32 R39, RZ, RZ, R32 ;  /* 0x000000ffff277224 */ /* 0x010fe400078e0020 */
[----:B------:R0:W-:Y:S02]  /*36a60*/  STL.64 [R1+0x25f0], R34 ;  /* 0x0025f02201007387 */ /* 0x0001e40000100a00 */
[----:B------:R-:W-:Y:S01]  /*36a70*/  IMAD.MOV.U32 R38, RZ, RZ, R33 ;  /* 0x000000ffff267224 */ /* 0x000fe200078e0021 */
[----:B------:R-:W4:Y:S01]  /*36a80*/  LDL.LU R32, [R1+0x170] ;  /* 0x0001700001207983 */ /* 0x000f220000300800 */
[----:B------:R-:W4:Y:S03]  /*36a90*/  LDL.LU R33, [R1+0x174] ;  /* 0x0001740001217983 */ /* 0x000f260000300800 */
[----:B0-----:R-:W4:Y:S01]  /*36aa0*/  LDL.LU R34, [R1+0x178] ;  /* 0x0001780001227983 */ /* 0x001f220000300800 */
[----:B------:R-:W4:Y:S01]  /*36ab0*/  LDL.LU R35, [R1+0x17c] ;  /* 0x00017c0001237983 */ /* 0x000f220000300800 */
[C---:B--2---:R-:W-:Y:S11]  /*36ac0*/  HMMA.16816.F32.BF16 R24, R52.reuse, R30, R24 ;  /* 0x0000001e3418723c */ /* 0x044ff60000041818 */
[----:B------:R-:W-:Y:S11]  /*36ad0*/  @!UPT UIADD3 URZ, URZ, URZ, URZ ;  /* 0x0000003f3f3ff290 */ /* 0x000ff6000fffe03f */
[----:B------:R-:W-:Y:S01]  /*36ae0*/  @!UPT UIADD3 URZ, URZ, URZ, URZ ;  /* 0x0000003f3f3ff290 */ /* 0x000fe2000fffe03f */
[----:B------:R-:W-:Y:S01]  /*36af0*/  STL.64 [R1+0xa30], R24 ;  /* 0x000a301801007387 */ /* 0x000fe20000100a00 */
[----:B------:R0:W-:Y:S03]  /*36b00*/  STL.64 [R1+0xa38], R26 ;  /* 0x000a381a01007387 */ /* 0x0001e60000100a00 */
[----:B0-----:R-:W2:Y:S01]  /*36b10*/  LDL.LU.64 R26, [R1+0x2678] ;  /* 0x00267800011a7983 */ /* 0x001ea20000300a00 */
[----:B------:R-:W3:Y:S02]  /*36b20*/  LDL.LU.64 R24, [R1+0x2670] ;  /* 0x0026700001187983 */ /* 0x000ee40000300a00 */
[----:B------:R-:W-:Y:S01]  /*36b30*/  STL.64 [R1+0x25e8], R30 ;  /* 0x0025e81e01007387 */ /* 0x000fe20000100a00 */
        /* <DEDUP_REMOVED lines=23> */
[----:B0-----:R-:W3:Y:S02]  /*36cb0*/  LDL.LU.64 R14, [R1+0x2650] ;  /* 0x00265000010e7983 */ /* 0x001ee40000300a00 */
[----:B---3--:R-:W-:Y:S02]  /*36cc0*/  HMMA.16816.F32.BF16 R52, R52, R14, R56 ;  /* 0x0000000e3434723c */ /* 0x008fe40000041838 */
[----:B------:R-:W2:Y:S01]  /*36cd0*/  LDL.LU.64 R58, [R1+0x2648] ;  /* 0x00264800013a7983 */ /* 0x000ea20000300a00 */
[----:B------:R-:W2:Y:S02]  /*36ce0*/  LDL.LU.64 R56, [R1+0x2640] ;  /* 0x0026400001387983 */ /* 0x000ea40000300a00 */
[----:B------:R-:W-:Y:S11]  /*36cf0*/  IMAD.MOV.U32 R17, RZ, RZ, R43 ;  /* 0x000000ffff117224 */ /* 0x000ff600078e002b */
[----:B------:R-:W-:Y:S07]  /*36d00*/  @!UPT UIADD3 URZ, URZ, URZ, URZ ;  /* 0x0000003f3f3ff290 */ /* 0x000fee000fffe03f */
[----:B------:R0:W-:Y:S01]  /*36d10*/  STL.64 [R1+0x310], R52 ;  /* 0x0003103401007387 */ /* 0x0001e20000100a00 */
[----:B------:R1:W-:Y:S03]  /*36d20*/  STL.64 [R1+0x318], R54 ;  /* 0x0003183601007387 */ /* 0x0003e60000100a00 */
[----:B0-----:R-:W3:Y:S01]  /*36d30*/  LDL.LU R52, [R1+0x180] ;  /* 0x0001800001347983 */ /* 0x001ee20000300800 */
[----:B------:R-:W3:Y:S02]  /*36d40*/  LDL.LU R53, [R1+0x184] ;  /* 0x0001840001357983 */ /* 0x000ee40000300800 */
[----:B-1----:R-:W3:Y:S02]  /*36d50*/  LDL.LU R54, [R1+0x188] ;  /* 0x0001880001367983 */ /* 0x002ee40000300800 */
[----:B------:R-:W3:Y:S01]  /*36d60*/  LDL.LU R55, [R1+0x18c] ;  /* 0x00018c0001377983 */ /* 0x000ee20000300800 */
[C---:B--2---:R-:W-:Y:S08]  /*36d70*/  HMMA.16816.F32.BF16 R20, R56.reuse, R42, R20 ;  /* 0x0000002a3814723c */ /* 0x044ff00000041814 */
[----:B------:R-:W-:Y:S11]  /*36d80*/  HMMA.16816.F32.BF16 R44, R56, R46, R48 ;  /* 0x0000002e382c723c */ /* 0x000ff60000041830 */
[----:B------:R-:W-:Y:S04]  /*36d90*/  @!UPT UIADD3 URZ, URZ, URZ, URZ ;  /* 0x0000003f3f3ff290 */ /* 0x000fe8000fffe03f */
[----:B------:R0:W-:Y:S01]  /*36da0*/  STL.64 [R1+0x1a0], R20 ;  /* 0x0001a01401007387 */ /* 0x0001e20000100a00 */
[----:B------:R-:W-:Y:S02]  /*36db0*/  STL.64 [R1+0x1a8], R22 ;  /* 0x0001a81601007387 */ /* 0x000fe40000100a00 */
[----:B0-----:R-:W-:Y:S02]  /*36dc0*/  IMAD.MOV.U32 R20, RZ, RZ, R42 ;  /* 0x000000ffff147224 */ /* 0x001fe400078e002a */
[----:B------:R-:W2:Y:S01]  /*36dd0*/  LDL.LU.64 R42, [R1+0x2638] ;  /* 0x00263800012a7983 */ /* 0x000ea20000300a00 */
[----:B------:R-:W2:Y:S02]  /*36de0*/  LDL.LU.64 R50, [R1+0x2630] ;  /* 0x0026300001327983 */ /* 0x000ea40000300a00 */
[----:B------:R-:W2:Y:S02]  /*36df0*/  LDL.LU.64 R48, [R1+0x2628] ;  /* 0x0026280001307983 */ /* 0x000ea40000300a00 */
[----:B------:R-:W-:Y:S01]  /*36e00*/  STL.64 [R1+0x190], R44 ;  /* 0x0001902c01007387 */ /* 0x000fe20000100a00 */
[----:B------:R0:W-:Y:S04]  /*36e10*/  STL.64 [R1+0x198], R46 ;  /* 0x0001982e01007387 */ /* 0x0001e80000100a00 */
[----:B0-----:R-:W2:Y:S01]  /*36e20*/  LDL.LU.64 R46, [R1+0x2620] ;  /* 0x00262000012e7983 */ /* 0x001ea20000300a00 */
[----:B------:R-:W-:-:S02]  /*36e30*/  IMAD.MOV.U32 R30, RZ, RZ, R28 ;  /* 0x000000ffff1e7224 */ /* 0x000fc400078e001c */
[----:B------:R-:W-:Y:S01]  /*36e40*/  IMAD.MOV.U32 R31, RZ, RZ, R24 ;  /* 0x000000ffff1f7224 */ /* 0x000fe200078e0018 */
[C---:B------:R-:W-:Y:S08]  /*36e50*/  HMMA.16816.F32.BF16 R4, R56.reuse, R10, R4 ;  /* 0x0000000a3804723c */ /* 0x040ff00000041804 */
[C---:B---3--:R-:W-:Y:S08]  /*36e60*/  HMMA.16816.F32.BF16 R52, R56.reuse, R30, R52 ;  /* 0x0000001e3834723c */ /* 0x048ff00000041834 */
[----:B----4-:R-:W-:Y:S01]  /*36e70*/  HMMA.16816.F32.BF16 R28, R56, R38, R32 ;  /* 0x00000026381c723c */ /* 0x010fe20000041820 */
[----:B------:R-:W-:-:S02]  /*36e80*/  IMAD.MOV.U32 R13, RZ, RZ, R10 ;  /* 0x000000ffff0d7224 */ /* 0x000fc400078e000a */
[----:B------:R-:W-:Y:S11]  /*36e90*/  IMAD.MOV.U32 R12, RZ, RZ, R11 ;  /* 0x000000ffff0c7224 */ /* 0x000ff600078e000b */
[----:B------:R-:W-:Y:S01]  /*36ea0*/  @!UPT UIADD3 URZ, URZ, URZ, URZ ;  /* 0x0000003f3f3ff290 */ /* 0x000fe2000fffe03f */
[----:B------:R-:W-:Y:S01]  /*36eb0*/  STL.64 [R1+0x180], R52 ;  /* 0x0001803401007387 */ /* 0x000fe20000100a00 */
[----:B------:R-:W-:Y:S07]  /*36ec0*/  STL.64 [R1+0x188], R54 ;  /* 0x0001883601007387 */ /* 0x000fee0000100a00 */
[----:B------:R-:W-:Y:S02]  /*36ed0*/  STL.64 [R1+0x170], R28 ;  /* 0x0001701c01007387 */ /* 0x000fe40000100a00 */
[----:B------:R-:W-:Y:S01]  /*36ee0*/  STL.64 [R1+0x178], R30 ;  /* 0x0001781e01007387 */ /* 0x000fe20000100a00 */
[----:B------:R0:W-:Y:S01]  /*36ef0*/  STL.64 [R1+0x160], R4 ;  /* 0x0001600401007387 */ /* 0x0001e20000100a00 */
[----:B------:R1:W-:Y:S03]  /*36f00*/  STL.64 [R1+0x168], R6 ;  /* 0x0001680601007387 */ /* 0x0003e60000100a00 */
[----:B------:R-:W3:Y:S04]  /*36f10*/  LDSM.16.MT88.4 R52, [R25+0x2080] ;  /* 0x002080001934783b */ /* 0x000ee80000004200 */
[----:B0-----:R-:W4:Y:S01]  /*36f20*/  LDL.LU R4, [R1+0x840] ;  /* 0x0008400001047983 */ /* 0x001f220000300800 */
[----:B--2---:R-:W-:Y:S11]  /*36f30*/  HMMA.16816.F32.BF16 R8, R56, R46, R48 ;  /* 0x0000002e3808723c */ /* 0x004ff60000041830 */
[----:B------:R-:W-:Y:S11]  /*36f40*/  @!UPT UIADD3 URZ, URZ, URZ, URZ ;  /* 0x0000003f3f3ff290 */ /* 0x000ff6000fffe03f */
[----:B------:R-:W-:Y:S01]  /*36f50*/  @!UPT UIADD3 URZ, URZ, URZ, URZ ;  /* 0x0000003f3f3ff290 */ /* 0x000fe2000fffe03f */
[----:B------:R0:W-:Y:S01]  /*36f60*/  STL.64 [R1+0x150], R8 ;  /* 0x0001500801007387 */ /* 0x0001e20000100a00 */
[----:B------:R2:W-:Y:S02]  /*36f70*/  STL.64 [R1+0x158], R10 ;  /* 0x0001580a01007387 */ /* 0x0005e40000100a00 */
[----:B------:R-:W4:Y:S02]  /*36f80*/  LDL.LU R5, [R1+0x844] ;  /* 0x0008440001057983 */ /* 0x000f240000300800 */
[----:B-1----:R-:W4:Y:S01]  /*36f90*/  LDL.LU R6, [R1+0x848] ;  /* 0x0008480001067983 */ /* 0x002f220000300800 */
[----:B------:R-:W4:Y:S04]  /*36fa0*/  LDL.LU R7, [R1+0x84c] ;  /* 0x00084c0001077983 */ /* 0x000f280000300800 */
[----:B0-----:R-:W4:Y:S01]  /*36fb0*/  LDL.LU R8, [R1+0x850] ;  /* 0x0008500001087983 */ /* 0x001f220000300800 */
[----:B------:R-:W4:Y:S02]  /*36fc0*/  LDL.LU R9, [R1+0x854] ;  /* 0x0008540001097983 */ /* 0x000f240000300800 */
[----:B--2---:R-:W4:Y:S02]  /*36fd0*/  LDL.LU R10, [R1+0x858] ;  /* 0x00085800010a7983 */ /* 0x004f240000300800 */
[----:B------:R-:W4:Y:S01]  /*36fe0*/  LDL.LU R11, [R1+0x85c] ;  /* 0x00085c00010b7983 */ /* 0x000f220000300800 */
[----:B------:R0:W-:Y:S01]  /*36ff0*/  STL.64 [R1+0x2578], R46 ;  /* 0x0025782e01007387 */ /* 0x0001e20000100a00 */
[----:B------:R-:W2:Y:S02]  /*37000*/  LDL.LU R36, [R1+0x830] ;  /* 0x0008300001247983 */ /* 0x000ea40000300800 */
[----:B------:R-:W2:Y:S02]  /*37010*/  LDL.LU R37, [R1+0x834] ;  /* 0x0008340001257983 */ /* 0x000ea40000300800 */
[----:B------:R-:W2:Y:S01]  /*37020*/  LDL.LU R38, [R1+0x838] ;  /* 0x0008380001267983 */ /* 0x000ea20000300800 */
[----:B------:R-:W2:Y:S01]  /*37030*/  LDL.LU R39, [R1+0x83c] ;  /* 0x00083c0001277983 */ /* 0x000ea20000300800 */
[----:B0-----:R-:W-:-:S03]  /*37040*/  IMAD.MOV.U32 R46, RZ, RZ, R20 ;  /* 0x000000ffff2e7224 */ /* 0x001fc600078e0014 */
        /* <DEDUP_REMOVED lines=22> */
[C---:B----4-:R-:W-:Y:S11]  /*371b0*/  HMMA.16816.F32.BF16 R8, R56.reuse, R42, R8 ;  /* 0x0000002a3808723c */ /* 0x050ff60000041808 */
[----:B------:R-:W-:Y:S11]  /*371c0*/  @!UPT UIADD3 URZ, URZ, URZ, URZ ;  /* 0x0000003f3f3ff290 */ /* 0x000ff6000fffe03f */
[----:B------:R-:W-:Y:S01]  /*371d0*/  @!UPT UIADD3 URZ, URZ, URZ, URZ ;  /* 0x0000003f3f3ff290 */ /* 0x000fe2000fffe03f */
[----:B------:R-:W-:Y:S01]  /*371e0*/  STL.64 [R1+0x850], R8 ;  /* 0x0008500801007387 */ /* 0x000fe20000100a00 */
[----:B------:R0:W-:Y:S03]  /*371f0*/  STL.64 [R1+0x858], R10 ;  /* 0x0008580a01007387 */ /* 0x0001e60000100a00 */
[----:B0-----:R-:W4:Y:S01]  /*37200*/  LDL.LU.64 R10, [R1+0x2618] ;  /* 0x00261800010a7983 */ /* 0x001f220000300a00 */
        /* <DEDUP_REMOVED lines=9> */
[----:B--2---:R0:W-:Y:S02]  /*372a0*/  STL.64 [R1+0x2580], R8 ;  /* 0x0025800801007387 */ /* 0x0041e40000100a00 */
        /* <DEDUP_REMOVED lines=9> */
[----:B0-----:R-:W4:Y:S01]  /*37340*/  LDL.LU.64 R38, [R1+0x25f8] ;  /* 0x0025f80001267983 */ /* 0x001f220000300a00 */
[----:B------:R-:W-:Y:S02]  /*37350*/  STL.64 [R1+0x2598], R6 ;  /* 0x0025980601007387 */ /* 0x000fe40000100a00 */
[----:B---3--:R0:W-:Y:S02]  /*37360*/  STL.64 [R1+0x2590], R4 ;  /* 0x0025900401007387 */ /* 0x0081e40000100a00 */
        /* <DEDUP_REMOVED lines=20> */
[----:B0-----:R-:W4:Y:S01]  /*374b0*/  LDL.LU.64 R30, [R1+0x25e8] ;  /* 0x0025e800011e7983 */ /* 0x001f220000300a00 */
[C---:B------:R-:W-:Y:S08]  /*374c0*/  HMMA.16816.F32.BF16 R48, R56.reuse, R26, R48 ;  /* 0x0000001a3830723c */ /* 0x040ff00000041830 */
[C---:B----4-:R-:W-:Y:S11]  /*374d0*/  HMMA.16816.F32.BF16 R20, R56.reuse, R30, R20 ;  /* 0x0000001e3814723c */ /* 0x050ff60000041814 */
[----:B------:R-:W-:Y:S11]  /*374e0*/  @!UPT UIADD3 URZ, URZ, URZ, URZ ;  /* 0x0000003f3f3ff290 */ /* 0x000ff6000fffe03f */
[----:B------:R-:W-:Y:S01]  /*374f0*/  @!UPT UIADD3 URZ, URZ, URZ, URZ ;  /* 0x0000003f3f3ff290 */ /* 0x000fe2000fffe03f */
[----:B------:R-:W-:Y:S01]  /*37500*/  STL.64 [R1+0x800], R20 ;  /* 0x0008001401007387 */ /* 0x000fe20000100a00 */
[----:B------:R0:W-:Y:S03]  /*37510*/  STL.64 [R1+0x808], R22 ;  /* 0x0008081601007387 */ /* 0x0001e60000100a00 */
[----:B0-----:R-:W2:Y:S01]  /*37520*/  LDL.LU.64 R22, [R1+0x25e0] ;  /* 0x0025e00001167983 */ /* 0x001ea20000300a00 */
[----:B------:R-:W-:Y:S02]  /*37530*/  STL.64 [R1+0x7f0], R48 ;  /* 0x0007f03001007387 */ /* 0x000fe40000100a00 */
[----:B------:R0:W-:Y:S02]  /*37540*/  STL.64 [R1+0x7f8], R50 ;  /* 0x0007f83201007387 */ /* 0x0001e40000100a00 */
[----:B0-----:R-:W4:Y:S01]  /*37550*/  LDL.LU.64 R50, [R1+0x25d8] ;  /* 0x0025d80001327983 */ /* 0x001f220000300a00 */
[----:B------:R-:W4:Y:S02]  /*37560*/  LDL.LU.64 R48, [R1+0x25d0] ;  /* 0x0025d00001307983 */ /* 0x000f240000300a00 */
[----:B------:R-:W-:Y:S02]  /*37570*/  STL.64 [R1+0x25b0], R26 ;  /* 0x0025b01a01007387 */ /* 0x000fe40000100a00 */
[----:B------:R2:W-:Y:S01]  /*37580*/  STL [R1+0x25a8], R25 ;  /* 0x0025a81901007387 */ /* 0x0005e20000100800 */
[----:B---3--:R-:W-:Y:S01]  /*37590*/  HMMA.16816.F32.BF16 R4, R56, R18, R4 ;  /* 0x000000123804723c */ /* 0x008fe20000041804 */
[----:B------:R-:W-:-:S07]  /*375a0*/  IMAD.MOV.U32 R47, RZ, RZ, R17 ;  /* 0x000000ffff2f7224 */ /* 0x000fce00078e0011 */
[C---:B--2---:R-:W-:Y:S01]  /*375b0*/  HMMA.16816.F32.BF16 R24, R56.reuse, R22, R36 ;  /* 0x000000163818723c */ /* 0x044fe20000041824 */
[----:B------:R-:W-:Y:S11]  /*375c0*/  STL.64 [R1+0x2550], R22 ;  /* 0x0025501601007387 */ /* 0x000ff60000100a00 */
[----:B------:R-:W-:Y:S11]  /*375d0*/  @!UPT UIADD3 URZ, URZ, URZ, URZ ;  /* 0x0000003f3f3ff290 */ /* 0x000ff6000fffe03f */
[----:B------:R-:W-:Y:S01]  /*375e0*/  STL.64 [R1+0x7e0], R24 ;  /* 0x0007e01801007387 */ /* 0x000fe20000100a00 */
[----:B------:R-:W-:Y:S02]  /*375f0*/  STL.64 [R1+0x7e8], R26 ;  /* 0x0007e81a01007387 */ /* 0x000fe40000100a00 */
[----:B------:R-:W-:Y:S02]  /*37600*/  STL.64 [R1+0x25c0], R18 ;  /* 0x0025c01201007387 */ /* 0x000fe40000100a00 */
[----:B------:R-:W-:Y:S01]  /*37610*/  STL [R1+0x25b8], R16 ;  /* 0x0025b81001007387 */ /* 0x000fe20000100800 */
[----:B------:R-:W-:Y:S01]  /*37620*/  STL.64 [R1+0x7d0], R4 ;  /* 0x0007d00401007387 */ /* 0x000fe20000100a00 */
[----:B------:R0:W-:Y:S02]  /*37630*/  STL.64 [R1+0x7d8], R6 ;  /* 0x0007d80601007387 */ /* 0x0001e40000100a00 */
[----:B0-----:R-:W-:Y:S01]  /*37640*/  HMMA.16816.F32.BF16 R4, R56, R14, R52 ;  /* 0x0000000e3804723c */ /* 0x001fe20000041834 */
[----:B------:R-:W2:Y:S11]  /*37650*/  LDL.LU R52, [R1+0xe90] ;  /* 0x000e900001347983 */ /* 0x000eb60000300800 */
[----:B------:R-:W-:Y:S11]  /*37660*/  @!UPT UIADD3 URZ, URZ, URZ, URZ ;  /* 0x0000003f3f3ff290 */ /* 0x000ff6000fffe03f */
[----:B------:R-:W-:Y:S01]  /*37670*/  STL.64 [R1+0x140], R4 ;  /* 0x0001400401007387 */ /* 0x000fe20000100a00 */
[----:B------:R4:W-:Y:S02]  /*37680*/  STL.64 [R1+0x148], R6 ;  /* 0x0001480601007387 */ /* 0x0009e40000100a00 */
[----:B------:R-:W2:Y:S02]  /*37690*/  LDL.LU R53, [R1+0xe94] ;  /* 0x000e940001357983 */ /* 0x000ea40000300800 */
[----:B------:R-:W2:Y:S01]  /*376a0*/  LDL.LU R54, [R1+0xe98] ;  /* 0x000e980001367983 */ /* 0x000ea20000300800 */
[----:B------:R-:W2:Y:S01]  /*376b0*/  LDL.LU R55, [R1+0xe9c] ;  /* 0x000e9c0001377983 */ /* 0x000ea20000300800 */
[----:B----4-:R-:W-:Y:S03]  /*376c0*/  HMMA.16816.F32.BF16 R4, R48, R46, R8 ;  /* 0x0000002e3004723c */ /* 0x010fe60000041808 */
[----:B------:R0:W-:Y:S04]  /*376d0*/  STL.64 [R1+0x25c8], R14 ;  /* 0x0025c80e01007387 */ /* 0x0001e80000100a00 */
[----:B0-----:R-:W2:Y:S11]  /*376e0*/  LDL.64 R14, [R1+0x38] ;  /* 0x00003800010e7983 */ /* 0x001eb60000100a00 */
[----:B------:R-:W-:Y:S05]  /*376f0*/  @!UPT UIADD3 URZ, URZ, URZ, URZ ;  /* 0x0000003f3f3ff290 */ /* 0x000fea000fffe03f */
[----:B------:R-:W-:Y:S01]  /*37700*/  STL.64 [R1+0xfc0], R4 ;  /* 0x000fc00401007387 */ /* 0x000fe20000100a00 */
[----:B------:R0:W-:Y:S02]  /*37710*/  STL.64 [R1+0xfc8], R6 ;  /* 0x000fc80601007387 */ /* 0x0001e40000100a00 */
[----:B------:R-:W3:Y:S02]  /*37720*/  LDL.LU R16, [R1+0xe80] ;  /* 0x000e800001107983 */ /* 0x000ee40000300800 */
[----:B------:R-:W3:Y:S01]  /*37730*/  LDL.LU R17, [R1+0xe84] ;  /* 0x000e840001117983 */ /* 0x000ee20000300800 */
[----:B------:R-:W3:Y:S01]  /*37740*/  LDL.LU R18, [R1+0xe88] ;  /* 0x000e880001127983 */ /* 0x000ee20000300800 */
[----:B------:R-:W3:Y:S02]  /*37750*/  LDL.LU R19, [R1+0xe8c] ;  /* 0x000e8c0001137983 */ /* 0x000ee40000300800 */
[----:B------:R-:W3:Y:S02]  /*37760*/  LDL.64 R26, [R1+0x28] ;  /* 0x00002800011a7983 */ /* 0x000ee40000100a00 */
[----:B------:R-:W4:Y:S01]  /*37770*/  LDL.LU R20, [R1+0xe50] ;  /* 0x000e500001147983 */ /* 0x000f220000300800 */
[----:B------:R-:W4:Y:S01]  /*37780*/  LDL.LU R21, [R1+0xe54] ;  /* 0x000e540001157983 */ /* 0x000f220000300800 */
[----:B------:R-:W4:Y:S02]  /*37790*/  LDL.LU R22, [R1+0xe58] ;  /* 0x000e580001167983 */ /* 0x000f240000300800 */
[----:B------:R-:W4:Y:S02]  /*377a0*/  LDL.LU R23, [R1+0xe5c] ;  /* 0x000e5c0001177983 */ /* 0x000f240000300800 */
[----:B------:R-:W4:Y:S01]  /*377b0*/  LDL.LU R36, [R1+0x650] ;  /* 0x0006500001247983 */ /* 0x000f220000300800 */
[----:B------:R-:W4:Y:S01]  /*377c0*/  LDL.LU R37, [R1+0x654] ;  /* 0x0006540001257983 */ /* 0x000f220000300800 */
[----:B------:R-:W4:Y:S02]  /*377d0*/  LDL.LU R38, [R1+0x658] ;  /* 0x0006580001267983 */ /* 0x000f240000300800 */
[----:B------:R-:W-:-:S02]  /*377e0*/  IMAD.MOV.U32 R28, RZ, RZ, R6 ;  /* 0x000000ffff1c7224 */ /* 0x000fc400078e0006 */
[----:B------:R-:W4:Y:S01]  /*377f0*/  LDL.LU R39, [R1+0x65c] ;  /* 0x00065c0001277983 */ /* 0x000f220000300800 */
[----:B0-----:R-:W4:Y:S01]  /*37800*/  LDL.64 R6, [R1+0x18] ;  /* 0x0000180001067983 */ /* 0x001f220000100a00 */
[----:B------:R-:W4:Y:S02]  /*37810*/  LDL.LU R56, [R1+0x630] ;  /* 0x0006300001387983 */ /* 0x000f240000300800 */
[----:B------:R-:W4:Y:S02]  /*37820*/  LDL.LU R57, [R1+0x634] ;  /* 0x0006340001397983 */ /* 0x000f240000300800 */
[----:B------:R-:W4:Y:S02]  /*37830*/  LDL.LU R58, [R1+0x638] ;  /* 0x00063800013a7983 */ /* 0x000f240000300800 */
[----:B------:R-:W-:Y:S01]  /*37840*/  IMAD.MOV.U32 R32, RZ, RZ, R4 ;  /* 0x000000ffff207224 */ /* 0x000fe200078e0004 */
[----:B------:R-:W4:Y:S01]  /*37850*/  LDL.LU R59, [R1+0x63c] ;  /* 0x00063c00013b7983 */ /* 0x000f220000300800 */
[----:B------:R-:W4:Y:S02]  /*37860*/  LDL.LU R8, [R1+0x640] ;  /* 0x0006400001087983 */ /* 0x000f240000300800 */
[----:B------:R-:W4:Y:S02]  /*37870*/  LDL.LU R9, [R1+0x644] ;  /* 0x0006440001097983 */ /* 0x000f240000300800 */
[----:B------:R-:W4:Y:S01]  /*37880*/  LDL.LU R10, [R1+0x648] ;  /* 0x00064800010a7983 */ /* 0x000f220000300800 */
[----:B------:R-:W4:Y:S01]  /*37890*/  LDL.LU R11, [R1+0x64c] ;  /* 0x00064c00010b7983 */ /* 0x000f220000300800 */
[----:B------:R0:W-:Y:S02]  /*378a0*/  STL [R1+0x2184], R32 ;  /* 0x0021842001007387 */ /* 0x0001e40000100800 */
[----:B------:R-:W-:Y:S01]  /*378b0*/  STL [R1+0x2180], R28 ;  /* 0x0021801c01007387 */ /* 0x000fe20000100800 */
[----:B--2---:R-:W-:Y:S01]  /*378c0*/  HMMA.16816.F32.BF16 R52, R48, R14, R52 ;  /* 0x0000000e3034723c */ /* 0x004fe20000041834 */
[----:B------:R-:W-:-:S02]  /*378d0*/  IMAD.MOV.U32 R40, RZ, RZ, R14 ;  /* 0x000000ffff287224 */ /* 0x000fc400078e000e */
[----:B0-----:R-:W-:Y:S02]  /*378e0*/  IMAD.MOV.U32 R32, RZ, RZ, R15 ;  /* 0x000000ffff207224 */ /* 0x001fe400078e000f */
[----:B------:R-:W2:Y:S03]  /*378f0*/  LDL.LU.64 R14, [R1+0x25c8] ;  /* 0x0025c800010e7983 */ /* 0x000ea60000300a00 */
[C---:B---3--:R-:W-:Y:S11]  /*37900*/  HMMA.16816.F32.BF16 R16, R48.reuse, R26, R16 ;  /* 0x0000001a3010723c */ /* 0x048ff60000041810 */
[----:B------:R-:W-:Y:S04]  /*37910*/  @!UPT UIADD3 URZ, URZ, URZ, URZ ;  /* 0x0000003f3f3ff290 */ /* 0x000fe8000fffe03f */
[----:B------:R0:W-:Y:S01]  /*37920*/  STL.64 [R1+0xe90], R52 ;  /* 0x000e903401007387 */ /* 0x0001e20000100a00 */
[----:B------:R1:W-:Y:S02]  /*37930*/  STL.64 [R1+0xe98], R54 ;  /* 0x000e983601007387 */ /* 0x0003e40000100a00 */
[----:B------:R-:W-:Y:S02]  /*37940*/  IMAD.MOV.U32 R33, RZ, RZ, R52 ;  /* 0x000000ffff217224 */ /* 0x000fe400078e0034 */
[----:B------:R-:W-:Y:S01]  /*37950*/  IMAD.MOV.U32 R29, RZ, RZ, R54 ;  /* 0x000000ffff1d7224 */ /* 0x000fe200078e0036 */
[----:B0-----:R-:W3:Y:S01]  /*37960*/  LDL.LU R52, [R1+0xe40] ;  /* 0x000e400001347983 */ /* 0x001ee20000300800 */
[----:B------:R-:W3:Y:S02]  /*37970*/  LDL.LU R53, [R1+0xe44] ;  /* 0x000e440001357983 */ /* 0x000ee40000300800 */
[----:B-1----:R-:W3:Y:S02]  /*37980*/  LDL.LU R54, [R1+0xe48] ;  /* 0x000e480001367983 */ /* 0x002ee40000300800 */
[----:B------:R-:W3:Y:S01]  /*37990*/  LDL.LU R55, [R1+0xe4c] ;  /* 0x000e4c0001377983 */ /* 0x000ee20000300800 */
[----:B------:R-:W-:Y:S01]  /*379a0*/  STL [R1+0x218c], R33 ;  /* 0x00218c2101007387 */ /* 0x000fe20000100800 */
[----:B------:R-:W-:Y:S02]  /*379b0*/  STL [R1+0x2188], R29 ;  /* 0x0021881d01007387 */ /* 0x000fe40000100800 */
[----:B------:R-:W-:Y:S02]  /*379c0*/  STL.64 [R1+0xe80], R16 ;  /* 0x000e801001007387 */ /* 0x000fe40000100a00 */
[----:B------:R0:W-:Y:S02]  /*379d0*/  STL.64 [R1+0xe88], R18 ;  /* 0x000e881201007387 */ /* 0x0001e40000100a00 */
[----:B0-----:R-:W2:Y:S01]  /*379e0*/  LDL.LU.64 R18, [R1+0x25c0] ;  /* 0x0025c00001127983 */ /* 0x001ea20000300a00 */
[----:B------:R-:W3:Y:S01]  /*379f0*/  LDL.LU R16, [R1+0x25b8] ;  /* 0x0025b80001107983 */ /* 0x000ee20000300800 */
[----:B----4-:R-:W-:Y:S01]  /*37a00*/  HMMA.16816.F32.BF16 R36, R48, R6, R36 ;  /* 0x000000063024723c */ /* 0x010fe20000041824 */
[----:B------:R-:W-:-:S02]  /*37a10*/  IMAD.MOV.U32 R46, RZ, RZ, R13 ;  /* 0x000000ffff2e7224 */ /* 0x000fc400078e000d */
[----:B------:R-:W-:Y:S02]  /*37a20*/  IMAD.MOV.U32 R47, RZ, RZ, R12 ;  /* 0x000000ffff2f7224 */ /* 0x000fe400078e000c */
[----:B------:R-:W-:Y:S02]  /*37a30*/  IMAD.MOV.U32 R17, RZ, RZ, R26 ;  /* 0x000000ffff117224 */ /* 0x000fe400078e001a */
[----:B------:R-:W-:Y:S02]  /*37a40*/  IMAD.MOV.U32 R12, RZ, RZ, R27 ;  /* 0x000000ffff0c7224 */ /* 0x000fe400078e001b */
[----:B------:R-:W4:Y:S01]  /*37a50*/  LDL.LU.64 R26, [R1+0x25b0] ;  /* 0x0025b000011a7983 */ /* 0x000f220000300a00 */
[----:B------:R-:W4:Y:S01]  /*37a60*/  LDL.LU R25, [R1+0x25a8] ;  /* 0x0025a80001197983 */ /* 0x000f220000300800 */
[C---:B------:R-:W-:Y:S01]  /*37a70*/  HMMA.16816.F32.BF16 R44, R48.reuse, R46, R8 ;  /* 0x0000002e302c723c */ /* 0x040fe20000041808 */
[----:B------:R-:W-:Y:S02]  /*37a80*/  IMAD.MOV.U32 R28, RZ, RZ, R6 ;  /* 0x000000ffff1c7224 */ /* 0x000fe400078e0006 */
[----:B------:R-:W-:Y:S01]  /*37a90*/  IMAD.MOV.U32 R24, RZ, RZ, R7 ;  /* 0x000000ffff187224 */ /* 0x000fe200078e0007 */
[----:B--2---:R-:W-:Y:S01]  /*37aa0*/  STL.64 [R1+0x2548], R18 ;  /* 0x0025481201007387 */ /* 0x004fe20000100a00 */
[----:B---3--:R0:W-:Y:S03]  /*37ab0*/  STL.64 [R1+0x2540], R16 ;  /* 0x0025401001007387 */ /* 0x0081e60000100a00 */
        /* <DEDUP_REMOVED lines=8> */
[----:B------:R-:W2:Y:S02]  /*37b40*/  LDL.LU.64 R4, [R1+0x2590] ;  /* 0x0025900001047983 */ /* 0x000ea40000300a00 */
[----:B------:R-:W-:Y:S01]  /*37b50*/  STL.64 [R1+0x2570], R30 ;  /* 0x0025701e01007387 */ /* 0x000fe20000100a00 */
[----:B------:R0:W-:Y:S04]  /*37b60*/  STL [R1+0x2568], R28 ;  /* 0x0025681c01007387 */ /* 0x0001e80000100800 */
[----:B0-----:R-:W2:Y:S01]  /*37b70*/  LDL.LU R28, [R1+0xe70] ;  /* 0x000e7000011c7983 */ /* 0x001ea20000300800 */
[----:B------:R-:W2:Y:S02]  /*37b80*/  LDL.LU R29, [R1+0xe74] ;  /* 0x000e7400011d7983 */ /* 0x000ea40000300800 */
[----:B------:R-:W2:Y:S02]  /*37b90*/  LDL.LU R30, [R1+0xe78] ;  /* 0x000e7800011e7983 */ /* 0x000ea40000300800 */
[----:B------:R-:W2:Y:S01]  /*37ba0*/  LDL.LU R31, [R1+0xe7c] ;  /* 0x000e7c00011f7983 */ /* 0x000ea20000300800 */
[----:B------:R-:W2:Y:S01]  /*37bb0*/  LDL.LU.64 R10, [R1+0x2588] ;  /* 0x00258800010a7983 */ /* 0x000ea20000300a00 */
[----:B------:R-:W2:Y:S02]  /*37bc0*/  LDL.LU.64 R8, [R1+0x2580] ;  /* 0x0025800001087983 */ /* 0x000ea40000300a00 */
[----:B------:R-:W-:Y:S02]  /*37bd0*/  STL.64 [R1+0x640], R44 ;  /* 0x0006402c01007387 */ /* 0x000fe40000100a00 */
[----:B------:R0:W-:Y:S02]  /*37be0*/  STL.64 [R1+0x648], R46 ;  /* 0x0006482e01007387 */ /* 0x0001e40000100a00 */
[----:B0-----:R-:W2:Y:S02]  /*37bf0*/  LDL.LU.64 R46, [R1+0x2578] ;  /* 0x00257800012e7983 */ /* 0x001ea40000300a00 */
[C---:B--2---:R-:W-:Y:S02]  /*37c00*/  HMMA.16816.F32.BF16 R56, R48.reuse, R46, R56 ;  /* 0x0000002e3038723c */ /* 0x044fe40000041838 */
[----:B------:R-:W-:Y:S11]  /*37c10*/  STL.64 [R1+0x24f0], R46 ;  /* 0x0024f02e01007387 */ /* 0x000ff60000100a00 */
[----:B------:R-:W-:Y:S10]  /*37c20*/  @!UPT UIADD3 URZ, URZ, URZ, URZ ;  /* 0x0000003f3f3ff290 */ /* 0x000ff4000fffe03f */
[----:B------:R-:W-:Y:S01]  /*37c30*/  STL.64 [R1+0x630], R56 ;  /* 0x0006303801007387 */ /* 0x000fe20000100a00 */
[----:B------:R-:W-:Y:S02]  /*37c40*/  STL.64 [R1+0x638], R58 ;  /* 0x0006383a01007387 */ /* 0x000fe40000100a00 */
[----:B----4-:R-:W0:Y:S04]  /*37c50*/  LDSM.16.MT88.4 R56, [R25+0x2100] ;  /* 0x002100001938783b */ /* 0x010e280000004200 */
[----:B------:R-:W-:Y:S01]  /*37c60*/  STL.64 [R1+0x2560], R26 ;  /* 0x0025601a01007387 */ /* 0x000fe20000100a00 */
[----:B------:R1:W-:Y:S02]  /*37c70*/  STL.64 [R1+0x2558], R24 ;  /* 0x0025581801007387 */ /* 0x0003e40000100a00 */
[C---:B-1----:R-:W-:Y:S08]  /*37c80*/  HMMA.16816.F32.BF16 R24, R48.reuse, R42, R28 ;  /* 0x0000002a3018723c */ /* 0x042ff0000004181c */
[C---:B------:R-:W-:Y:S01]  /*37c90*/  HMMA.16816.F32.BF16 R16, R48.reuse, R10, R16 ;  /* 0x0000000a3010723c */ /* 0x040fe20000041810 */
[----:B0-----:R-:W-:Y:S01]  /*37ca0*/  STL.64 [R1+0x2498], R58 ;  /* 0x0024983a01007387 */ /* 0x001fe20000100a00 */
[----:B------:R-:W-:Y:S02]  /*37cb0*/  STL.64 [R1+0x2490], R56 ;  /* 0x0024903801007387 */ /* 0x000fe40000100a00 */
[----:B------:R-:W-:Y:S11]  /*37cc0*/  STL.64 [R1+0x24f8], R42 ;  /* 0x0024f82a01007387 */ /* 0x000ff60000100a00 */
[----:B------:R-:W-:Y:S01]  /*37cd0*/  STL.64 [R1+0xe70], R24 ;  /* 0x000e701801007387 */ /* 0x000fe20000100a00 */
[----:B------:R-:W-:Y:S01]  /*37ce0*/  STL.64 [R1+0xe78], R26 ;  /* 0x000e781a01007387 */ /* 0x000fe20000100a00 */
[----:B------:R-:W-:Y:S02]  /*37cf0*/  STL.64 [R1+0x2508], R10 ;  /* 0x0025080a01007387 */ /* 0x000fe40000100a00 */
[----:B------:R0:W-:Y:S02]  /*37d00*/  STL.64 [R1+0x2500], R8 ;  /* 0x0025000801007387 */ /* 0x0001e40000100a00 */
[C---:B0-----:R-:W-:Y:S02]  /*37d10*/  HMMA.16816.F32.BF16 R8, R48.reuse, R6, R20 ;  /* 0x000000063008723c */ /* 0x041fe40000041814 */
[----:B------:R-:W-:Y:S01]  /*37d20*/  STL.64 [R1+0xe60], R16 ;  /* 0x000e601001007387 */ /* 0x000fe20000100a00 */
[----:B------:R-:W-:Y:S02]  /*37d30*/  STL.64 [R1+0xe68], R18 ;  /* 0x000e681201007387 */ /* 0x000fe40000100a00 */
[----:B------:R-:W-:Y:S02]  /*37d40*/  STL.64 [R1+0x24e8], R6 ;  /* 0x0024e80601007387 */ /* 0x000fe40000100a00 */
[----:B------:R3:W-:Y:S11]  /*37d50*/  STL.64 [R1+0x24e0], R4 ;  /* 0x0024e00401007387 */ /* 0x0007f60000100a00 */
[----:B------:R-:W-:Y:S05]  /*37d60*/  @!UPT UIADD3 URZ, URZ, URZ, URZ ;  /* 0x0000003f3f3ff290 */ /* 0x000fea000fffe03f */
[----:B------:R-:W-:Y:S01]  /*37d70*/  STL.64 [R1+0xe50], R8 ;  /* 0x000e500801007387 */ /* 0x000fe20000100a00 */
[----:B------:R-:W-:Y:S02]  /*37d80*/  STL.64 [R1+0xe58], R10 ;  /* 0x000e580a01007387 */ /* 0x000fe40000100a00 */
[----:B------:R-:W2:Y:S01]  /*37d90*/  LDL R13, [R1+0x108c] ;  /* 0x00108c00010d7983 */ /* 0x000ea20000100800 */
[C---:B---3--:R-:W-:Y:S01]  /*37da0*/  HMMA.16816.F32.BF16 R4, R48.reuse, R38, R52 ;  /* 0x000000263004723c */ /* 0x048fe20000041834 */
[----:B------:R-:W-:Y:S04]  /*37db0*/  STL.64 [R1+0x2538], R14 ;  /* 0x0025380e01007387 */ /* 0x000fe80000100a00 */
[----:B--2---:R-:W-:Y:S01]  /*37dc0*/  STL.64 [R1+0x2530], R12 ;  /* 0x0025300c01007387 */ /* 0x004fe20000100a00 */
[----:B------:R-:W2:Y:S11]  /*37dd0*/  LDL.LU R56, [R1+0xc30] ;  /* 0x000c300001387983 */ /* 0x000eb60000300800 */
[----:B------:R-:W-:Y:S06]  /*37de0*/  @!UPT UIADD3 URZ, URZ, URZ, URZ ;  /* 0x0000003f3f3ff290 */ /* 0x000fec000fffe03f */
[----:B------:R-:W-:Y:S02]  /*37df0*/  STL.64 [R1+0xe40], R4 ;  /* 0x000e400401007387 */ /* 0x000fe40000100a00 */
[----:B------:R-:W-:Y:S01]  /*37e00*/  STL.64 [R1+0xe48], R6 ;  /* 0x000e480601007387 */ /* 0x000fe20000100a00 */
[----:B------:R-:W2:Y:S01]  /*37e10*/  LDL.LU R57, [R1+0xc34] ;  /* 0x000c340001397983 */ /* 0x000ea20000300800 */
[----:B------:R-:W3:Y:S02]  /*37e20*/  LDL.LU R58, [R1+0xc38] ;  /* 0x000c3800013a7983 */ /* 0x000ee40000300800 */
[----:B------:R-:W3:Y:S02]  /*37e30*/  LDL.LU R59, [R1+0xc3c] ;  /* 0x000c3c00013b7983 */ /* 0x000ee40000300800 */
        /* <DEDUP_REMOVED lines=16> */
[----:B---3--:R-:W-:Y:S01]  /*37f40*/  STL.64 [R1+0x2518], R58 ;  /* 0x0025183a01007387 */ /* 0x008fe20000100a00 */
[----:B--2---:R-:W-:Y:S02]  /*37f50*/  STL.64 [R1+0x2510], R56 ;  /* 0x0025103801007387 */ /* 0x004fe40000100a00 */
[----:B------:R0:W-:Y:S02]  /*37f60*/  STL.64 [R1+0x24d8], R38 ;  /* 0x0024d82601007387 */ /* 0x0001e40000100a00 */
[----:B------:R-:W2:Y:S01]  /*37f70*/  LDL.LU R36, [R1+0x470] ;  /* 0x0004700001247983 */ /* 0x000ea20000300800 */
[----:B------:R-:W2:Y:S04]  /*37f80*/  LDL.LU R37, [R1+0x474] ;  /* 0x0004740001257983 */ /* 0x000ea80000300800 */
[----:B0-----:R-:W2:Y:S01]  /*37f90*/  LDL.LU R38, [R1+0x478] ;  /* 0x0004780001267983 */ /* 0x001ea20000300800 */
[----:B------:R-:W2:Y:S01]  /*37fa0*/  LDL.LU R39, [R1+0x47c] ;  /* 0x00047c0001277983 */ /* 0x000ea20000300800 */
[C---:B----4-:R-:W-:Y:S01]  /*37fb0*/  HMMA.16816.F32.BF16 R28, R48.reuse, R34, R28 ;  /* 0x00000022301c723c */ /* 0x050fe2000004181c */
[----:B------:R-:W3:Y:S01]  /*37fc0*/  LDL.LU R12, [R1+0xdf0] ;  /* 0x000df000010c7983 */ /* 0x000ee20000300800 */
[----:B------:R-:W3:Y:S01]  /*37fd0*/  LDL.LU R13, [R1+0xdf4] ;  /* 0x000df400010d7983 */ /* 0x000ee20000300800 */
[----:B------:R-:W3:Y:S02]  /*37fe0*/  LDL.LU R14, [R1+0xdf8] ;  /* 0x000df800010e7983 */ /* 0x000ee40000300800 */
[----:B------:R-:W3:Y:S02]  /*37ff0*/  LDL.LU R15, [R1+0xdfc] ;  /* 0x000dfc00010f7983 */ /* 0x000ee40000300800 */
[----:B------:R-:W4:Y:S01]  /*38000*/  LDL.LU R52, [R1+0x620] ;  /* 0x0006200001347983 */ /* 0x000f220000300800 */
[----:B------:R-:W4:Y:S01]  /*38010*/  LDL.LU R53, [R1+0x624] ;  /* 0x0006240001357983 */ /* 0x000f220000300800 */
[----:B------:R-:W4:Y:S02]  /*38020*/  LDL.LU R54, [R1+0x628] ;  /* 0x0006280001367983 */ /* 0x000f240000300800 */
[----:B------:R-:W4:Y:S02]  /*38030*/  LDL.LU R55, [R1+0x62c] ;  /* 0x00062c0001377983 */ /* 0x000f240000300800 */
        /* <DEDUP_REMOVED lines=25> */
[----:B0-----:R-:W3:Y:S01]  /*381d0*/  LDL.64 R30, [R1+0x8] ;  /* 0x00000800011e7983 */ /* 0x001ee20000100a00 */
[C---:B--2---:R-:W-:Y:S11]  /*381e0*/  HMMA.16816.F32.BF16 R20, R48.reuse, R26, R20 ;  /* 0x0000001a3014723c */ /* 0x044ff60000041814 */
[----:B------:R-:W-:Y:S11]  /*381f0*/  @!UPT UIADD3 URZ, URZ, URZ, URZ ;  /* 0x0000003f3f3ff290 */ /* 0x000ff6000fffe03f */
[----:B------:R-:W-:Y:S01]  /*38200*/  @!UPT UIADD3 URZ, URZ, URZ, URZ ;  /* 0x0000003f3f3ff290 */ /* 0x000fe2000fffe03f */
[----:B------:R-:W-:Y:S01]  /*38210*/  STL.64 [R1+0xe10], R20 ;  /* 0x000e101401007387 */ /* 0x000fe20000100a00 */
[----:B------:R0:W-:Y:S03]  /*38220*/  STL.64 [R1+0xe18], R22 ;  /* 0x000e181601007387 */ /* 0x0001e60000100a00 */
[----:B0-----:R-:W2:Y:S01]  /*38230*/  LDL.LU.64 R22, [R1+0x2550] ;  /* 0x0025500001167983 */ /* 0x001ea20000300a00 */
[----:B------:R-:W-:Y:S01]  /*38240*/  STL.64 [R1+0x24c8], R26 ;  /* 0x0024c81a01007387 */ /* 0x000fe20000100a00 */
[C---:B--2---:R-:W-:Y:S11]  /*38250*/  HMMA.16816.F32.BF16 R16, R48.reuse, R22, R16 ;  /* 0x000000163010723c */ /* 0x044ff60000041810 */
[----:B------:R-:W-:Y:S11]  /*38260*/  @!UPT UIADD3 URZ, URZ, URZ, URZ ;  /* 0x0000003f3f3ff290 */ /* 0x000ff6000fffe03f */
[----:B------:R-:W-:Y:S01]  /*38270*/  @!UPT UIADD3 URZ, URZ, URZ, URZ ;  /* 0x0000003f3f3ff290 */ /* 0x000fe2000fffe03f */
        /* <DEDUP_REMOVED lines=14> */
[----:B0-----:R-:W4:Y:S01]  /*38360*/  LDL.LU.64 R14, [R1+0x2538] ;  /* 0x00253800010e7983 */ /* 0x001f220000300a00 */
[----:B------:R-:W3:Y:S02]  /*38370*/  LDL.LU.64 R12, [R1+0x2530] ;  /* 0x00253000010c7983 */ /* 0x000ee40000300a00 */
[----:B------:R-:W-:Y:S02]  /*38380*/  STL.64 [R1+0x24b8], R18 ;  /* 0x0024b81201007387 */ /* 0x000fe40000100a00 */
[----:B--2---:R-:W-:Y:S01]  /*38390*/  STL [R1+0x24b0], R16 ;  /* 0x0024b01001007387 */ /* 0x004fe20000100800 */
[----:B----4-:R-:W-:Y:S01]  /*383a0*/  HMMA.16816.F32.BF16 R48, R48, R14, R52 ;  /* 0x0000000e3030723c */ /* 0x010fe20000041834 */
[----:B------:R-:W2:Y:S01]  /*383b0*/  LDL.LU.64 R54, [R1+0x2528] ;  /* 0x0025280001367983 */ /* 0x000ea20000300a00 */
[----:B------:R-:W2:Y:S02]  /*383c0*/  LDL.LU.64 R52, [R1+0x2520] ;  /* 0x0025200001347983 */ /* 0x000ea40000300a00 */
[----:B------:R-:W-:-:S02]  /*383d0*/  IMAD.MOV.U32 R42, RZ, RZ, R40 ;  /* 0x000000ffff2a7224 */ /* 0x000fc400078e0028 */
[----:B------:R-:W-:Y:S11]  /*383e0*/  IMAD.MOV.U32 R43, RZ, RZ, R32 ;  /* 0x000000ffff2b7224 */ /* 0x000ff600078e0020 */
[----:B------:R-:W-:Y:S06]  /*383f0*/  @!UPT UIADD3 URZ, URZ, URZ, URZ ;  /* 0x0000003f3f3ff290 */ /* 0x000fec000fffe03f */
[----:B------:R0:W-:Y:S01]  /*38400*/  STL.64 [R1+0x620], R48 ;  /* 0x0006203001007387 */ /* 0x0001e20000100a00 */
[----:B------:R1:W-:Y:S03]  /*38410*/  STL.64 [R1+0x628], R50 ;  /* 0x0006283201007387 */ /* 0x0003e60000100a00 */
[----:B0-----:R-:W4:Y:S01]  /*38420*/  LDL.LU R48, [R1+0x490] ;  /* 0x0004900001307983 */ /* 0x001f220000300800 */
[----:B------:R-:W4:Y:S02]  /*38430*/  LDL.LU R49, [R1+0x494] ;  /* 0x0004940001317983 */ /* 0x000f240000300800 */
[----:B-1----:R-:W4:Y:S02]  /*38440*/  LDL.LU R50, [R1+0x498] ;  /* 0x0004980001327983 */ /* 0x002f240000300800 */
[----:B------:R-:W4:Y:S01]  /*38450*/  LDL.LU R51, [R1+0x49c] ;  /* 0x00049c0001337983 */ /* 0x000f220000300800 */
[----:B------:R0:W-:Y:S01]  /*38460*/  STL.64 [R1+0x24a8], R14 ;  /* 0x0024a80e01007387 */ /* 0x0001e20000100a00 */
[----:B---3--:R1:W-:Y:S02]  /*38470*/  STL [R1+0x24a0], R13 ;  /* 0x0024a00d01007387 */ /* 0x0083e40000100800 */
[----:B0-----:R-:W-:-:S02]  /*38480*/  IMAD.MOV.U32 R14, RZ, RZ, R17 ;  /* 0x000000ffff0e7224 */ /* 0x001fc400078e0011 */
[----:B------:R-:W-:Y:S01]  /*38490*/  IMAD.MOV.U32 R15, RZ, RZ, R12 ;  /* 0x000000ffff0f7224 */ /* 0x000fe200078e000c */
[C---:B--2---:R-:W-:Y:S08]  /*384a0*/  HMMA.16816.F32.BF16 R4, R52.reuse, R58, R4 ;  /* 0x0000003a3404723c */ /* 0x044ff00000041804 */
[C---:B------:R-:W-:Y:S08]  /*384b0*/  HMMA.16816.F32.BF16 R40, R52.reuse, R42, R8 ;  /* 0x0000002a3428723c */ /* 0x040ff00000041808 */
[----:B-1----:R-:W-:Y:S07]  /*384c0*/  HMMA.16816.F32.BF16 R12, R52, R14, R44 ;  /* 0x0000000e340c723c */ /* 0x002fee000004182c */
[----:B------:R0:W-:Y:S01]  /*384d0*/  STL.64 [R1+0x4c0], R4 ;  /* 0x0004c00401007387 */ /* 0x0001e20000100a00 */
[----:B------:R-:W-:Y:S02]  /*384e0*/  STL.64 [R1+0x4c8], R6 ;  /* 0x0004c80601007387 */ /* 0x000fe40000100a00 */
[----:B0-----:R-:W-:-:S02]  /*384f0*/  IMAD.MOV.U32 R5, RZ, RZ, R58 ;  /* 0x000000ffff057224 */ /* 0x001fc400078e003a */
[----:B------:R-:W-:Y:S02]  /*38500*/  IMAD.MOV.U32 R4, RZ, RZ, R59 ;  /* 0x000000ffff047224 */ /* 0x000fe400078e003b */
[----:B------:R-:W2:Y:S01]  /*38510*/  LDL.LU.64 R58, [R1+0x2518] ;  /* 0x00251800013a7983 */ /* 0x000ea20000300a00 */
[----:B------:R-:W2:Y:S02]  /*38520*/  LDL.LU.64 R56, [R1+0x2510] ;  /* 0x0025100001387983 */ /* 0x000ea40000300a00 */
[----:B------:R-:W3:Y:S02]  /*38530*/  LDL.LU.64 R10, [R1+0x2508] ;  /* 0x00250800010a7983 */ /* 0x000ee40000300a00 */
[----:B------:R-:W2:Y:S01]  /*38540*/  LDL.LU.64 R8, [R1+0x2500] ;  /* 0x0025000001087983 */ /* 0x000ea20000300a00 */
[----:B------:R-:W-:Y:S01]  /*38550*/  STL.64 [R1+0x4b0], R40 ;  /* 0x0004b02801007387 */ /* 0x000fe20000100a00 */
[----:B------:R0:W-:Y:S03]  /*38560*/  STL.64 [R1+0x4b8], R42 ;  /* 0x0004b82a01007387 */ /* 0x0001e60000100a00 */
[----:B0-----:R-:W2:Y:S01]  /*38570*/  LDL.LU.64 R42, [R1+0x24f8] ;  /* 0x0024f800012a7983 */ /* 0x001ea20000300a00 */
[----:B------:R-:W2:Y:S02]  /*38580*/  LDL.LU.64 R46, [R1+0x24f0] ;  /* 0x0024f000012e7983 */ /* 0x000ea40000300a00 */
[----:B------:R-:W-:-:S02]  /*38590*/  IMAD.MOV.U32 R18, RZ, RZ, R28 ;  /* 0x000000ffff127224 */ /* 0x000fc400078e001c */
[----:B------:R-:W-:Y:S01]  /*385a0*/  IMAD.MOV.U32 R19, RZ, RZ, R24 ;  /* 0x000000ffff137224 */ /* 0x000fe200078e0018 */
[----:B------:R-:W-:Y:S01]  /*385b0*/  STL.64 [R1+0x4a0], R12 ;  /* 0x0004a00c01007387 */ /* 0x000fe20000100a00 */
[----:B------:R0:W-:Y:S05]  /*385c0*/  STL.64 [R1+0x4a8], R14 ;  /* 0x0004a80e01007387 */ /* 0x0001ea0000100a00 */
[C---:B----4-:R-:W-:Y:S08]  /*385d0*/  HMMA.16816.F32.BF16 R16, R52.reuse, R18, R48 ;  /* 0x000000123410723c */ /* 0x050ff00000041830 */
[----:B0-----:R-:W-:Y:S01]  /*385e0*/  HMMA.16816.F32.BF16 R12, R52, R30, R20 ;  /* 0x0000001e340c723c */ /* 0x001fe20000041814 */
[----:B------:R-:W-:-:S02]  /*385f0*/  IMAD.MOV.U32 R7, RZ, RZ, R30 ;  /* 0x000000ffff077224 */ /* 0x000fc400078e001e */
[----:B------:R-:W-:Y:S01]  /*38600*/  IMAD.MOV.U32 R6, RZ, RZ, R31 ;  /* 0x000000ffff067224 */ /* 0x000fe200078e001f */
[----:B------:R-:W0:Y:S11]  /*38610*/  LDSM.16.MT88.4 R48, [R25+0x2180] ;  /* 0x002180001930783b */ /* 0x000e360000004200 */
[----:B------:R-:W-:Y:S01]  /*38620*/  STL.64 [R1+0x490], R16 ;  /* 0x0004901001007387 */ /* 0x000fe20000100a00 */
[----:B------:R-:W-:Y:S07]  /*38630*/  STL.64 [R1+0x498], R18 ;  /* 0x0004981201007387 */ /* 0x000fee0000100a00 */
[----:B------:R-:W-:Y:S02]  /*38640*/  STL.64 [R1+0x480], R12 ;  /* 0x0004800c01007387 */ /* 0x000fe40000100a00 */
[----:B------:R2:W-:Y:S02]  /*38650*/  STL.64 [R1+0x488], R14 ;  /* 0x0004880e01007387 */ /* 0x0005e40000100a00 */
[----:B--2---:R-:W-:Y:S01]  /*38660*/  HMMA.16816.F32.BF16 R12, R52, R46, R36 ;  /* 0x0000002e340c723c */ /* 0x004fe20000041824 */
[----:B------:R1:W-:Y:S06]  /*38670*/  STL.64 [R1+0x2420], R46 ;  /* 0x0024202e01007387 */ /* 0x0003ec0000100a00 */
[----:B-1----:R-:W-:-:S02]  /*38680*/  IMAD.MOV.U32 R46, RZ, RZ, R7 ;  /* 0x000000ffff2e7224 */ /* 0x002fc400078e0007 */
[----:B------:R-:W-:Y:S11]  /*38690*/  IMAD.MOV.U32 R47, RZ, RZ, R6 ;  /* 0x000000ffff2f7224 */ /* 0x000ff600078e0006 */
[----:B------:R-:W-:Y:S03]  /*386a0*/  @!UPT UIADD3 URZ, URZ, URZ, URZ ;  /* 0x0000003f3f3ff290 */ /* 0x000fe6000fffe03f */
[----:B------:R-:W-:Y:S01]  /*386b0*/  STL.64 [R1+0x470], R12 ;  /* 0x0004700c01007387 */ /* 0x000fe20000100a00 */
[----:B------:R-:W-:Y:S02]  /*386c0*/  STL.64 [R1+0x478], R14 ;  /* 0x0004780e01007387 */ /* 0x000fe40000100a00 */
[----:B------:R1:W-:Y:S02]  /*386d0*/  STL.64 [R1+0x2430], R46 ;  /* 0x0024302e01007387 */ /* 0x0003e40000100a00 */
[----:B-1----:R-:W2:Y:S01]  /*386e0*/  LDL.64 R46, [R1+0x18] ;  /* 0x00001800012e7983 */ /* 0x002ea20000100a00 */
[----:B------:R-:W-:Y:S03]  /*386f0*/  HMMA.16816.F32.BF16 R12, R52, R42, R56 ;  /* 0x0000002a340c723c */ /* 0x000fe60000041838 */
[----:B--2---:R1:W-:Y:S01]  /*38700*/  STL.64 [R1+0x2448], R46 ;  /* 0x0024482e01007387 */ /* 0x0043e20000100a00 */
[----:B0-----:R-:W-:Y:S02]  /*38710*/  STL.64 [R1+0x2418], R50 ;  /* 0x0024183201007387 */ /* 0x001fe40000100a00 */
[----:B------:R-:W-:Y:S01]  /*38720*/  STL.64 [R1+0x2410], R48 ;  /* 0x0024103001007387 */ /* 0x000fe20000100a00 */
[----:B-1----:R-:W2:Y:S04]  /*38730*/  LDL.64 R46, [R1+0x28] ;  /* 0x00002800012e7983 */ /* 0x002ea80000100a00 */
[----:B--2---:R-:W-:Y:S11]  /*38740*/  STL.64 [R1+0x2460], R46 ;  /* 0x0024602e01007387 */ /* 0x004ff60000100a00 */
[----:B------:R-:W-:Y:S01]  /*38750*/  @!UPT UIADD3 URZ, URZ, URZ, URZ ;  /* 0x0000003f3f3ff290 */ /* 0x000fe2000fffe03f */
[----:B------:R-:W-:Y:S02]  /*38760*/  STL.64 [R1+0xc30], R12 ;  /* 0x000c300c01007387 */ /* 0x000fe40000100a00 */
[----:B------:R-:W-:Y:S02]  /*38770*/  STL.64 [R1+0xc38], R14 ;  /* 0x000c380e01007387 */ /* 0x000fe40000100a00 */
[----:B------:R0:W-:Y:S01]  /*38780*/  STL.64 [R1+0x2428], R42 ;  /* 0x0024282a01007387 */ /* 0x0001e20000100a00 */
[----:B------:R-:W2:Y:S01]  /*38790*/  LDL.LU R40, [R1+0x2c0] ;  /* 0x0002c00001287983 */ /* 0x000ea20000300800 */
[----:B------:R-:W2:Y:S03]  /*387a0*/  LDL.LU R41, [R1+0x2c4] ;  /* 0x0002c40001297983 */ /* 0x000ea60000300800 */
[----:B0-----:R-:W4:Y:S01]  /*387b0*/  LDL.LU R42, [R1+0x2c8] ;  /* 0x0002c800012a7983 */ /* 0x001f220000300800 */
[----:B------:R-:W4:Y:S02]  /*387c0*/  LDL.LU R43, [R1+0x2cc] ;  /* 0x0002cc00012b7983 */ /* 0x000f240000300800 */
[----:B------:R-:W2:Y:S02]  /*387d0*/  LDL.64 R46, [R1+0x38] ;  /* 0x00003800012e7983 */ /* 0x000ea40000100a00 */
[----:B--2---:R-:W-:Y:S01]  /*387e0*/  STL.64 [R1+0x2478], R46 ;  /* 0x0024782e01007387 */ /* 0x004fe20000100a00 */
[----:B----4-:R-:W-:Y:S02]  /*387f0*/  STL.64 [R1+0x2440], R42 ;  /* 0x0024402a01007387 */ /* 0x010fe40000100a00 */
[----:B------:R0:W-:Y:S02]  /*38800*/  STL.64 [R1+0x2438], R40 ;  /* 0x0024382801007387 */ /* 0x0001e40000100a00 */
[----:B0-----:R-:W2:Y:S01]  /*38810*/  LDL.LU R40, [R1+0x2d0] ;  /* 0x0002d00001287983 */ /* 0x001ea20000300800 */
[----:B------:R-:W2:Y:S02]  /*38820*/  LDL.LU R41, [R1+0x2d4] ;  /* 0x0002d40001297983 */ /* 0x000ea40000300800 */
[----:B------:R-:W4:Y:S02]  /*38830*/  LDL.LU R42, [R1+0x2d8] ;  /* 0x0002d800012a7983 */ /* 0x000f240000300800 */
[----:B------:R-:W4:Y:S01]  /*38840*/  LDL.LU R43, [R1+0x2dc] ;  /* 0x0002dc00012b7983 */ /* 0x000f220000300800 */
[----:B------:R-:W2:Y:S01]  /*38850*/  LDL.LU R12, [R1+0xbb0] ;  /* 0x000bb000010c7983 */ /* 0x000ea20000300800 */
        /* <DEDUP_REMOVED lines=18> */
[----:B------:R-:W-:Y:S01]  /*38980*/  IMAD.MOV.U32 R47, RZ, RZ, R4 ;  /* 0x000000ffff2f7224 */ /* 0x000fe200078e0004 */
[----:B------:R-:W3:Y:S01]  /*38990*/  LDL.LU R39, [R1+0xc1c] ;  /* 0x000c1c0001277983 */ /* 0x000ee20000300800 */
[----:B------:R-:W-:-:S02]  /*389a0*/  IMAD.MOV.U32 R46, RZ, RZ, R5 ;  /* 0x000000ffff2e7224 */ /* 0x000fc400078e0005 */
        /* <DEDUP_REMOVED lines=16> */
[----:B----4-:R-:W-:Y:S01]  /*38ab0*/  STL.64 [R1+0x2458], R42 ;  /* 0x0024582a01007387 */ /* 0x010fe20000100a00 */
[----:B--2---:R0:W-:Y:S03]  /*38ac0*/  STL.64 [R1+0x2450], R40 ;  /* 0x0024502801007387 */ /* 0x0041e60000100a00 */
[----:B0-----:R-:W2:Y:S01]  /*38ad0*/  LDL.LU R40, [R1+0x2e0] ;  /* 0x0002e00001287983 */ /* 0x001ea20000300800 */
[----:B------:R-:W2:Y:S02]  /*38ae0*/  LDL.LU R41, [R1+0x2e4] ;  /* 0x0002e40001297983 */ /* 0x000ea40000300800 */
[----:B------:R-:W4:Y:S02]  /*38af0*/  LDL.LU R42, [R1+0x2e8] ;  /* 0x0002e800012a7983 */ /* 0x000f240000300800 */
[----:B------:R-:W4:Y:S01]  /*38b00*/  LDL.LU R43, [R1+0x2ec] ;  /* 0x0002ec00012b7983 */ /* 0x000f220000300800 */
[C---:B---3--:R-:W-:Y:S01]  /*38b10*/  HMMA.16816.F32.BF16 R4, R52.reuse, R10, R4 ;  /* 0x0000000a3404723c */ /* 0x048fe20000041804 */
[----:B----4-:R-:W-:Y:S01]  /*38b20*/  STL.64 [R1+0x2470], R42 ;  /* 0x0024702a01007387 */ /* 0x010fe20000100a00 */
[----:B--2---:R0:W-:Y:S03]  /*38b30*/  STL.64 [R1+0x2468], R40 ;  /* 0x0024682801007387 */ /* 0x0041e60000100a00 */
[----:B0-----:R-:W2:Y:S01]  /*38b40*/  LDL.LU R40, [R1+0x2f0] ;  /* 0x0002f00001287983 */ /* 0x001ea20000300800 */
[----:B------:R-:W2:Y:S02]  /*38b50*/  LDL.LU R41, [R1+0x2f4] ;  /* 0x0002f40001297983 */ /* 0x000ea40000300800 */
[----:B------:R-:W3:Y:S02]  /*38b60*/  LDL.LU R42, [R1+0x2f8] ;  /* 0x0002f800012a7983 */ /* 0x000ee40000300800 */
[----:B------:R-:W3:Y:S02]  /*38b70*/  LDL.LU R43, [R1+0x2fc] ;  /* 0x0002fc00012b7983 */ /* 0x000ee40000300800 */
[----:B---3--:R-:W-:Y:S01]  /*38b80*/  STL.64 [R1+0x2488], R42 ;  /* 0x0024882a01007387 */ /* 0x008fe20000100a00 */
[----:B--2---:R0:W-:Y:S03]  /*38b90*/  STL.64 [R1+0x2480], R40 ;  /* 0x0024802801007387 */ /* 0x0041e60000100a00 */
[----:B0-----:R-:W2:Y:S01]  /*38ba0*/  LDL.LU R40, [R1+0x300] ;  /* 0x0003000001287983 */ /* 0x001ea20000300800 */
[----:B------:R-:W2:Y:S02]  /*38bb0*/  LDL.LU R41, [R1+0x304] ;  /* 0x0003040001297983 */ /* 0x000ea40000300800 */
[----:B------:R-:W2:Y:S02]  /*38bc0*/  LDL.LU R42, [R1+0x308] ;  /* 0x00030800012a7983 */ /* 0x000ea40000300800 */
[----:B------:R-:W2:Y:S02]  /*38bd0*/  LDL.LU R43, [R1+0x30c] ;  /* 0x00030c00012b7983 */ /* 0x000ea40000300800 */
[----:B------:R-:W-:Y:S01]  /*38be0*/  STL.64 [R1+0xc20], R4 ;  /* 0x000c200401007387 */ /* 0x000fe20000100a00 */
[----:B------:R0:W-:Y:S03]  /*38bf0*/  STL.64 [R1+0xc28], R6 ;  /* 0x000c280601007387 */ /* 0x0001e60000100a00 */
[----:B0-----:R-:W3:Y:S01]  /*38c00*/  LDL.LU.64 R6, [R1+0x24e8] ;  /* 0x0024e80001067983 */ /* 0x001ee20000300a00 */
[----:B------:R-:W4:Y:S01]  /*38c10*/  LDL.LU.64 R4, [R1+0x24e0] ;  /* 0x0024e00001047983 */ /* 0x000f220000300a00 */
[C---:B---3--:R-:W-:Y:S11]  /*38c20*/  HMMA.16816.F32.BF16 R36, R52.reuse, R6, R36 ;  /* 0x000000063424723c */ /* 0x048ff60000041824 */
[----:B------:R-:W-:Y:S11]  /*38c30*/  @!UPT UIADD3 URZ, URZ, URZ, URZ ;  /* 0x0000003f3f3ff290 */ /* 0x000ff6000fffe03f */
[----:B------:R-:W-:Y:S01]  /*38c40*/  @!UPT UIADD3 URZ, URZ, URZ, URZ ;  /* 0x0000003f3f3ff290 */ /* 0x000fe2000fffe03f */
[----:B------:R-:W-:Y:S01]  /*38c50*/  STL.64 [R1+0xc10], R36 ;  /* 0x000c102401007387 */ /* 0x000fe20000100a00 */
[----:B------:R0:W-:Y:S03]  /*38c60*/  STL.64 [R1+0xc18], R38 ;  /* 0x000c182601007387 */ /* 0x0001e60000100a00 */
[----:B0-----:R-:W3:Y:S01]  /*38c70*/  LDL.LU.64 R38, [R1+0x24d8] ;  /* 0x0024d80001267983 */ /* 0x001ee20000300a00 */
[C---:B------:R-:W-:Y:S08]  /*38c80*/  HMMA.16816.F32.BF16 R28, R52.reuse, R34, R28 ;  /* 0x00000022341c723c */ /* 0x040ff0000004181c */
[C---:B---3--:R-:W-:Y:S11]  /*38c90*/  HMMA.16816.F32.BF16 R48, R52.reuse, R38, R48 ;  /* 0x000000263430723c */ /* 0x048ff60000041830 */
[----:B------:R-:W-:Y:S11]  /*38ca0*/  @!UPT UIADD3 URZ, URZ, URZ, URZ ;  /* 0x0000003f3f3ff290 */ /* 0x000ff6000fffe03f */
[----:B------:R-:W-:Y:S01]  /*38cb0*/  @!UPT UIADD3 URZ, URZ, URZ, URZ ;  /* 0x0000003f3f3ff290 */ /* 0x000fe2000fffe03f */
[----:B------:R0:W-:Y:S01]  /*38cc0*/  STL.64 [R1+0xc00], R48 ;  /* 0x000c003001007387 */ /* 0x0001e20000100a00 */
[----:B------:R1:W-:Y:S03]  /*38cd0*/  STL.64 [R1+0xc08], R50 ;  /* 0x000c083201007387 */ /* 0x0003e60000100a00 */
[----:B0-----:R-:W3:Y:S01]  /*38ce0*/  LDL.LU R48, [R1+0x9f0] ;  /* 0x0009f00001307983 */ /* 0x001ee20000300800 */
[----:B------:R-:W3:Y:S02]  /*38cf0*/  LDL.LU R49, [R1+0x9f4] ;  /* 0x0009f40001317983 */ /* 0x000ee40000300800 */
[----:B-1----:R-:W3:Y:S02]  /*38d00*/  LDL.LU R50, [R1+0x9f8] ;  /* 0x0009f80001327983 */ /* 0x002ee40000300800 */
[----:B------:R-:W3:Y:S01]  /*38d10*/  LDL.LU R51, [R1+0x9fc] ;  /* 0x0009fc0001337983 */ /* 0x000ee20000300800 */
        /* <DEDUP_REMOVED lines=28> */
[----:B------:R-:W3:Y:S01]  /*38ee0*/  LDL.LU R13, [R1+0x24a0] ;  /* 0x0024a000010d7983 */ /* 0x000ee20000300800 */
[----:B--2---:R-:W-:Y:S02]  /*38ef0*/  HMMA.16816.F32.BF16 R52, R52, R14, R56 ;  /* 0x0000000e3434723c */ /* 0x004fe40000041838 */
[----:B------:R-:W2:Y:S01]  /*38f00*/  LDL.LU.64 R58, [R1+0x2498] ;  /* 0x00249800013a7983 */ /* 0x000ea20000300a00 */
[----:B------:R-:W2:Y:S11]  /*38f10*/  LDL.LU.64 R56, [R1+0x2490] ;  /* 0x0024900001387983 */ /* 0x000eb60000300a00 */
[----:B------:R-:W-:Y:S09]  /*38f20*/  @!UPT UIADD3 URZ, URZ, URZ, URZ ;  /* 0x0000003f3f3ff290 */ /* 0x000ff2000fffe03f */
[----:B------:R0:W-:Y:S01]  /*38f30*/  STL.64 [R1+0x460], R52 ;  /* 0x0004603401007387 */ /* 0x0001e20000100a00 */
[----:B------:R1:W-:Y:S03]  /*38f40*/  STL.64 [R1+0x468], R54 ;  /* 0x0004683601007387 */ /* 0x0003e60000100a00 */
[----:B0-----:R-:W3:Y:S01]  /*38f50*/  LDL.LU R52, [R1+0x2b0] ;  /* 0x0002b00001347983 */ /* 0x001ee20000300800 */
[----:B------:R-:W3:Y:S02]  /*38f60*/  LDL.LU R53, [R1+0x2b4] ;  /* 0x0002b40001357983 */ /* 0x000ee40000300800 */
[----:B-1----:R-:W3:Y:S02]  /*38f70*/  LDL.LU R54, [R1+0x2b8] ;  /* 0x0002b80001367983 */ /* 0x002ee40000300800 */
[----:B------:R-:W3:Y:S01]  /*38f80*/  LDL.LU R55, [R1+0x2bc] ;  /* 0x0002bc0001377983 */ /* 0x000ee20000300800 */
[C---:B--2---:R-:W-:Y:S01]  /*38f90*/  HMMA.16816.F32.BF16 R44, R56.reuse, R46, R40 ;  /* 0x0000002e382c723c */ /* 0x044fe20000041828 */
[----:B------:R-:W2:Y:S01]  /*38fa0*/  LDL.LU.64 R42, [R1+0x2488] ;  /* 0x00248800012a7983 */ /* 0x000ea20000300a00 */
[----:B------:R-:W2:Y:S11]  /*38fb0*/  LDL.LU.64 R40, [R1+0x2480] ;  /* 0x0024800001287983 */ /* 0x000eb60000300a00 */
[----:B------:R-:W-:Y:S10]  /*38fc0*/  @!UPT UIADD3 URZ, URZ, URZ, URZ ;  /* 0x0000003f3f3ff290 */ /* 0x000ff4000fffe03f */
[----:B------:R-:W-:Y:S01]  /*38fd0*/  STL.64 [R1+0x300], R44 ;  /* 0x0003002c01007387 */ /* 0x000fe20000100a00 */
[----:B------:R0:W-:Y:S03]  /*38fe0*/  STL.64 [R1+0x308], R46 ;  /* 0x0003082e01007387 */ /* 0x0001e60000100a00 */
[----:B0-----:R-:W2:Y:S02]  /*38ff0*/  LDL.LU.64 R46, [R1+0x2478] ;  /* 0x00247800012e7983 */ /* 0x001ea40000300a00 */
        /* <DEDUP_REMOVED lines=27> */
[C---:B--2---:R-:W-:Y:S01]  /*391b0*/  HMMA.16816.F32.BF16 R44, R56.reuse, R46, R40 ;  /* 0x0000002e382c723c */ /* 0x044fe20000041828 */
[----:B------:R-:W2:Y:S11]  /*391c0*/  LDL.LU.64 R42, [R1+0x2428] ;  /* 0x00242800012a7983 */ /* 0x000eb60000300a00 */
[----:B------:R-:W-:Y:S11]  /*391d0*/  @!UPT UIADD3 URZ, URZ, URZ, URZ ;  /* 0x0000003f3f3ff290 */ /* 0x000ff6000fffe03f */
[----:B------:R-:W-:Y:S01]  /*391e0*/  STL.64 [R1+0x2c0], R44 ;  /* 0x0002c02c01007387 */ /* 0x000fe20000100a00 */
[----:B------:R0:W-:Y:S03]  /*391f0*/  STL.64 [R1+0x2c8], R46 ;  /* 0x0002c82e01007387 */ /* 0x0001e60000100a00 */
[----:B0-----:R-:W3:Y:S02]  /*39200*/  LDL.LU.64 R46, [R1+0x2420] ;  /* 0x00242000012e7983 */ /* 0x001ee40000300a00 */
[C---:B---3--:R-:W-:Y:S02]  /*39210*/  HMMA.16816.F32.BF16 R52, R56.reuse, R46, R52 ;  /* 0x0000002e3834723c */ /* 0x048fe40000041834 */
[----:B------:R0:W-:Y:S01]  /*39220*/  STL.64 [R1+0x23e8], R46 ;  /* 0x0023e82e01007387 */ /* 0x0001e20000100a00 */
[----:B------:R-:W3:Y:S11]  /*39230*/  LDL.LU R44, [R1+0x9c0] ;  /* 0x0009c000012c7983 */ /* 0x000ef60000300800 */
[----:B------:R-:W-:Y:S09]  /*39240*/  @!UPT UIADD3 URZ, URZ, URZ, URZ ;  /* 0x0000003f3f3ff290 */ /* 0x000ff2000fffe03f */
[----:B------:R-:W-:Y:S01]  /*39250*/  STL.64 [R1+0x2b0], R52 ;  /* 0x0002b03401007387 */ /* 0x000fe20000100a00 */
[----:B------:R-:W-:Y:S02]  /*39260*/  STL.64 [R1+0x2b8], R54 ;  /* 0x0002b83601007387 */ /* 0x000fe40000100a00 */
[----:B------:R-:W1:Y:S01]  /*39270*/  LDSM.16.MT88.4 R52, [R13+0x2000] ;  /* 0x002000000d34783b */ /* 0x000e620000004200 */
[C---:B--2---:R-:W-:Y:S01]  /*39280*/  HMMA.16816.F32.BF16 R48, R56.reuse, R42, R48 ;  /* 0x0000002a3830723c */ /* 0x044fe20000041830 */
[----:B------:R-:W3:Y:S02]  /*39290*/  LDL.LU R45, [R1+0x9c4] ;  /* 0x0009c400012d7983 */ /* 0x000ee40000300800 */
[----:B0-----:R-:W3:Y:S02]  /*392a0*/  LDL.LU R46, [R1+0x9c8] ;  /* 0x0009c800012e7983 */ /* 0x001ee40000300800 */
[----:B------:R-:W3:Y:S01]  /*392b0*/  LDL.LU R47, [R1+0x9cc] ;  /* 0x0009cc00012f7983 */ /* 0x000ee20000300800 */
[----:B-1----:R-:W-:Y:S01]  /*392c0*/  STL.64 [R1+0x23a0], R54 ;  /* 0x0023a03601007387 */ /* 0x002fe20000100a00 */
[----:B------:R0:W-:Y:S03]  /*392d0*/  STL.64 [R1+0x2398], R52 ;  /* 0x0023983401007387 */ /* 0x0001e60000100a00 */
[----:B0-----:R-:W2:Y:S01]  /*392e0*/  LDL.LU R52, [R1+0x9d0] ;  /* 0x0009d00001347983 */ /* 0x001ea20000300800 */
[----:B------:R-:W2:Y:S02]  /*392f0*/  LDL.LU R53, [R1+0x9d4] ;  /* 0x0009d40001357983 */ /* 0x000ea40000300800 */
[----:B------:R-:W2:Y:S02]  /*39300*/  LDL.LU R54, [R1+0x9d8] ;  /* 0x0009d80001367983 */ /* 0x000ea40000300800 */
[----:B------:R-:W2:Y:S08]  /*39310*/  LDL.LU R55, [R1+0x9dc] ;  /* 0x0009dc0001377983 */ /* 0x000eb00000300800 */
[----:B------:R-:W-:Y:S01]  /*39320*/  STL.64 [R1+0x9f0], R48 ;  /* 0x0009f03001007387 */ /* 0x000fe20000100a00 */
[----:B------:R0:W-:Y:S03]  /*39330*/  STL.64 [R1+0x9f8], R50 ;  /* 0x0009f83201007387 */ /* 0x0001e60000100a00 */
[----:B0-----:R-:W2:Y:S01]  /*39340*/  LDL.LU.64 R50, [R1+0x2418] ;  /* 0x0024180001327983 */ /* 0x001ea20000300a00 */
[----:B------:R-:W2:Y:S02]  /*39350*/  LDL.LU.64 R48, [R1+0x2410] ;  /* 0x0024100001307983 */ /* 0x000ea40000300a00 */
[----:B------:R0:W-:Y:S02]  /*39360*/  STL.64 [R1+0x23d8], R42 ;  /* 0x0023d82a01007387 */ /* 0x0001e40000100a00 */
[----:B------:R-:W2:Y:S01]  /*39370*/  LDL.LU R40, [R1+0x9e0] ;  /* 0x0009e00001287983 */ /* 0x000ea20000300800 */
[----:B------:R-:W2:Y:S04]  /*39380*/  LDL.LU R41, [R1+0x9e4] ;  /* 0x0009e40001297983 */ /* 0x000ea80000300800 */
[----:B0-----:R-:W2:Y:S01]  /*39390*/  LDL.LU R42, [R1+0x9e8] ;  /* 0x0009e800012a7983 */ /* 0x001ea20000300800 */
[----:B------:R-:W2:Y:S02]  /*393a0*/  LDL.LU R43, [R1+0x9ec] ;  /* 0x0009ec00012b7983 */ /* 0x000ea40000300800 */
[----:B------:R-:W-:Y:S02]  /*393b0*/  STL.64 [R1+0x23d0], R10 ;  /* 0x0023d00a01007387 */ /* 0x000fe40000100a00 */
[----:B------:R0:W-:Y:S01]  /*393c0*/  STL.64 [R1+0x23c8], R8 ;  /* 0x0023c80801007387 */ /* 0x0001e20000100a00 */
[C---:B--2---:R-:W-:Y:S08]  /*393d0*/  HMMA.16816.F32.BF16 R40, R56.reuse, R10, R40 ;  /* 0x0000000a3828723c */ /* 0x044ff00000041828 */
[C---:B0-----:R-:W-:Y:S11]  /*393e0*/  HMMA.16816.F32.BF16 R8, R56.reuse, R6, R52 ;  /* 0x000000063808723c */ /* 0x041ff60000041834 */
[----:B------:R-:W-:Y:S04]  /*393f0*/  @!UPT UIADD3 URZ, URZ, URZ, URZ ;  /* 0x0000003f3f3ff290 */ /* 0x000fe8000fffe03f */
[----:B------:R-:W-:Y:S01]  /*39400*/  STL.64 [R1+0x9e0], R40 ;  /* 0x0009e02801007387 */ /* 0x000fe20000100a00 */
[----:B------:R-:W-:Y:S02]  /*39410*/  STL.64 [R1+0x9e8], R42 ;  /* 0x0009e82a01007387 */ /* 0x000fe40000100a00 */
[----:B------:R-:W-:Y:S02]  /*39420*/  STL.64 [R1+0x23c0], R6 ;  /* 0x0023c00601007387 */ /* 0x000fe40000100a00 */
[----:B----4-:R0:W-:Y:S03]  /*39430*/  STL.64 [R1+0x23b8], R4 ;  /* 0x0023b80401007387 */ /* 0x0101e60000100a00 */
[----:B------:R-:W-:Y:S01]  /*39440*/  STL.64 [R1+0x9d0], R8 ;  /* 0x0009d00801007387 */ /* 0x000fe20000100a00 */
[----:B------:R3:W-:Y:S03]  /*39450*/  STL.64 [R1+0x9d8], R10 ;  /* 0x0009d80a01007387 */ /* 0x0007e60000100a00 */
[----:B0-----:R-:W2:Y:S01]  /*39460*/  LDL.LU R4, [R1+0x9a0] ;  /* 0x0009a00001047983 */ /* 0x001ea20000300800 */
[----:B------:R-:W2:Y:S01]  /*39470*/  LDL.LU R5, [R1+0x9a4] ;  /* 0x0009a40001057983 */ /* 0x000ea20000300800 */
[----:B---3--:R-:W-:Y:S01]  /*39480*/  HMMA.16816.F32.BF16 R8, R56, R38, R44 ;  /* 0x000000263808723c */ /* 0x008fe2000004182c */
[----:B------:R-:W2:Y:S01]  /*39490*/  LDL.LU R6, [R1+0x9a8] ;  /* 0x0009a80001067983 */ /* 0x000ea20000300800 */
[----:B------:R-:W2:Y:S01]  /*394a0*/  LDL.LU R7, [R1+0x9ac] ;  /* 0x0009ac0001077983 */ /* 0x000ea20000300800 */
[----:B------:R-:W3:Y:S02]  /*394b0*/  LDL.LU R44, [R1+0x2a0] ;  /* 0x0002a000012c7983 */ /* 0x000ee40000300800 */
[----:B------:R-:W-:-:S02]  /*394c0*/  IMAD.MOV.U32 R54, RZ, RZ, R25 ;  /* 0x000000ffff367224 */ /* 0x000fc400078e0019 */
[----:B------:R-:W-:Y:S11]  /*394d0*/  IMAD.MOV.U32 R55, RZ, RZ, R24 ;  /* 0x000000ffff377224 */ /* 0x000ff600078e0018 */
[----:B------:R-:W-:Y:S05]  /*394e0*/  @!UPT UIADD3 URZ, URZ, URZ, URZ ;  /* 0x0000003f3f3ff290 */ /* 0x000fea000fffe03f */
[----:B------:R0:W-:Y:S01]  /*394f0*/  STL.64 [R1+0x9c0], R8 ;  /* 0x0009c00801007387 */ /* 0x0001e20000100a00 */
[----:B------:R1:W-:Y:S02]  /*39500*/  STL.64 [R1+0x9c8], R10 ;  /* 0x0009c80a01007387 */ /* 0x0003e40000100a00 */
[----:B------:R-:W3:Y:S02]  /*39510*/  LDL.LU R45, [R1+0x2a4] ;  /* 0x0002a400012d7983 */ /* 0x000ee40000300800 */
[----:B------:R-:W3:Y:S01]  /*39520*/  LDL.LU R46, [R1+0x2a8] ;  /* 0x0002a800012e7983 */ /* 0x000ee20000300800 */
[----:B------:R-:W3:Y:S04]  /*39530*/  LDL.LU R47, [R1+0x2ac] ;  /* 0x0002ac00012f7983 */ /* 0x000ee80000300800 */
[----:B0-----:R-:W4:Y:S01]  /*39540*/  LDL.LU R8, [R1+0x980] ;  /* 0x0009800001087983 */ /* 0x001f220000300800 */
[----:B------:R-:W4:Y:S02]  /*39550*/  LDL.LU R9, [R1+0x984] ;  /* 0x0009840001097983 */ /* 0x000f240000300800 */
[----:B-1----:R-:W4:Y:S02]  /*39560*/  LDL.LU R10, [R1+0x988] ;  /* 0x00098800010a7983 */ /* 0x002f240000300800 */
[----:B------:R-:W4:Y:S01]  /*39570*/  LDL.LU R11, [R1+0x98c] ;  /* 0x00098c00010b7983 */ /* 0x000f220000300800 */
[----:B------:R-:W2:Y:S01]  /*39580*/  LDL.LU R40, [R1+0x970] ;  /* 0x0009700001287983 */ /* 0x000ea20000300800 */
[----:B------:R-:W2:Y:S02]  /*39590*/  LDL.LU R41, [R1+0x974] ;  /* 0x0009740001297983 */ /* 0x000ea40000300800 */
[----:B------:R-:W2:Y:S02]  /*395a0*/  LDL.LU R42, [R1+0x978] ;  /* 0x00097800012a7983 */ /* 0x000ea40000300800 */
[----:B------:R-:W2:Y:S01]  /*395b0*/  LDL.LU R43, [R1+0x97c] ;  /* 0x00097c00012b7983 */ /* 0x000ea20000300800 */
[----:B------:R0:W-:Y:S01]  /*395c0*/  STL.64 [R1+0x23f0], R54 ;  /* 0x0023f03601007387 */ /* 0x0001e20000100a00 */
[----:B------:R-:W2:Y:S02]  /*395d0*/  LDL.LU R52, [R1+0x9b0] ;  /* 0x0009b00001347983 */ /* 0x000ea40000300800 */
[----:B------:R-:W2:Y:S01]  /*395e0*/  LDL.LU R53, [R1+0x9b4] ;  /* 0x0009b40001357983 */ /* 0x000ea20000300800 */
[----:B0-----:R-:W2:Y:S01]  /*395f0*/  LDL.LU R54, [R1+0x9b8] ;  /* 0x0009b80001367983 */ /* 0x001ea20000300800 */
[----:B------:R-:W2:Y:S02]  /*39600*/  LDL.LU R55, [R1+0x9bc] ;  /* 0x0009bc0001377983 */ /* 0x000ea40000300800 */
[----:B------:R0:W-:Y:S02]  /*39610*/  STL.64 [R1+0x23e0], R38 ;  /* 0x0023e02601007387 */ /* 0x0001e40000100a00 */
[----:B------:R-:W3:Y:S01]  /*39620*/  LDL.LU R36, [R1+0x990] ;  /* 0x0009900001247983 */ /* 0x000ee20000300800 */
[----:B------:R-:W3:Y:S04]  /*39630*/  LDL.LU R37, [R1+0x994] ;  /* 0x0009940001257983 */ /* 0x000ee80000300800 */
[----:B0-----:R-:W3:Y:S01]  /*39640*/  LDL.LU R38, [R1+0x998] ;  /* 0x0009980001267983 */ /* 0x001ee20000300800 */
[----:B------:R-:W3:Y:S02]  /*39650*/  LDL.LU R39, [R1+0x99c] ;  /* 0x00099c0001277983 */ /* 0x000ee40000300800 */
[----:B------:R0:W-:Y:S02]  /*39660*/  STL.64 [R1+0x23a8], R34 ;  /* 0x0023a82201007387 */ /* 0x0001e40000100a00 */
[----:B------:R-:W3:Y:S01]  /*39670*/  LDL.LU R32, [R1+0x100] ;  /* 0x0001000001207983 */ /* 0x000ee20000300800 */
[C---:B--2---:R-:W-:Y:S11]  /*39680*/  HMMA.16816.F32.BF16 R52, R56.reuse, R34, R52 ;  /* 0x000000223834723c */ /* 0x044ff60000041834 */
[----:B------:R-:W-:Y:S11]  /*39690*/  @!UPT UIADD3 URZ, URZ, URZ, URZ ;  /* 0x0000003f3f3ff290 */ /* 0x000ff6000fffe03f */
[----:B------:R-:W-:Y:S01]  /*396a0*/  @!UPT UIADD3 URZ, URZ, URZ, URZ ;  /* 0x0000003f3f3ff290 */ /* 0x000fe2000fffe03f */
[----:B------:R-:W-:Y:S01]  /*396b0*/  STL.64 [R1+0x9b0], R52 ;  /* 0x0009b03401007387 */ /* 0x000fe20000100a00 */
[----:B------:R1:W-:Y:S02]  /*396c0*/  STL.64 [R1+0x9b8], R54 ;  /* 0x0009b83601007387 */ /* 0x0003e40000100a00 */
[----:B------:R-:W2:Y:S02]  /*396d0*/  LDL.LU R33, [R1+0x104] ;  /* 0x0001040001217983 */ /* 0x000ea40000300800 */
[----:B0-----:R-:W2:Y:S01]  /*396e0*/  LDL.LU R34, [R1+0x108] ;  /* 0x0001080001227983 */ /* 0x001ea20000300800 */
[----:B------:R-:W2:Y:S01]  /*396f0*/  LDL.LU R35, [R1+0x10c] ;  /* 0x00010c0001237983 */ /* 0x000ea20000300800 */
[----:B-1----:R-:W-:Y:S02]  /*39700*/  IMAD.MOV.U32 R54, RZ, RZ, R21 ;  /* 0x000000ffff367224 */ /* 0x002fe400078e0015 */
[----:B------:R-:W-:Y:S01]  /*39710*/  IMAD.MOV.U32 R55, RZ, RZ, R20 ;  /* 0x000000ffff377224 */ /* 0x000fe200078e0014 */
[C---:B---3--:R-:W-:Y:S08]  /*39720*/  HMMA.16816.F32.BF16 R36, R56.reuse, R26, R36 ;  /* 0x0000001a3824723c */ /* 0x048ff00000041824 */
[C---:B----4-:R-:W-:Y:S01]  /*39730*/  HMMA.16816.F32.BF16 R8, R56.reuse, R22, R8 ;  /* 0x000000163808723c */ /* 0x050fe20000041808 */
[----:B--2---:R-:W-:Y:S01]  /*39740*/  STL.64 [R1+0x2400], R34 ;  /* 0x0024002201007387 */ /* 0x004fe20000100a00 */
[----:B------:R0:W-:Y:S06]  /*39750*/  STL.64 [R1+0x23f8], R32 ;  /* 0x0023f82001007387 */ /* 0x0001ec0000100a00 */
[C---:B0-----:R-:W-:Y:S01]  /*39760*/  HMMA.16816.F32.BF16 R32, R56.reuse, R30, R4 ;  /* 0x0000001e3820723c */ /* 0x041fe20000041804 */
[----:B------:R-:W2:Y:S11]  /*39770*/  LDL.64 R6, [R1+0x48] ;  /* 0x0000480001067983 */ /* 0x000eb60000100a00 */
[----:B------:R-:W-:Y:S11]  /*39780*/  @!UPT UIADD3 URZ, URZ, URZ, URZ ;  /* 0x0000003f3f3ff290 */ /* 0x000ff6000fffe03f */
[----:B------:R-:W-:Y:S01]  /*39790*/  STL.64 [R1+0x9a0], R32 ;  /* 0x0009a02001007387 */ /* 0x000fe20000100a00 */
[----:B------:R-:W-:Y:S02]  /*397a0*/  STL.64 [R1+0x9a8], R34 ;  /* 0x0009a82201007387 */ /* 0x000fe40000100a00 */
[----:B------:R0:W-:Y:S02]  /*397b0*/  STL.64 [R1+0x2408], R54 ;  /* 0x0024083601007387 */ /* 0x0001e40000100a00 */
[----:B------:R-:W2:Y:S01]  /*397c0*/  LDL.LU R52, [R1+0x130] ;  /* 0x0001300001347983 */ /* 0x000ea20000300800 */
[----:B------:R-:W2:Y:S04]  /*397d0*/  LDL.LU R53, [R1+0x134] ;  /* 0x0001340001357983 */ /* 0x000ea80000300800 */
[----:B0-----:R-:W2:Y:S01]  /*397e0*/  LDL.LU R54, [R1+0x138] ;  /* 0x0001380001367983 */ /* 0x001ea20000300800 */
[----:B------:R-:W2:Y:S02]  /*397f0*/  LDL.LU R55, [R1+0x13c] ;  /* 0x00013c0001377983 */ /* 0x000ea40000300800 */
[----:B------:R-:W3:Y:S02]  /*39800*/  LDL.LU R32, [R1+0x120] ;  /* 0x0001200001207983 */ /* 0x000ee40000300800 */
[----:B------:R-:W3:Y:S01]  /*39810*/  LDL.LU R33, [R1+0x124] ;  /* 0x0001240001217983 */ /* 0x000ee20000300800 */
[----:B------:R-:W3:Y:S01]  /*39820*/  LDL.LU R34, [R1+0x128] ;  /* 0x0001280001227983 */ /* 0x000ee20000300800 */
[----:B------:R-:W3:Y:S02]  /*39830*/  LDL.LU R35, [R1+0x12c] ;  /* 0x00012c0001237983 */ /* 0x000ee40000300800 */
[----:B------:R-:W-:Y:S02]  /*39840*/  STL.64 [R1+0x23b0], R30 ;  /* 0x0023b01e01007387 */ /* 0x000fe40000100a00 */
[----:B------:R-:W-:Y:S01]  /*39850*/  STL.64 [R1+0x990], R36 ;  /* 0x0009902401007387 */ /* 0x000fe20000100a00 */
[----:B------:R0:W-:Y:S01]  /*39860*/  STL.64 [R1+0x998], R38 ;  /* 0x0009982601007387 */ /* 0x0001e20000100a00 */
[----:B------:R-:W-:Y:S02]  /*39870*/  STL.64 [R1+0x980], R8 ;  /* 0x0009800801007387 */ /* 0x000fe40000100a00 */
[----:B------:R1:W-:Y:S01]  /*39880*/  STL.64 [R1+0x988], R10 ;  /* 0x0009880a01007387 */ /* 0x0003e20000100a00 */
[C---:B0-----:R-:W-:Y:S08]  /*39890*/  HMMA.16816.F32.BF16 R36, R56.reuse, R18, R40 ;  /* 0x000000123824723c */ /* 0x041ff00000041828 */
[----:B-1----:R-:W-:Y:S01]  /*398a0*/  HMMA.16816.F32.BF16 R8, R56, R14, R44 ;  /* 0x0000000e3808723c */ /* 0x002fe2000004182c */
[----:B------:R-:W4:Y:S11]  /*398b0*/  LDL.LU R56, [R1+0x110] ;  /* 0x0001100001387983 */ /* 0x000f360000300800 */
[----:B------:R-:W-:Y:S03]  /*398c0*/  @!UPT UIADD3 URZ, URZ, URZ, URZ ;  /* 0x0000003f3f3ff290 */ /* 0x000fe6000fffe03f */
[----:B------:R-:W-:Y:S01]  /*398d0*/  STL.64 [R1+0x970], R36 ;  /* 0x0009702401007387 */ /* 0x000fe20000100a00 */
[----:B------:R0:W-:Y:S07]  /*398e0*/  STL.64 [R1+0x978], R38 ;  /* 0x0009782601007387 */ /* 0x0001ee0000100a00 */
[----:B------:R1:W-:Y:S02]  /*398f0*/  STL.64 [R1+0x2a0], R8 ;  /* 0x0002a00801007387 */ /* 0x0003e40000100a00 */
[----:B------:R0:W-:Y:S01]  /*39900*/  STL.64 [R1+0x2a8], R10 ;  /* 0x0002a80a01007387 */ /* 0x0001e20000100a00 */
[----:B------:R-:W4:Y:S01]  /*39910*/  LDL.LU R57, [R1+0x114] ;  /* 0x0001140001397983 */ /* 0x000f220000300800 */
[----:B------:R-:W4:Y:S02]  /*39920*/  LDL.LU R58, [R1+0x118] ;  /* 0x00011800013a7983 */ /* 0x000f240000300800 */
[----:B------:R-:W4:Y:S02]  /*39930*/  LDL.LU R59, [R1+0x11c] ;  /* 0x00011c00013b7983 */ /* 0x000f240000300800 */
        /* <DEDUP_REMOVED lines=8> */
[----:B0-----:R-:W3:Y:S01]  /*399c0*/  LDL.64 R38, [R1+0x8] ;  /* 0x0000080001267983 */ /* 0x001ee20000100a00 */
[----:B-1----:R-:W3:Y:S01]  /*399d0*/  LDL.LU R8, [R1+0x7c0] ;  /* 0x0007c00001087983 */ /* 0x002ee20000300800 */
[----:B------:R-:W3:Y:S02]  /*399e0*/  LDL.LU R9, [R1+0x7c4] ;  /* 0x0007c40001097983 */ /* 0x000ee40000300800 */
[----:B------:R-:W3:Y:S02]  /*399f0*/  LDL.LU R10, [R1+0x7c8] ;  /* 0x0007c800010a7983 */ /* 0x000ee40000300800 */
[----:B------:R-:W3:Y:S01]  /*39a00*/  LDL.LU R11, [R1+0x7cc] ;  /* 0x0007cc00010b7983 */ /* 0x000ee20000300800 */
[----:B--2---:R-:W-:Y:S11]  /*39a10*/  HMMA.16816.F32.BF16 R52, R48, R6, R52 ;  /* 0x000000063034723c */ /* 0x004ff60000041834 */
[----:B------:R-:W-:Y:S11]  /*39a20*/  @!UPT UIADD3 URZ, URZ, URZ, URZ ;  /* 0x0000003f3f3ff290 */ /* 0x000ff6000fffe03f */
[----:B------:R-:W-:Y:S01]  /*39a30*/  @!UPT UIADD3 URZ, URZ, URZ, URZ ;  /* 0x0000003f3f3ff290 */ /* 0x000fe2000fffe03f */
[----:B------:R-:W-:Y:S01]  /*39a40*/  STL.64 [R1+0x130], R52 ;  /* 0x0001303401007387 */ /* 0x000fe20000100a00 */
[----:B------:R0:W-:Y:S03]  /*39a50*/  STL.64 [R1+0x138], R54 ;  /* 0x0001383601007387 */ /* 0x0001e60000100a00 */
[----:B0-----:R-:W3:Y:S01]  /*39a60*/  LDL.LU.64 R54, [R1+0x2408] ;  /* 0x0024080001367983 */ /* 0x001ee20000300a00 */
[----:B------:R-:W-:Y:S02]  /*39a70*/  IMAD.MOV.U32 R30, RZ, RZ, R17 ;  /* 0x000000ffff1e7224 */ /* 0x000fe400078e0011 */
[----:B------:R-:W2:Y:S02]  /*39a80*/  LDL.LU R4, [R1+0x7b0] ;  /* 0x0007b00001047983 */ /* 0x000ea40000300800 */
[----:B------:R-:W-:Y:S02]  /*39a90*/  IMAD.MOV.U32 R31, RZ, RZ, R12 ;  /* 0x000000ffff1f7224 */ /* 0x000fe400078e000c */
[----:B------:R-:W-:Y:S01]  /*39aa0*/  IMAD.MOV.U32 R17, RZ, RZ, R6 ;  /* 0x000000ffff117224 */ /* 0x000fe200078e0006 */
[----:B------:R-:W2:Y:S01]  /*39ab0*/  LDL.LU R5, [R1+0x7b4] ;  /* 0x0007b40001057983 */ /* 0x000ea20000300800 */
[----:B------:R-:W-:-:S02]  /*39ac0*/  IMAD.MOV.U32 R12, RZ, RZ, R7 ;  /* 0x000000ffff0c7224 */ /* 0x000fc400078e0007 */
[----:B------:R-:W2:Y:S02]  /*39ad0*/  LDL.LU R6, [R1+0x7b8] ;  /* 0x0007b80001067983 */ /* 0x000ea40000300800 */
[----:B------:R-:W2:Y:S01]  /*39ae0*/  LDL.LU R7, [R1+0x7bc] ;  /* 0x0007bc0001077983 */ /* 0x000ea20000300800 */
[C---:B---3--:R-:W-:Y:S01]  /*39af0*/  HMMA.16816.F32.BF16 R52, R48.reuse, R54, R32 ;  /* 0x000000363034723c */ /* 0x048fe20000041820 */
[----:B------:R-:W3:Y:S01]  /*39b00*/  LDL.LU.64 R34, [R1+0x2400] ;  /* 0x0024000001227983 */ /* 0x000ee20000300a00 */
[----:B------:R-:W3:Y:S11]  /*39b10*/  LDL.LU.64 R32, [R1+0x23f8] ;  /* 0x0023f80001207983 */ /* 0x000ef60000300a00 */
[----:B------:R-:W-:Y:S10]  /*39b20*/  @!UPT UIADD3 URZ, URZ, URZ, URZ ;  /* 0x0000003f3f3ff290 */ /* 0x000ff4000fffe03f */
[----:B------:R-:W-:Y:S01]  /*39b30*/  STL.64 [R1+0x120], R52 ;  /* 0x0001203401007387 */ /* 0x000fe20000100a00 */
[----:B------:R0:W-:Y:S03]  /*39b40*/  STL.64 [R1+0x128], R54 ;  /* 0x0001283601007387 */ /* 0x0001e60000100a00 */
[----:B0-----:R-:W3:Y:S01]  /*39b50*/  LDL.LU.64 R54, [R1+0x23f0] ;  /* 0x0023f00001367983 */ /* 0x001ee20000300a00 */
[C---:B----4-:R-:W-:Y:S08]  /*39b60*/  HMMA.16816.F32.BF16 R56, R48.reuse, R30, R56 ;  /* 0x0000001e3038723c */ /* 0x050ff00000041838 */
[C---:B------:R-:W-:Y:S01]  /*39b70*/  HMMA.16816.F32.BF16 R44, R48.reuse, R38, R44 ;  /* 0x00000026302c723c */ /* 0x040fe2000004182c */
[----:B------:R-:W4:Y:S11]  /*39b80*/  LDL.LU R28, [R1+0x7a0] ;  /* 0x0007a000011c7983 */ /* 0x000f360000300800 */
[----:B------:R-:W-:Y:S03]  /*39b90*/  @!UPT UIADD3 URZ, URZ, URZ, URZ ;  /* 0x0000003f3f3ff290 */ /* 0x000fe6000fffe03f */
[----:B------:R-:W-:Y:S01]  /*39ba0*/  STL.64 [R1+0x110], R56 ;  /* 0x0001103801007387 */ /* 0x000fe20000100a00 */
[----:B------:R-:W-:Y:S01]  /*39bb0*/  STL.64 [R1+0x118], R58 ;  /* 0x0001183a01007387 */ /* 0x000fe20000100a00 */
[----:B---3--:R-:W-:Y:S11]  /*39bc0*/  HMMA.16816.F32.BF16 R32, R48, R54, R32 ;  /* 0x000000363020723c */ /* 0x008ff60000041820 */
[----:B------:R-:W-:Y:S11]  /*39bd0*/  @!UPT UIADD3 URZ, URZ, URZ, URZ ;  /* 0x0000003f3f3ff290 */ /* 0x000ff6000fffe03f */
[----:B------:R-:W-:Y:S01]  /*39be0*/  @!UPT UIADD3 URZ, URZ, URZ, URZ ;  /* 0x0000003f3f3ff290 */ /* 0x000fe2000fffe03f */
[----:B------:R0:W-:Y:S01]  /*39bf0*/  STL.64 [R1+0x100], R32 ;  /* 0x0001002001007387 */ /* 0x0001e20000100a00 */
[----:B------:R1:W-:Y:S02]  /*39c00*/  STL.64 [R1+0x108], R34 ;  /* 0x0001082201007387 */ /* 0x0003e40000100a00 */
[----:B------:R-:W4:Y:S02]  /*39c10*/  LDL.LU R29, [R1+0x7a4] ;  /* 0x0007a400011d7983 */ /* 0x000f240000300800 */
[----:B------:R-:W4:Y:S01]  /*39c20*/  LDL.LU R30, [R1+0x7a8] ;  /* 0x0007a800011e7983 */ /* 0x000f220000300800 */
[----:B------:R-:W4:Y:S04]  /*39c30*/  LDL.LU R31, [R1+0x7ac] ;  /* 0x0007ac00011f7983 */ /* 0x000f280000300800 */
[----:B0-----:R-:W3:Y:S01]  /*39c40*/  LDL.LU R32, [R1+0x790] ;  /* 0x0007900001207983 */ /* 0x001ee20000300800 */
[----:B------:R-:W3:Y:S02]  /*39c50*/  LDL.LU R33, [R1+0x794] ;  /* 0x0007940001217983 */ /* 0x000ee40000300800 */
[----:B-1----:R-:W3:Y:S02]  /*39c60*/  LDL.LU R34, [R1+0x798] ;  /* 0x0007980001227983 */ /* 0x002ee40000300800 */
[----:B------:R-:W3:Y:S01]  /*39c70*/  LDL.LU R35, [R1+0x79c] ;  /* 0x00079c0001237983 */ /* 0x000ee20000300800 */
        /* <DEDUP_REMOVED lines=8> */
[----:B------:R-:W-:Y:S01]  /*39d00*/  STL.64 [R1+0xf0], R44 ;  /* 0x0000f02c01007387 */ /* 0x000fe20000100a00 */
[----:B------:R0:W-:Y:S03]  /*39d10*/  STL.64 [R1+0xf8], R46 ;  /* 0x0000f82e01007387 */ /* 0x0001e60000100a00 */
[----:B0-----:R-:W2:Y:S01]  /*39d20*/  LDL.LU.64 R46, [R1+0x23e8] ;  /* 0x0023e800012e7983 */ /* 0x001ea20000300a00 */
[----:B------:R-:W-:-:S02]  /*39d30*/  IMAD.MOV.U32 R44, RZ, RZ, R38 ;  /* 0x000000ffff2c7224 */ /* 0x000fc400078e0026 */
[----:B------:R-:W-:Y:S02]  /*39d40*/  IMAD.MOV.U32 R37, RZ, RZ, R39 ;  /* 0x000000ffff257224 */ /* 0x000fe400078e0027 */
[----:B------:R-:W3:Y:S01]  /*39d50*/  LDL.LU.64 R38, [R1+0x23e0] ;  /* 0x0023e00001267983 */ /* 0x000ee20000300a00 */
        /* <DEDUP_REMOVED lines=24> */
[----:B0-----:R-:W4:Y:S01]  /*39ee0*/  LDL.LU.64 R6, [R1+0x23c0] ;  /* 0x0023c00001067983 */ /* 0x001f220000300a00 */
[----:B------:R-:W2:Y:S01]  /*39ef0*/  LDL.LU.64 R4, [R1+0x23b8] ;  /* 0x0023b80001047983 */ /* 0x000ea20000300a00 */
[C---:B---3--:R-:W-:Y:S01]  /*39f00*/  HMMA.16816.F32.BF16 R32, R48.reuse, R38, R32 ;  /* 0x000000263020723c */ /* 0x048fe20000041820 */
[----:B------:R-:W-:Y:S01]  /*39f10*/  STL.64 [R1+0x2358], R10 ;  /* 0x0023580a01007387 */ /* 0x000fe20000100a00 */
[----:B------:R0:W-:Y:S04]  /*39f20*/  STL.64 [R1+0x2350], R8 ;  /* 0x0023500801007387 */ /* 0x0001e80000100a00 */
        /* <DEDUP_REMOVED lines=10> */
[----:B------:R-:W-:Y:S02]  /*39fd0*/  STL.64 [R1+0x2368], R6 ;  /* 0x0023680601007387 */ /* 0x000fe40000100a00 */
[----:B--2---:R0:W-:Y:S02]  /*39fe0*/  STL.64 [R1+0x2360], R4 ;  /* 0x0023600401007387 */ /* 0x0041e40000100a00 */
        /* <DEDUP_REMOVED lines=8> */
[----:B------:R0:W-:Y:S02]  /*3a070*/  STL [R1+0x2380], R37 ;  /* 0x0023802501007387 */ /* 0x0001e40000100800 */
[----:B------:R-:W3:Y:S01]  /*3a080*/  LDL.LU R36, [R1+0x770] ;  /* 0x0007700001247983 */ /* 0x000ee20000300800 */
[----:B0-----:R-:W3:Y:S01]  /*3a090*/  LDL.LU R37, [R1+0x774] ;  /* 0x0007740001257983 */ /* 0x001ee20000300800 */
[----:B------:R-:W3:Y:S02]  /*3a0a0*/  LDL.LU R38, [R1+0x778] ;  /* 0x0007780001267983 */ /* 0x000ee40000300800 */
        /* <DEDUP_REMOVED lines=8> */
[----:B------:R3:W-:Y:S02]  /*3a130*/  STL.64 [R1+0x2338], R34 ;  /* 0x0023382201007387 */ /* 0x0007e40000100a00 */
[----:B----4-:R0:W-:Y:S01]  /*3a140*/  STL.64 [R1+0x2330], R30 ;  /* 0x0023301e01007387 */ /* 0x0101e20000100a00 */
[C---:B---3--:R-:W-:Y:S08]  /*3a150*/  HMMA.16816.F32.BF16 R32, R48.reuse, R30, R36 ;  /* 0x0000001e3020723c */ /* 0x048ff00000041824 */
[C---:B0-----:R-:W-:Y:S08]  /*3a160*/  HMMA.16816.F32.BF16 R28, R48.reuse, R26, R4 ;  /* 0x0000001a301c723c */ /* 0x041ff00000041804 */
[C---:B------:R-:W-:Y:S01]  /*3a170*/  HMMA.16816.F32.BF16 R4, R48.reuse, R22, R56 ;  /* 0x000000163004723c */ /* 0x040fe20000041838 */
[----:B------:R-:W0:Y:S06]  /*3a180*/  LDSM.16.MT88.4 R56, [R13+0x2080] ;  /* 0x002080000d38783b */ /* 0x000e2c0000004200 */
[----:B------:R-:W-:Y:S01]  /*3a190*/  STL.64 [R1+0x770], R32 ;  /* 0x0007702001007387 */ /* 0x000fe20000100a00 */
[----:B------:R-:W-:Y:S02]  /*3a1a0*/  STL.64 [R1+0x778], R34 ;  /* 0x0007782201007387 */ /* 0x000fe40000100a00 */
[----:B------:R-:W-:Y:S05]  /*3a1b0*/  STL.64 [R1+0x2390], R26 ;  /* 0x0023901a01007387 */ /* 0x000fea0000100a00 */
[----:B------:R-:W-:Y:S01]  /*3a1c0*/  STL.64 [R1+0x760], R28 ;  /* 0x0007601c01007387 */ /* 0x000fe20000100a00 */
[----:B------:R-:W-:Y:S04]  /*3a1d0*/  STL.64 [R1+0x768], R30 ;  /* 0x0007681e01007387 */ /* 0x000fe80000100a00 */
[----:B0-----:R-:W-:Y:S03]  /*3a1e0*/  STL.64 [R1+0x2308], R58 ;  /* 0x0023083a01007387 */ /* 0x001fe60000100a00 */
[----:B------:R-:W-:Y:S02]  /*3a1f0*/  STL.64 [R1+0x750], R4 ;  /* 0x0007500401007387 */ /* 0x000fe40000100a00 */
[----:B------:R0:W-:Y:S02]  /*3a200*/  STL.64 [R1+0x758], R6 ;  /* 0x0007580601007387 */ /* 0x0001e40000100a00 */
[C---:B0-----:R-:W-:Y:S01]  /*3a210*/  HMMA.16816.F32.BF16 R4, R48.reuse, R18, R8 ;  /* 0x000000123004723c */ /* 0x041fe20000041808 */
[----:B------:R-:W-:Y:S01]  /*3a220*/  STL.64 [R1+0x2300], R56 ;  /* 0x0023003801007387 */ /* 0x000fe20000100a00 */
[----:B------:R-:W-:Y:S02]  /*3a230*/  STL.64 [R1+0x2318], R18 ;  /* 0x0023181201007387 */ /* 0x000fe40000100a00 */
[----:B------:R-:W-:Y:S11]  /*3a240*/  STL [R1+0x2310], R16 ;  /* 0x0023101001007387 */ /* 0x000ff60000100800 */
[----:B------:R-:W-:Y:S08]  /*3a250*/  @!UPT UIADD3 URZ, URZ, URZ, URZ ;  /* 0x0000003f3f3ff290 */ /* 0x000ff0000fffe03f */
[----:B------:R-:W-:Y:S01]  /*3a260*/  STL.64 [R1+0x740], R4 ;  /* 0x0007400401007387 */ /* 0x000fe20000100a00 */
[----:B------:R0:W-:Y:S02]  /*3a270*/  STL.64 [R1+0x748], R6 ;  /* 0x0007480601007387 */ /* 0x0001e40000100a00 */
[----:B0-----:R-:W-:Y:S11]  /*3a280*/  HMMA.16816.F32.BF16 R4, R48, R14, R40 ;  /* 0x0000000e3004723c */ /* 0x001ff60000041828 */
[----:B------:R-:W-:Y:S11]  /*3a290*/  @!UPT UIADD3 URZ, URZ, URZ, URZ ;  /* 0x0000003f3f3ff290 */ /* 0x000ff6000fffe03f */
[----:B------:R-:W-:Y:S01]  /*3a2a0*/  @!UPT UIADD3 URZ, URZ, URZ, URZ ;  /* 0x0000003f3f3ff290 */ /* 0x000fe2000fffe03f */
[----:B------:R0:W-:Y:S01]  /*3a2b0*/  STL.64 [R1+0xd0], R4 ;  /* 0x0000d00401007387 */ /* 0x0001e20000100a00 */
[----:B------:R1:W-:Y:S02]  /*3a2c0*/  STL.64 [R1+0xd8], R6 ;  /* 0x0000d80601007387 */ /* 0x0003e40000100a00 */
[----:B------:R-:W2:Y:S02]  /*3a2d0*/  LDL.LU R24, [R1+0x610] ;  /* 0x0006100001187983 */ /* 0x000ea40000300800 */
[----:B------:R-:W2:Y:S01]  /*3a2e0*/  LDL.LU R25, [R1+0x614] ;  /* 0x0006140001197983 */ /* 0x000ea20000300800 */
[----:B------:R-:W2:Y:S01]  /*3a2f0*/  LDL.LU R26, [R1+0x618] ;  /* 0x00061800011a7983 */ /* 0x000ea20000300800 */
[----:B------:R-:W2:Y:S03]  /*3a300*/  LDL.LU R27, [R1+0x61c] ;  /* 0x00061c00011b7983 */ /* 0x000ea60000300800 */
[----:B0-----:R-:W3:Y:S01]  /*3a310*/  LDL.LU R4, [R1+0x600] ;  /* 0x0006000001047983 */ /* 0x001ee20000300800 */
[----:B------:R-:W3:Y:S02]  /*3a320*/  LDL.LU R5, [R1+0x604] ;  /* 0x0006040001057983 */ /* 0x000ee40000300800 */
[----:B-1----:R-:W3:Y:S02]  /*3a330*/  LDL.LU R6, [R1+0x608] ;  /* 0x0006080001067983 */ /* 0x002ee40000300800 */
[----:B------:R-:W3:Y:S01]  /*3a340*/  LDL.LU R7, [R1+0x60c] ;  /* 0x00060c0001077983 */ /* 0x000ee20000300800 */
[----:B------:R0:W-:Y:S01]  /*3a350*/  STL.64 [R1+0x2378], R14 ;  /* 0x0023780e01007387 */ /* 0x0001e20000100a00 */
[----:B------:R-:W-:Y:S02]  /*3a360*/  STL [R1+0x2370], R13 ;  /* 0x0023700d01007387 */ /* 0x000fe40000100800 */
[----:B------:R-:W-:Y:S01]  /*3a370*/  IMAD.MOV.U32 R38, RZ, RZ, R17 ;  /* 0x000000ffff267224 */ /* 0x000fe200078e0011 */
[----:B0-----:R-:W3:Y:S01]  /*3a380*/  LDL.64 R14, [R1+0x38] ;  /* 0x00003800010e7983 */ /* 0x001ee20000100a00 */
        /* <DEDUP_REMOVED lines=12> */
[----:B------:R-:W4:Y:S02]  /*3a450*/  LDL.64 R10, [R1+0x28] ;  /* 0x00002800010a7983 */ /* 0x000f240000100a00 */
[----:B------:R-:W4:Y:S02]  /*3a460*/  LDL.LU R40, [R1+0x5e0] ;  /* 0x0005e00001287983 */ /* 0x000f240000300800 */
[----:B------:R-:W4:Y:S01]  /*3a470*/  LDL.LU R41, [R1+0x5e4] ;  /* 0x0005e40001297983 */ /* 0x000f220000300800 */
[----:B------:R-:W4:Y:S01]  /*3a480*/  LDL.LU R42, [R1+0x5e8] ;  /* 0x0005e800012a7983 */ /* 0x000f220000300800 */
[----:B------:R-:W4:Y:S02]  /*3a490*/  LDL.LU R43, [R1+0x5ec] ;  /* 0x0005ec00012b7983 */ /* 0x000f240000300800 */
[----:B------:R-:W4:Y:S02]  /*3a4a0*/  LDL.64 R46, [R1+0x18] ;  /* 0x00001800012e7983 */ /* 0x000f240000100a00 */
[----:B------:R-:W-:Y:S01]  /*3a4b0*/  IMAD.MOV.U32 R39, RZ, RZ, R12 ;  /* 0x000000ffff277224 */ /* 0x000fe200078e000c */
        /* <DEDUP_REMOVED lines=8> */
[C---:B--2---:R-:W-:Y:S01]  /*3a540*/  HMMA.16816.F32.BF16 R36, R52.reuse, R38, R24 ;  /* 0x000000263424723c */ /* 0x044fe20000041818 */
[----:B------:R-:W2:Y:S07]  /*3a550*/  LDL.LU.64 R26, [R1+0x2390] ;  /* 0x00239000011a7983 */ /* 0x000eae0000300a00 */
[C---:B---3--:R-:W-:Y:S11]  /*3a560*/  HMMA.16816.F32.BF16 R4, R52.reuse, R14, R4 ;  /* 0x0000000e3404723c */ /* 0x048ff60000041804 */
[----:B------:R-:W-:Y:S05]  /*3a570*/  @!UPT UIADD3 URZ, URZ, URZ, URZ ;  /* 0x0000003f3f3ff290 */ /* 0x000fea000fffe03f */
[----:B------:R-:W-:Y:S02]  /*3a580*/  IMAD.MOV.U32 R24, RZ, RZ, R36 ;  /* 0x000000ffff187224 */ /* 0x000fe400078e0024 */
[----:B------:R-:W-:Y:S01]  /*3a590*/  IMAD.MOV.U32 R20, RZ, RZ, R38 ;  /* 0x000000ffff147224 */ /* 0x000fe200078e0026 */
[----:B------:R-:W-:Y:S01]  /*3a5a0*/  STL.64 [R1+0x610], R36 ;  /* 0x0006102401007387 */ /* 0x000fe20000100a00 */
[----:B------:R0:W-:Y:S02]  /*3a5b0*/  STL.64 [R1+0x618], R38 ;  /* 0x0006182601007387 */ /* 0x0001e40000100a00 */
[----:B------:R-:W-:Y:S01]  /*3a5c0*/  IMAD.MOV.U32 R12, RZ, RZ, R15 ;  /* 0x000000ffff0c7224 */ /* 0x000fe200078e000f */
[C---:B----4-:R-:W-:Y:S08]  /*3a5d0*/  HMMA.16816.F32.BF16 R16, R52.reuse, R10, R16 ;  /* 0x0000000a3410723c */ /* 0x050ff00000041810 */
[----:B------:R-:W-:Y:S01]  /*3a5e0*/  HMMA.16816.F32.BF16 R40, R52, R46, R40 ;  /* 0x0000002e3428723c */ /* 0x000fe20000041828 */
[----:B0-----:R-:W3:Y:S01]  /*3a5f0*/  LDL.LU.64 R38, [R1+0x2388] ;  /* 0x0023880001267983 */ /* 0x001ee20000300a00 */
[----:B------:R-:W4:Y:S02]  /*3a600*/  LDL.LU R37, [R1+0x2380] ;  /* 0x0023800001257983 */ /* 0x000f240000300800 */
[----:B------:R-:W-:Y:S02]  /*3a610*/  STL [R1+0x2194], R24 ;  /* 0x0021941801007387 */ /* 0x000fe40000100800 */
[----:B------:R-:W-:Y:S02]  /*3a620*/  STL [R1+0x2190], R20 ;  /* 0x0021901401007387 */ /* 0x000fe40000100800 */
[----:B------:R-:W-:-:S02]  /*3a630*/  IMAD.MOV.U32 R36, RZ, RZ, R14 ;  /* 0x000000ffff247224 */ /* 0x000fc400078e000e */
[----:B------:R-:W3:Y:S01]  /*3a640*/  LDL.LU.64 R14, [R1+0x2378] ;  /* 0x00237800010e7983 */ /* 0x000ee20000300a00 */
[----:B------:R-:W3:Y:S02]  /*3a650*/  LDL.LU R13, [R1+0x2370] ;  /* 0x00237000010d7983 */ /* 0x000ee40000300800 */
[----:B------:R-:W-:Y:S02]  /*3a660*/  IMAD.MOV.U32 R25, RZ, RZ, R4 ;  /* 0x000000ffff197224 */ /* 0x000fe400078e0004 */
[----:B------:R-:W-:Y:S02]  /*3a670*/  STL.64 [R1+0x600], R4 ;  /* 0x0006000401007387 */ /* 0x000fe40000100a00 */
[----:B------:R-:W-:Y:S01]  /*3a680*/  IMAD.MOV.U32 R21, RZ, RZ, R6 ;  /* 0x000000ffff157224 */ /* 0x000fe200078e0006 */
[----:B------:R0:W-:Y:S04]  /*3a690*/  STL.64 [R1+0x608], R6 ;  /* 0x0006080601007387 */ /* 0x0001e80000100a00 */
[----:B0-----:R-:W3:Y:S01]  /*3a6a0*/  LDL.LU.64 R6, [R1+0x2368] ;  /* 0x0023680001067983 */ /* 0x001ee20000300a00 */
[----:B------:R-:W3:Y:S02]  /*3a6b0*/  LDL.LU.64 R4, [R1+0x2360] ;  /* 0x0023600001047983 */ /* 0x000ee40000300a00 */
[----:B------:R-:W-:Y:S01]  /*3a6c0*/  STL [R1+0x219c], R25 ;  /* 0x00219c1901007387 */ /* 0x000fe20000100800 */
[----:B--2---:R-:W-:Y:S01]  /*3a6d0*/  STL.64 [R1+0x2328], R26 ;  /* 0x0023281a01007387 */ /* 0x004fe20000100a00 */
[----:B------:R0:W-:Y:S02]  /*3a6e0*/  STL [R1+0x2198], R21 ;  /* 0x0021981501007387 */ /* 0x0001e40000100800 */
[----:B------:R1:W-:Y:S02]  /*3a6f0*/  STL.64 [R1+0x2320], R22 ;  /* 0x0023201601007387 */ /* 0x0003e40000100a00 */
[----:B------:R-:W2:Y:S01]  /*3a700*/  LDL.LU R20, [R1+0x5d0] ;  /* 0x0005d00001147983 */ /* 0x000ea20000300800 */
[----:B0-----:R-:W2:Y:S01]  /*3a710*/  LDL.LU R21, [R1+0x5d4] ;  /* 0x0005d40001157983 */ /* 0x001ea20000300800 */
[----:B-1----:R-:W2:Y:S02]  /*3a720*/  LDL.LU R22, [R1+0x5d8] ;  /* 0x0005d80001167983 */ /* 0x002ea40000300800 */
[----:B------:R-:W2:Y:S02]  /*3a730*/  LDL.LU R23, [R1+0x5dc] ;  /* 0x0005dc0001177983 */ /* 0x000ea40000300800 */
[----:B------:R0:W-:Y:S01]  /*3a740*/  STL.64 [R1+0x5f0], R16 ;  /* 0x0005f01001007387 */ /* 0x0001e20000100a00 */
[----:B------:R1:W-:Y:S01]  /*3a750*/  STL.64 [R1+0x5f8], R18 ;  /* 0x0005f81201007387 */ /* 0x0003e20000100a00 */
[----:B0-----:R-:W-:-:S02]  /*3a760*/  IMAD.MOV.U32 R17, RZ, RZ, R10 ;  /* 0x000000ffff117224 */ /* 0x001fc400078e000a */
[----:B------:R-:W-:Y:S02]  /*3a770*/  IMAD.MOV.U32 R16, RZ, RZ, R11 ;  /* 0x000000ffff107224 */ /* 0x000fe400078e000b */
[----:B------:R-:W3:Y:S01]  /*3a780*/  LDL.LU.64 R10, [R1+0x2358] ;  /* 0x00235800010a7983 */ /* 0x000ee20000300a00 */
[----:B------:R-:W3:Y:S02]  /*3a790*/  LDL.LU.64 R8, [R1+0x2350] ;  /* 0x0023500001087983 */ /* 0x000ee40000300a00 */
[----:B------:R-:W-:Y:S02]  /*3a7a0*/  STL.64 [R1+0x5e0], R40 ;  /* 0x0005e02801007387 */ /* 0x000fe40000100a00 */
[----:B------:R0:W-:Y:S02]  /*3a7b0*/  STL.64 [R1+0x5e8], R42 ;  /* 0x0005e82a01007387 */ /* 0x0001e40000100a00 */
[----:B-1----:R-:W-:Y:S02]  /*3a7c0*/  IMAD.MOV.U32 R19, RZ, RZ, R46 ;  /* 0x000000ffff137224 */ /* 0x002fe400078e002e */
[----:B------:R-:W-:Y:S01]  /*3a7d0*/  IMAD.MOV.U32 R18, RZ, RZ, R47 ;  /* 0x000000ffff127224 */ /* 0x000fe200078e002f */
[----:B0-----:R-:W3:Y:S01]  /*3a7e0*/  LDL.LU.64 R42, [R1+0x2348] ;  /* 0x00234800012a7983 */ /* 0x001ee20000300a00 */
[----:B------:R-:W3:Y:S02]  /*3a7f0*/  LDL.LU.64 R46, [R1+0x2340] ;  /* 0x00234000012e7983 */ /* 0x000ee40000300a00 */
[----:B------:R-:W-:-:S02]  /*3a800*/  IMAD.MOV.U32 R26, RZ, RZ, R44 ;  /* 0x000000ffff1a7224 */ /* 0x000fc400078e002c */
[----:B----4-:R-:W-:-:S07]  /*3a810*/  IMAD.MOV.U32 R27, RZ, RZ, R37 ;  /* 0x000000ffff1b7224 */ /* 0x010fce00078e0025 */
[C---:B--2---:R-:W-:Y:S08]  /*3a820*/  HMMA.16816.F32.BF16 R20, R52.reuse, R26, R20 ;  /* 0x0000001a3414723c */ /* 0x044ff00000041814 */
[C---:B---3--:R-:W-:Y:S01]  /*3a830*/  HMMA.16816.F32.BF16 R24, R52.reuse, R46, R48 ;  /* 0x0000002e3418723c */ /* 0x048fe20000041830 */
[----:B------:R-:W0:Y:S04]  /*3a840*/  LDSM.16.MT88.4 R48, [R13+0x2100] ;  /* 0x002100000d30783b */ /* 0x000e280000004200 */
[----:B------:R-:W-:Y:S10]  /*3a850*/  STL.64 [R1+0x22c0], R46 ;  /* 0x0022c02e01007387 */ /* 0x000ff40000100a00 */
[----:B------:R-:W-:Y:S02]  /*3a860*/  STL.64 [R1+0x5d0], R20 ;  /* 0x0005d01401007387 */ /* 0x000fe40000100a00 */
[----:B------:R1:W-:Y:S02]  /*3a870*/  STL.64 [R1+0x5d8], R22 ;  /* 0x0005d81601007387 */ /* 0x0003e40000100a00 */
[C---:B-1----:R-:W-:Y:S04]  /*3a880*/  HMMA.16816.F32.BF16 R20, R52.reuse, R42, R56 ;  /* 0x0000002a3414723c */ /* 0x042fe80000041838 */
[----:B------:R-:W-:Y:S01]  /*3a890*/  STL.64 [R1+0x5c0], R24 ;  /* 0x0005c01801007387 */ /* 0x000fe20000100a00 */
[----:B------:R-:W-:Y:S02]  /*3a8a0*/  STL.64 [R1+0x5c8], R26 ;  /* 0x0005c81a01007387 */ /* 0x000fe40000100a00 */
[----:B------:R-:W-:Y:S11]  /*3a8b0*/  STL.64 [R1+0x22c8], R42 ;  /* 0x0022c82a01007387 */ /* 0x000ff60000100a00 */
[----:B------:R-:W-:Y:S05]  /*3a8c0*/  @!UPT UIADD3 URZ, URZ, URZ, URZ ;  /* 0x0000003f3f3ff290 */ /* 0x000fea000fffe03f */
[----:B------:R-:W-:Y:S01]  /*3a8d0*/  STL.64 [R1+0xde0], R20 ;  /* 0x000de01401007387 */ /* 0x000fe20000100a00 */
[----:B------:R1:W-:Y:S02]  /*3a8e0*/  STL.64 [R1+0xde8], R22 ;  /* 0x000de81601007387 */ /* 0x0003e40000100a00 */
[----:B0-----:R-:W-:Y:S02]  /*3a8f0*/  STL.64 [R1+0x2288], R50 ;  /* 0x0022883201007387 */ /* 0x001fe40000100a00 */
[----:B------:R-:W-:Y:S01]  /*3a900*/  STL.64 [R1+0x2280], R48 ;  /* 0x0022803001007387 */ /* 0x000fe20000100a00 */
[----:B------:R-:W-:Y:S01]  /*3a910*/  STL.64 [R1+0x22b8], R10 ;  /* 0x0022b80a01007387 */ /* 0x000fe20000100a00 */
[----:B------:R0:W-:Y:S01]  /*3a920*/  STL.64 [R1+0x22b0], R8 ;  /* 0x0022b00801007387 */ /* 0x0001e20000100a00 */
[C---:B-1----:R-:W-:Y:S08]  /*3a930*/  HMMA.16816.F32.BF16 R20, R52.reuse, R10, R28 ;  /* 0x0000000a3414723c */ /* 0x042ff0000004181c */
[----:B0-----:R-:W-:Y:S11]  /*3a940*/  HMMA.16816.F32.BF16 R8, R52, R6, R32 ;  /* 0x000000063408723c */ /* 0x001ff60000041820 */
[----:B------:R-:W-:Y:S04]  /*3a950*/  @!UPT UIADD3 URZ, URZ, URZ, URZ ;  /* 0x0000003f3f3ff290 */ /* 0x000fe8000fffe03f */
[----:B------:R-:W-:Y:S01]  /*3a960*/  STL.64 [R1+0xdd0], R20 ;  /* 0x000dd01401007387 */ /* 0x000fe20000100a00 */
[----:B------:R-:W-:Y:S02]  /*3a970*/  STL.64 [R1+0xdd8], R22 ;  /* 0x000dd81601007387 */ /* 0x000fe40000100a00 */
[----:B------:R-:W2:Y:S05]  /*3a980*/  LDL.LU R48, [R1+0x400] ;  /* 0x0004000001307983 */ /* 0x000eaa0000300800 */
[----:B------:R-:W-:Y:S01]  /*3a990*/  STL.64 [R1+0xdc0], R8 ;  /* 0x000dc00801007387 */ /* 0x000fe20000100a00 */
[----:B------:R-:W-:Y:S01]  /*3a9a0*/  STL.64 [R1+0xdc8], R10 ;  /* 0x000dc80a01007387 */ /* 0x000fe20000100a00 */
[----:B------:R-:W2:Y:S02]  /*3a9b0*/  LDL.LU R49, [R1+0x404] ;  /* 0x0004040001317983 */ /* 0x000ea40000300800 */
[----:B------:R-:W3:Y:S02]  /*3a9c0*/  LDL.LU R50, [R1+0x408] ;  /* 0x0004080001327983 */ /* 0x000ee40000300800 */
[----:B------:R-:W3:Y:S02]  /*3a9d0*/  LDL.LU R51, [R1+0x40c] ;  /* 0x00040c0001337983 */ /* 0x000ee40000300800 */
[----:B------:R-:W-:-:S02]  /*3a9e0*/  IMAD.MOV.U32 R46, RZ, RZ, R19 ;  /* 0x000000ffff2e7224 */ /* 0x000fc400078e0013 */
[----:B------:R-:W-:Y:S01]  /*3a9f0*/  IMAD.MOV.U32 R47, RZ, RZ, R18 ;  /* 0x000000ffff2f7224 */ /* 0x000fe200078e0012 */
[----:B---3--:R0:W-:Y:S01]  /*3aa00*/  STL.64 [R1+0x22d8], R50 ;  /* 0x0022d83201007387 */ /* 0x0081e20000100a00 */
[----:B--2---:R1:W-:Y:S03]  /*3aa10*/  STL.64 [R1+0x22d0], R48 ;  /* 0x0022d03001007387 */ /* 0x0043e60000100a00 */
[----:B------:R-:W-:Y:S02]  /*3aa20*/  STL.64 [R1+0x22e0], R46 ;  /* 0x0022e02e01007387 */ /* 0x000fe40000100a00 */
[----:B------:R-:W2:Y:S01]  /*3aa30*/  LDL.LU R40, [R1+0x420] ;  /* 0x0004200001287983 */ /* 0x000ea20000300800 */
[----:B------:R-:W2:Y:S01]  /*3aa40*/  LDL.LU R41, [R1+0x424] ;  /* 0x0004240001297983 */ /* 0x000ea20000300800 */
[----:B------:R-:W3:Y:S02]  /*3aa50*/  LDL.LU R42, [R1+0x428] ;  /* 0x00042800012a7983 */ /* 0x000ee40000300800 */
[----:B------:R-:W3:Y:S02]  /*3aa60*/  LDL.LU R43, [R1+0x42c] ;  /* 0x00042c00012b7983 */ /* 0x000ee40000300800 */
[----:B0-----:R-:W-:-:S02]  /*3aa70*/  IMAD.MOV.U32 R51, RZ, RZ, R16 ;  /* 0x000000ffff337224 */ /* 0x001fc400078e0010 */
[----:B------:R-:W-:Y:S01]  /*3aa80*/  IMAD.MOV.U32 R50, RZ, RZ, R17 ;  /* 0x000000ffff327224 */ /* 0x000fe200078e0011 */
[----:B---3--:R-:W-:Y:S01]  /*3aa90*/  STL.64 [R1+0x22f0], R42 ;  /* 0x0022f02a01007387 */ /* 0x008fe20000100a00 */
[----:B--2---:R-:W-:Y:S02]  /*3aaa0*/  STL.64 [R1+0x22e8], R40 ;  /* 0x0022e82801007387 */ /* 0x004fe40000100a00 */
        /* <DEDUP_REMOVED lines=28> */
[----:B------:R0:W-:Y:S02]  /*3ac70*/  STL.64 [R1+0x22f8], R50 ;  /* 0x0022f83201007387 */ /* 0x0001e40000100a00 */
[----:B-1----:R-:W2:Y:S01]  /*3ac80*/  LDL.LU R48, [R1+0x440] ;  /* 0x0004400001307983 */ /* 0x002ea20000300800 */
[----:B------:R-:W2:Y:S04]  /*3ac90*/  LDL.LU R49, [R1+0x444] ;  /* 0x0004440001317983 */ /* 0x000ea80000300800 */
[----:B0-----:R-:W2:Y:S01]  /*3aca0*/  LDL.LU R50, [R1+0x448] ;  /* 0x0004480001327983 */ /* 0x001ea20000300800 */
[----:B------:R-:W2:Y:S02]  /*3acb0*/  LDL.LU R51, [R1+0x44c] ;  /* 0x00044c0001337983 */ /* 0x000ea40000300800 */
[----:B------:R-:W2:Y:S02]  /*3acc0*/  LDL.LU R44, [R1+0x430] ;  /* 0x00043000012c7983 */ /* 0x000ea40000300800 */
[----:B------:R-:W2:Y:S01]  /*3acd0*/  LDL.LU R45, [R1+0x434] ;  /* 0x00043400012d7983 */ /* 0x000ea20000300800 */
[----:B------:R-:W2:Y:S01]  /*3ace0*/  LDL.LU R46, [R1+0x438] ;  /* 0x00043800012e7983 */ /* 0x000ea20000300800 */
[----:B------:R-:W2:Y:S02]  /*3acf0*/  LDL.LU R47, [R1+0x43c] ;  /* 0x00043c00012f7983 */ /* 0x000ea40000300800 */
        /* <DEDUP_REMOVED lines=17> */
[----:B0-----:R-:W3:Y:S02]  /*3ae10*/  LDL.LU.64 R30, [R1+0x2330] ;  /* 0x00233000011e7983 */ /* 0x001ee40000300a00 */
[C---:B---3--:R-:W-:Y:S11]  /*3ae20*/  HMMA.16816.F32.BF16 R24, R52.reuse, R30, R24 ;  /* 0x0000001e3418723c */ /* 0x048ff60000041818 */
[----:B------:R-:W-:Y:S11]  /*3ae30*/  @!UPT UIADD3 URZ, URZ, URZ, URZ ;  /* 0x0000003f3f3ff290 */ /* 0x000ff6000fffe03f */
[----:B------:R-:W-:Y:S01]  /*3ae40*/  @!UPT UIADD3 URZ, URZ, URZ, URZ ;  /* 0x0000003f3f3ff290 */ /* 0x000fe2000fffe03f */
[----:B------:R-:W-:Y:S01]  /*3ae50*/  STL.64 [R1+0xd90], R24 ;  /* 0x000d901801007387 */ /* 0x000fe20000100a00 */
[----:B------:R0:W-:Y:S03]  /*3ae60*/  STL.64 [R1+0xd98], R26 ;  /* 0x000d981a01007387 */ /* 0x0001e60000100a00 */
[----:B0-----:R-:W2:Y:S01]  /*3ae70*/  LDL.LU.64 R26, [R1+0x2328] ;  /* 0x00232800011a7983 */ /* 0x001ea20000300a00 */
[----:B------:R0:W-:Y:S03]  /*3ae80*/  STL.64 [R1+0x2298], R30 ;  /* 0x0022981e01007387 */ /* 0x0001e60000100a00 */
[----:B0-----:R-:W3:Y:S01]  /*3ae90*/  LDL.LU.64 R30, [R1+0x8] ;  /* 0x00000800011e7983 */ /* 0x001ee20000300a00 */
        /* <DEDUP_REMOVED lines=12> */
[C---:B------:R-:W-:Y:S01]  /*3af60*/  HMMA.16816.F32.BF16 R8, R52.reuse, R14, R8 ;  /* 0x0000000e3408723c */ /* 0x040fe20000041808 */
[----:B------:R-:W4:Y:S02]  /*3af70*/  LDL.LU R16, [R1+0x2310] ;  /* 0x0023100001107983 */ /* 0x000f240000300800 */
[----:B------:R0:W-:Y:S01]  /*3af80*/  STL.64 [R1+0x2290], R22 ;  /* 0x0022901601007387 */ /* 0x0001e20000100a00 */
[----:B------:R-:W3:Y:S01]  /*3af90*/  LDL.LU R20, [R1+0x410] ;  /* 0x0004100001147983 */ /* 0x000ee20000300800 */
[----:B------:R-:W3:Y:S03]  /*3afa0*/  LDL.LU R21, [R1+0x414] ;  /* 0x0004140001157983 */ /* 0x000ee60000300800 */
[----:B0-----:R-:W3:Y:S01]  /*3afb0*/  LDL.LU R22, [R1+0x418] ;  /* 0x0004180001167983 */ /* 0x001ee20000300800 */
[----:B------:R-:W3:Y:S01]  /*3afc0*/  LDL.LU R23, [R1+0x41c] ;  /* 0x00041c0001177983 */ /* 0x000ee20000300800 */
[----:B--2---:R-:W-:Y:S02]  /*3afd0*/  HMMA.16816.F32.BF16 R56, R52, R18, R56 ;  /* 0x000000123438723c */ /* 0x004fe40000041838 */
[----:B------:R-:W0:Y:S11]  /*3afe0*/  LDSM.16.MT88.4 R52, [R13+0x2180] ;  /* 0x002180000d34783b */ /* 0x000e360000004200 */
[----:B------:R-:W-:Y:S10]  /*3aff0*/  @!UPT UIADD3 URZ, URZ, URZ, URZ ;  /* 0x0000003f3f3ff290 */ /* 0x000ff4000fffe03f */
[----:B------:R-:W-:Y:S01]  /*3b000*/  STL.64 [R1+0xd60], R56 ;  /* 0x000d603801007387 */ /* 0x000fe20000100a00 */
[----:B------:R1:W-:Y:S03]  /*3b010*/  STL.64 [R1+0xd68], R58 ;  /* 0x000d683a01007387 */ /* 0x0003e60000100a00 */
[----:B-1----:R-:W2:Y:S01]  /*3b020*/  LDL.LU.64 R58, [R1+0x2308] ;  /* 0x00230800013a7983 */ /* 0x002ea20000300a00 */
[----:B------:R-:W2:Y:S02]  /*3b030*/  LDL.LU.64 R56, [R1+0x2300] ;  /* 0x0023000001387983 */ /* 0x000ea40000300a00 */
[----:B------:R1:W-:Y:S02]  /*3b040*/  STL.64 [R1+0x5b0], R8 ;  /* 0x0005b00801007387 */ /* 0x0003e40000100a00 */
[----:B------:R0:W-:Y:S01]  /*3b050*/  STL.64 [R1+0x5b8], R10 ;  /* 0x0005b80a01007387 */ /* 0x0001e20000100a00 */
[----:B-1----:R-:W3:Y:S01]  /*3b060*/  LDL.LU R8, [R1+0xba0] ;  /* 0x000ba00001087983 */ /* 0x002ee20000300800 */
[----:B------:R-:W3:Y:S02]  /*3b070*/  LDL.LU R9, [R1+0xba4] ;  /* 0x000ba40001097983 */ /* 0x000ee40000300800 */
[----:B0-----:R-:W3:Y:S02]  /*3b080*/  LDL.LU R10, [R1+0xba8] ;  /* 0x000ba800010a7983 */ /* 0x001ee40000300800 */
[----:B------:R-:W3:Y:S01]  /*3b090*/  LDL.LU R11, [R1+0xbac] ;  /* 0x000bac00010b7983 */ /* 0x000ee20000300800 */
[----:B------:R0:W-:Y:S01]  /*3b0a0*/  STL.64 [R1+0x2230], R54 ;  /* 0x0022303601007387 */ /* 0x0001e20000100a00 */
[----:B------:R-:W-:Y:S03]  /*3b0b0*/  STL.64 [R1+0x2228], R52 ;  /* 0x0022283401007387 */ /* 0x000fe60000100a00 */
[----:B0-----:R-:W3:Y:S01]  /*3b0c0*/  LDL.LU.64 R54, [R1+0x48] ;  /* 0x0000480001367983 */ /* 0x001ee20000300a00 */
[----:B------:R-:W-:-:S02]  /*3b0d0*/  IMAD.MOV.U32 R42, RZ, RZ, R36 ;  /* 0x000000ffff2a7224 */ /* 0x000fc400078e0024 */
[----:B------:R-:W-:-:S07]  /*3b0e0*/  IMAD.MOV.U32 R43, RZ, RZ, R12 ;  /* 0x000000ffff2b7224 */ /* 0x000fce00078e000c */
[C---:B--2---:R-:W-:Y:S08]  /*3b0f0*/  HMMA.16816.F32.BF16 R40, R56.reuse, R42, R48 ;  /* 0x0000002a3828723c */ /* 0x044ff00000041830 */
[C---:B---3--:R-:W-:Y:S11]  /*3b100*/  HMMA.16816.F32.BF16 R4, R56.reuse, R54, R4 ;  /* 0x000000363804723c */ /* 0x048ff60000041804 */
[----:B------:R-:W-:Y:S11]  /*3b110*/  @!UPT UIADD3 URZ, URZ, URZ, URZ ;  /* 0x0000003f3f3ff290 */ /* 0x000ff6000fffe03f */
[----:B------:R-:W-:Y:S01]  /*3b120*/  @!UPT UIADD3 URZ, URZ, URZ, URZ ;  /* 0x0000003f3f3ff290 */ /* 0x000fe2000fffe03f */
[----:B------:R0:W-:Y:S01]  /*3b130*/  STL.64 [R1+0x450], R4 ;  /* 0x0004500401007387 */ /* 0x0001e20000100a00 */
[----:B------:R1:W-:Y:S03]  /*3b140*/  STL.64 [R1+0x458], R6 ;  /* 0x0004580601007387 */ /* 0x0003e60000100a00 */
[----:B0-----:R-:W2:Y:S01]  /*3b150*/  LDL.LU R4, [R1+0xb90] ;  /* 0x000b900001047983 */ /* 0x001ea20000300800 */
[----:B------:R-:W2:Y:S02]  /*3b160*/  LDL.LU R5, [R1+0xb94] ;  /* 0x000b940001057983 */ /* 0x000ea40000300800 */
[----:B-1----:R-:W2:Y:S02]  /*3b170*/  LDL.LU R6, [R1+0xb98] ;  /* 0x000b980001067983 */ /* 0x002ea40000300800 */
[----:B------:R-:W2:Y:S01]  /*3b180*/  LDL.LU R7, [R1+0xb9c] ;  /* 0x000b9c0001077983 */ /* 0x000ea20000300800 */
[----:B------:R-:W3:Y:S01]  /*3b190*/  LDL.LU.64 R50, [R1+0x22f8] ;  /* 0x0022f80001327983 */ /* 0x000ee20000300a00 */
[----:B------:R-:W-:Y:S02]  /*3b1a0*/  STL.64 [R1+0x440], R40 ;  /* 0x0004402801007387 */ /* 0x000fe40000100a00 */
[----:B------:R0:W-:Y:S02]  /*3b1b0*/  STL.64 [R1+0x448], R42 ;  /* 0x0004482a01007387 */ /* 0x0001e40000100a00 */
[----:B0-----:R-:W2:Y:S01]  /*3b1c0*/  LDL.LU.64 R42, [R1+0x22f0] ;  /* 0x0022f000012a7983 */ /* 0x001ea20000300a00 */
[----:B------:R-:W2:Y:S01]  /*3b1d0*/  LDL.LU.64 R40, [R1+0x22e8] ;  /* 0x0022e80001287983 */ /* 0x000ea20000300a00 */
[C---:B---3--:R-:W-:Y:S02]  /*3b1e0*/  HMMA.16816.F32.BF16 R48, R56.reuse, R50, R44 ;  /* 0x000000323830723c */ /* 0x048fe4000004182c */
[----:B------:R-:W2:Y:S11]  /*3b1f0*/  LDL.LU.64 R46, [R1+0x22e0] ;  /* 0x0022e000012e7983 */ /* 0x000eb60000300a00 */
[----:B------:R-:W-:Y:S10]  /*3b200*/  @!UPT UIADD3 URZ, URZ, URZ, URZ ;  /* 0x0000003f3f3ff290 */ /* 0x000ff4000fffe03f */
[----:B------:R-:W-:Y:S01]  /*3b210*/  STL.64 [R1+0x430], R48 ;  /* 0x0004303001007387 */ /* 0x000fe20000100a00 */
[----:B------:R0:W-:Y:S03]  /*3b220*/  STL.64 [R1+0x438], R50 ;  /* 0x0004383201007387 */ /* 0x0001e60000100a00 */
[----:B0-----:R-:W3:Y:S01]  /*3b230*/  LDL.LU.64 R50, [R1+0x22d8] ;  /* 0x0022d80001327983 */ /* 0x001ee20000300a00 */
[----:B------:R-:W3:Y:S01]  /*3b240*/  LDL.LU.64 R48, [R1+0x22d0] ;  /* 0x0022d00001307983 */ /* 0x000ee20000300a00 */
[C---:B--2---:R-:W-:Y:S02]  /*3b250*/  HMMA.16816.F32.BF16 R44, R56.reuse, R46, R40 ;  /* 0x0000002e382c723c */ /* 0x044fe40000041828 */
[----:B------:R-:W2:Y:S11]  /*3b260*/  LDL.LU.64 R42, [R1+0x22c8] ;  /* 0x0022c800012a7983 */ /* 0x000eb60000300a00 */
[----:B------:R-:W-:Y:S10]  /*3b270*/  @!UPT UIADD3 URZ, URZ, URZ, URZ ;  /* 0x0000003f3f3ff290 */ /* 0x000ff4000fffe03f */
[----:B------:R-:W-:Y:S01]  /*3b280*/  STL.64 [R1+0x420], R44 ;  /* 0x0004202c01007387 */ /* 0x000fe20000100a00 */
[----:B------:R0:W-:Y:S03]  /*3b290*/  STL.64 [R1+0x428], R46 ;  /* 0x0004282e01007387 */ /* 0x0001e60000100a00 */
[----:B0-----:R-:W3:Y:S01]  /*3b2a0*/  LDL.LU.64 R46, [R1+0x22c0] ;  /* 0x0022c000012e7983 */ /* 0x001ee20000300a00 */
[C---:B------:R-:W-:Y:S11]  /*3b2b0*/  HMMA.16816.F32.BF16 R20, R56.reuse, R30, R20 ;  /* 0x0000001e3814723c */ /* 0x040ff60000041814 */
[----:B------:R-:W-:Y:S11]  /*3b2c0*/  @!UPT UIADD3 URZ, URZ, URZ, URZ ;  /* 0x0000003f3f3ff290 */ /* 0x000ff6000fffe03f */
[----:B------:R-:W-:Y:S01]  /*3b2d0*/  @!UPT UIADD3 URZ, URZ, URZ, URZ ;  /* 0x0000003f3f3ff290 */ /* 0x000fe2000fffe03f */
[----:B------:R-:W-:Y:S01]  /*3b2e0*/  STL.64 [R1+0x410], R20 ;  /* 0x0004101401007387 */ /* 0x000fe20000100a00 */
[----:B------:R3:W-:Y:S02]  /*3b2f0*/  STL.64 [R1+0x418], R22 ;  /* 0x0004181601007387 */ /* 0x0007e40000100a00 */
[----:B------:R-:W-:Y:S02]  /*3b300*/  IMAD.MOV.U32 R24, RZ, RZ, R30 ;  /* 0x000000ffff187224 */ /* 0x000fe400078e001e */
[----:B------:R-:W-:Y:S01]  /*3b310*/  IMAD.MOV.U32 R17, RZ, RZ, R31 ;  /* 0x000000ffff117224 */ /* 0x000fe200078e001f */
[C---:B--2---:R-:W-:Y:S08]  /*3b320*/  HMMA.16816.F32.BF16 R8, R56.reuse, R42, R8 ;  /* 0x0000002a3808723c */ /* 0x044ff00000041808 */
[C---:B---3--:R-:W-:Y:S01]  /*3b330*/  HMMA.16816.F32.BF16 R20, R56.reuse, R46, R48 ;  /* 0x0000002e3814723c */ /* 0x048fe20000041830 */
[----:B------:R0:W-:Y:S01]  /*3b340*/  STL.64 [R1+0x2268], R46 ;  /* 0x0022682e01007387 */ /* 0x0001e20000100a00 */
[----:B------:R-:W2:Y:S11]  /*3b350*/  LDL.LU R44, [R1+0x290] ;  /* 0x00029000012c7983 */ /* 0x000eb60000300800 */
[----:B------:R-:W-:Y:S10]  /*3b360*/  @!UPT UIADD3 URZ, URZ, URZ, URZ ;  /* 0x0000003f3f3ff290 */ /* 0x000ff4000fffe03f */
[----:B------:R1:W-:Y:S01]  /*3b370*/  STL.64 [R1+0x400], R20 ;  /* 0x0004001401007387 */ /* 0x0003e20000100a00 */
[----:B------:R3:W-:Y:S02]  /*3b380*/  STL.64 [R1+0x408], R22 ;  /* 0x0004081601007387 */ /* 0x0007e40000100a00 */
[----:B------:R-:W2:Y:S02]  /*3b390*/  LDL.LU R45, [R1+0x294] ;  /* 0x00029400012d7983 */ /* 0x000ea40000300800 */
[----:B0-----:R-:W2:Y:S01]  /*3b3a0*/  LDL.LU R46, [R1+0x298] ;  /* 0x00029800012e7983 */ /* 0x001ea20000300800 */
[----:B------:R-:W2:Y:S01]  /*3b3b0*/  LDL.LU R47, [R1+0x29c] ;  /* 0x00029c00012f7983 */ /* 0x000ea20000300800 */
[----:B------:R-:W2:Y:S02]  /*3b3c0*/  LDL.LU R28, [R1+0xb60] ;  /* 0x000b6000011c7983 */ /* 0x000ea40000300800 */
[----:B------:R-:W2:Y:S02]  /*3b3d0*/  LDL.LU R29, [R1+0xb64] ;  /* 0x000b6400011d7983 */ /* 0x000ea40000300800 */
[----:B------:R-:W2:Y:S01]  /*3b3e0*/  LDL.LU R30, [R1+0xb68] ;  /* 0x000b6800011e7983 */ /* 0x000ea20000300800 */
[----:B------:R-:W2:Y:S04]  /*3b3f0*/  LDL.LU R31, [R1+0xb6c] ;  /* 0x000b6c00011f7983 */ /* 0x000ea80000300800 */
[----:B-1----:R-:W2:Y:S01]  /*3b400*/  LDL.LU R20, [R1+0xb50] ;  /* 0x000b500001147983 */ /* 0x002ea20000300800 */
[----:B------:R-:W2:Y:S02]  /*3b410*/  LDL.LU R21, [R1+0xb54] ;  /* 0x000b540001157983 */ /* 0x000ea40000300800 */
[----:B---3--:R-:W3:Y:S02]  /*3b420*/  LDL.LU R22, [R1+0xb58] ;  /* 0x000b580001167983 */ /* 0x008ee40000300800 */
[----:B------:R-:W3:Y:S01]  /*3b430*/  LDL.LU R23, [R1+0xb5c] ;  /* 0x000b5c0001177983 */ /* 0x000ee20000300800 */
[----:B------:R-:W2:Y:S01]  /*3b440*/  LDL.LU R48, [R1+0xb40] ;  /* 0x000b400001307983 */ /* 0x000ea20000300800 */
[----:B------:R-:W2:Y:S02]  /*3b450*/  LDL.LU R49, [R1+0xb44] ;  /* 0x000b440001317983 */ /* 0x000ea40000300800 */
[----:B------:R-:W2:Y:S02]  /*3b460*/  LDL.LU R50, [R1+0xb48] ;  /* 0x000b480001327983 */ /* 0x000ea40000300800 */
[----:B------:R-:W2:Y:S01]  /*3b470*/  LDL.LU R51, [R1+0xb4c] ;  /* 0x000b4c0001337983 */ /* 0x000ea20000300800 */
        /* <DEDUP_REMOVED lines=17> */
[----:B---3--:R0:W-:Y:S02]  /*3b590*/  STL.64 [R1+0x2250], R8 ;  /* 0x0022500801007387 */ /* 0x0081e40000100a00 */
[----:B0-----:R-:W2:Y:S01]  /*3b5a0*/  LDL.LU R8, [R1+0xb80] ;  /* 0x000b800001087983 */ /* 0x001ea20000300800 */
[----:B------:R-:W2:Y:S02]  /*3b5b0*/  LDL.LU R9, [R1+0xb84] ;  /* 0x000b840001097983 */ /* 0x000ea40000300800 */
[----:B------:R-:W2:Y:S02]  /*3b5c0*/  LDL.LU R10, [R1+0xb88] ;  /* 0x000b8800010a7983 */ /* 0x000ea40000300800 */
[----:B------:R-:W2:Y:S01]  /*3b5d0*/  LDL.LU R11, [R1+0xb8c] ;  /* 0x000b8c00010b7983 */ /* 0x000ea20000300800 */
[C---:B------:R-:W-:Y:S08]  /*3b5e0*/  HMMA.16816.F32.BF16 R40, R56.reuse, R38, R40 ;  /* 0x000000263828723c */ /* 0x040ff00000041828 */
[C---:B------:R-:W-:Y:S08]  /*3b5f0*/  HMMA.16816.F32.BF16 R28, R56.reuse, R34, R28 ;  /* 0x00000022381c723c */ /* 0x040ff0000004181c */
[C---:B--2---:R-:W-:Y:S01]  /*3b600*/  HMMA.16816.F32.BF16 R8, R56.reuse, R6, R8 ;  /* 0x000000063808723c */ /* 0x044fe20000041808 */
[----:B------:R-:W-:Y:S01]  /*3b610*/  STL.64 [R1+0x2248], R6 ;  /* 0x0022480601007387 */ /* 0x000fe20000100a00 */
[----:B------:R0:W-:Y:S11]  /*3b620*/  STL.64 [R1+0x2240], R4 ;  /* 0x0022400401007387 */ /* 0x0001f60000100a00 */
[----:B------:R-:W-:Y:S10]  /*3b630*/  @!UPT UIADD3 URZ, URZ, URZ, URZ ;  /* 0x0000003f3f3ff290 */ /* 0x000ff4000fffe03f */
[----:B------:R1:W-:Y:S01]  /*3b640*/  STL.64 [R1+0xb80], R8 ;  /* 0x000b800801007387 */ /* 0x0003e20000100a00 */
[----:B------:R2:W-:Y:S02]  /*3b650*/  STL.64 [R1+0xb88], R10 ;  /* 0x000b880a01007387 */ /* 0x0005e40000100a00 */
[----:B0-----:R-:W3:Y:S02]  /*3b660*/  LDL.LU R4, [R1+0x3f0] ;  /* 0x0003f00001047983 */ /* 0x001ee40000300800 */
[----:B------:R-:W3:Y:S01]  /*3b670*/  LDL.LU R5, [R1+0x3f4] ;  /* 0x0003f40001057983 */ /* 0x000ee20000300800 */
[----:B------:R-:W3:Y:S01]  /*3b680*/  LDL.LU R6, [R1+0x3f8] ;  /* 0x0003f80001067983 */ /* 0x000ee20000300800 */
[----:B------:R-:W3:Y:S03]  /*3b690*/  LDL.LU R7, [R1+0x3fc] ;  /* 0x0003fc0001077983 */ /* 0x000ee60000300800 */
[----:B-1----:R-:W3:Y:S01]  /*3b6a0*/  LDL.LU R8, [R1+0x280] ;  /* 0x0002800001087983 */ /* 0x002ee20000300800 */
[----:B------:R-:W-:Y:S02]  /*3b6b0*/  STL.64 [R1+0xb70], R40 ;  /* 0x000b702801007387 */ /* 0x000fe40000100a00 */
[----:B------:R0:W-:Y:S02]  /*3b6c0*/  STL.64 [R1+0xb78], R42 ;  /* 0x000b782a01007387 */ /* 0x0001e40000100a00 */
[----:B------:R-:W3:Y:S01]  /*3b6d0*/  LDL.LU R9, [R1+0x284] ;  /* 0x0002840001097983 */ /* 0x000ee20000300800 */
[----:B--2---:R-:W2:Y:S01]  /*3b6e0*/  LDL.LU R10, [R1+0x288] ;  /* 0x00028800010a7983 */ /* 0x004ea20000300800 */
[----:B------:R-:W2:Y:S03]  /*3b6f0*/  LDL.LU R11, [R1+0x28c] ;  /* 0x00028c00010b7983 */ /* 0x000ea60000300800 */
[----:B0-----:R-:W2:Y:S01]  /*3b700*/  LDL.LU.64 R42, [R1+0x38] ;  /* 0x00003800012a7983 */ /* 0x001ea20000300a00 */
[----:B------:R0:W-:Y:S02]  /*3b710*/  STL.64 [R1+0x2238], R38 ;  /* 0x0022382601007387 */ /* 0x0001e40000100a00 */
[----:B------:R-:W2:Y:S02]  /*3b720*/  LDL.LU R36, [R1+0xb20] ;  /* 0x000b200001247983 */ /* 0x000ea40000300800 */
[----:B------:R-:W2:Y:S01]  /*3b730*/  LDL.LU R37, [R1+0xb24] ;  /* 0x000b240001257983 */ /* 0x000ea20000300800 */
[----:B0-----:R-:W2:Y:S01]  /*3b740*/  LDL.LU R38, [R1+0xb28] ;  /* 0x000b280001267983 */ /* 0x001ea20000300800 */
[----:B------:R-:W2:Y:S02]  /*3b750*/  LDL.LU R39, [R1+0xb2c] ;  /* 0x000b2c0001277983 */ /* 0x000ea40000300800 */
[----:B------:R-:W-:Y:S02]  /*3b760*/  STL.64 [R1+0xb60], R28 ;  /* 0x000b601c01007387 */ /* 0x000fe40000100a00 */
[----:B------:R0:W-:Y:S02]  /*3b770*/  STL.64 [R1+0xb68], R30 ;  /* 0x000b681e01007387 */ /* 0x0001e40000100a00 */
[----:B0-----:R-:W2:Y:S01]  /*3b780*/  LDL.LU.64 R30, [R1+0x2298] ;  /* 0x00229800011e7983 */ /* 0x001ea20000300a00 */
[----:B------:R0:W-:Y:S02]  /*3b790*/  STL.64 [R1+0x2270], R34 ;  /* 0x0022702201007387 */ /* 0x0001e40000100a00 */
[----:B------:R-:W3:Y:S02]  /*3b7a0*/  LDL.LU R32, [R1+0xb30] ;  /* 0x000b300001207983 */ /* 0x000ee40000300800 */
[----:B------:R-:W3:Y:S01]  /*3b7b0*/  LDL.LU R33, [R1+0xb34] ;  /* 0x000b340001217983 */ /* 0x000ee20000300800 */
[C---:B------:R-:W-:Y:S01]  /*3b7c0*/  HMMA.16816.F32.BF16 R48, R56.reuse, R26, R48 ;  /* 0x0000001a3830723c */ /* 0x040fe20000041830 */
[----:B0-----:R-:W3:Y:S01]  /*3b7d0*/  LDL.LU R34, [R1+0xb38] ;  /* 0x000b380001227983 */ /* 0x001ee20000300800 */
[----:B------:R-:W3:Y:S06]  /*3b7e0*/  LDL.LU R35, [R1+0xb3c] ;  /* 0x000b3c0001237983 */ /* 0x000eec0000300800 */
[----:B--2---:R-:W-:Y:S11]  /*3b7f0*/  HMMA.16816.F32.BF16 R20, R56, R30, R20 ;  /* 0x0000001e3814723c */ /* 0x004ff60000041814 */
[----:B------:R-:W-:Y:S11]  /*3b800*/  @!UPT UIADD3 URZ, URZ, URZ, URZ ;  /* 0x0000003f3f3ff290 */ /* 0x000ff6000fffe03f */
[----:B------:R-:W-:Y:S01]  /*3b810*/  @!UPT UIADD3 URZ, URZ, URZ, URZ ;  /* 0x0000003f3f3ff290 */ /* 0x000fe2000fffe03f */
[----:B------:R-:W-:Y:S01]  /*3b820*/  STL.64 [R1+0xb50], R20 ;  /* 0x000b501401007387 */ /* 0x000fe20000100a00 */
[----:B------:R0:W-:Y:S03]  /*3b830*/  STL.64 [R1+0xb58], R22 ;  /* 0x000b581601007387 */ /* 0x0001e60000100a00 */
[----:B0-----:R-:W3:Y:S01]  /*3b840*/  LDL.LU.64 R22, [R1+0x2290] ;  /* 0x0022900001167983 */ /* 0x001ee20000300a00 */
[----:B------:R-:W-:Y:S02]  /*3b850*/  STL.64 [R1+0xb40], R48 ;  /* 0x000b403001007387 */ /* 0x000fe40000100a00 */
[----:B------:R0:W-:Y:S02]  /*3b860*/  STL.64 [R1+0xb48], R50 ;  /* 0x000b483201007387 */ /* 0x0001e40000100a00 */
[----:B0-----:R-:W2:Y:S01]  /*3b870*/  LDL.LU.64 R50, [R1+0x2288] ;  /* 0x0022880001327983 */ /* 0x001ea20000300a00 */
[----:B------:R-:W2:Y:S02]  /*3b880*/  LDL.LU.64 R48, [R1+0x2280] ;  /* 0x0022800001307983 */ /* 0x000ea40000300a00 */
[----:B------:R-:W-:-:S02]  /*3b890*/  IMAD.MOV.U32 R28, RZ, RZ, R54 ;  /* 0x000000ffff1c7224 */ /* 0x000fc400078e0036 */
[----:B------:R-:W-:Y:S01]  /*3b8a0*/  IMAD.MOV.U32 R25, RZ, RZ, R55 ;  /* 0x000000ffff197224 */ /* 0x000fe200078e0037 */
[C---:B---3--:R-:W-:Y:S01]  /*3b8b0*/  HMMA.16816.F32.BF16 R32, R56.reuse, R22, R32 ;  /* 0x000000163820723c */ /* 0x048fe20000041820 */
[----:B------:R0:W-:Y:S07]  /*3b8c0*/  STL.64 [R1+0x2278], R22 ;  /* 0x0022781601007387 */ /* 0x0001ee0000100a00 */
[----:B0-----:R-:W-:Y:S08]  /*3b8d0*/  HMMA.16816.F32.BF16 R20, R56, R14, R4 ;  /* 0x0000000e3814723c */ /* 0x001ff00000041804 */
[----:B--2---:R-:W-:Y:S07]  /*3b8e0*/  HMMA.16816.F32.BF16 R4, R48, R54, R44 ;  /* 0x000000363004723c */ /* 0x004fee000004182c */
        /* <DEDUP_REMOVED lines=8> */
[----:B------:R1:W-:Y:S01]  /*3b970*/  STL.64 [R1+0x3f8], R22 ;  /* 0x0003f81601007387 */ /* 0x0003e20000100a00 */
[----:B------:R-:W-:Y:S01]  /*3b980*/  STL.64 [R1+0x290], R4 ;  /* 0x0002900401007387 */ /* 0x000fe20000100a00 */
[----:B------:R2:W-:Y:S03]  /*3b990*/  STL.64 [R1+0x298], R6 ;  /* 0x0002980601007387 */ /* 0x0005e60000100a00 */
[----:B0-----:R-:W3:Y:S01]  /*3b9a0*/  LDL.LU R20, [R1+0x270] ;  /* 0x0002700001147983 */ /* 0x001ee20000300800 */
[----:B------:R-:W3:Y:S02]  /*3b9b0*/  LDL.LU R21, [R1+0x274] ;  /* 0x0002740001157983 */ /* 0x000ee40000300800 */
[----:B-1----:R-:W3:Y:S02]  /*3b9c0*/  LDL.LU R22, [R1+0x278] ;  /* 0x0002780001167983 */ /* 0x002ee40000300800 */
[----:B------:R-:W3:Y:S01]  /*3b9d0*/  LDL.LU R23, [R1+0x27c] ;  /* 0x00027c0001177983 */ /* 0x000ee20000300800 */
[----:B------:R-:W3:Y:S01]  /*3b9e0*/  LDL.LU.64 R38, [R1+0x28] ;  /* 0x0000280001267983 */ /* 0x000ee20000300a00 */
        /* <DEDUP_REMOVED lines=8> */
[----:B------:R-:W4:Y:S02]  /*3ba70*/  LDL.LU.64 R46, [R1+0x18] ;  /* 0x00001800012e7983 */ /* 0x000f240000300a00 */
[----:B------:R-:W-:-:S02]  /*3ba80*/  IMAD.MOV.U32 R57, RZ, RZ, R5 ;  /* 0x000000ffff397224 */ /* 0x000fc400078e0005 */
[----:B------:R-:W-:Y:S02]  /*3ba90*/  IMAD.MOV.U32 R56, RZ, RZ, R4 ;  /* 0x000000ffff387224 */ /* 0x000fe400078e0004 */
[----:B--2---:R-:W-:Y:S03]  /*3baa0*/  HMMA.16816.F32.BF16 R4, R48, R42, R8 ;  /* 0x0000002a3004723c */ /* 0x004fe60000041808 */
[----:B------:R-:W-:Y:S01]  /*3bab0*/  STL [R1+0x21a4], R56 ;  /* 0x0021a43801007387 */ /* 0x000fe20000100800 */
[----:B------:R-:W-:Y:S02]  /*3bac0*/  STL [R1+0x21a0], R57 ;  /* 0x0021a03901007387 */ /* 0x000fe40000100800 */
[----:B------:R-:W-:Y:S02]  /*3bad0*/  IMAD.MOV.U32 R13, RZ, RZ, R42 ;  /* 0x000000ffff0d7224 */ /* 0x000fe400078e002a */
[----:B------:R-:W-:Y:S11]  /*3bae0*/  IMAD.MOV.U32 R12, RZ, RZ, R43 ;  /* 0x000000ffff0c7224 */ /* 0x000ff600078e002b */
[----:B------:R-:W-:Y:S04]  /*3baf0*/  @!UPT UIADD3 URZ, URZ, URZ, URZ ;  /* 0x0000003f3f3ff290 */ /* 0x000fe8000fffe03f */
[----:B------:R0:W-:Y:S01]  /*3bb00*/  STL.64 [R1+0x280], R4 ;  /* 0x0002800401007387 */ /* 0x0001e20000100a00 */
[----:B------:R1:W-:Y:S02]  /*3bb10*/  STL.64 [R1+0x288], R6 ;  /* 0x0002880601007387 */ /* 0x0003e40000100a00 */
[----:B------:R-:W-:Y:S02]  /*3bb20*/  IMAD.MOV.U32 R58, RZ, RZ, R4 ;  /* 0x000000ffff3a7224 */ /* 0x000fe400078e0004 */
[----:B------:R-:W-:Y:S01]  /*3bb30*/  IMAD.MOV.U32 R59, RZ, RZ, R5 ;  /* 0x000000ffff3b7224 */ /* 0x000fe200078e0005 */
[----:B------:R-:W2:Y:S01]  /*3bb40*/  LDL.LU R40, [R1+0x240] ;  /* 0x0002400001287983 */ /* 0x000ea20000300800 */
[----:B------:R-:W2:Y:S02]  /*3bb50*/  LDL.LU R41, [R1+0x244] ;  /* 0x0002440001297983 */ /* 0x000ea40000300800 */
[----:B------:R-:W2:Y:S02]  /*3bb60*/  LDL.LU R42, [R1+0x248] ;  /* 0x00024800012a7983 */ /* 0x000ea40000300800 */
[----:B------:R-:W2:Y:S01]  /*3bb70*/  LDL.LU R43, [R1+0x24c] ;  /* 0x00024c00012b7983 */ /* 0x000ea20000300800 */
[----:B------:R-:W-:Y:S01]  /*3bb80*/  STL [R1+0x21ac], R58 ;  /* 0x0021ac3a01007387 */ /* 0x000fe20000100800 */
[----:B------:R1:W-:Y:S02]  /*3bb90*/  STL [R1+0x21a8], R59 ;  /* 0x0021a83b01007387 */ /* 0x0003e40000100800 */
[----:B------:R-:W2:Y:S02]  /*3bba0*/  LDL.LU R8, [R1+0x230] ;  /* 0x0002300001087983 */ /* 0x000ea40000300800 */
[----:B------:R-:W2:Y:S01]  /*3bbb0*/  LDL.LU R9, [R1+0x234] ;  /* 0x0002340001097983 */ /* 0x000ea20000300800 */
[----:B------:R-:W2:Y:S01]  /*3bbc0*/  LDL.LU R10, [R1+0x238] ;  /* 0x00023800010a7983 */ /* 0x000ea20000300800 */
[----:B------:R-:W2:Y:S02]  /*3bbd0*/  LDL.LU R11, [R1+0x23c] ;  /* 0x00023c00010b7983 */ /* 0x000ea40000300800 */
[----:B0-----:R-:W2:Y:S02]  /*3bbe0*/  LDL.LU R4, [R1+0x960] ;  /* 0x0009600001047983 */ /* 0x001ea40000300800 */
[----:B------:R-:W2:Y:S01]  /*3bbf0*/  LDL.LU R5, [R1+0x964] ;  /* 0x0009640001057983 */ /* 0x000ea20000300800 */
[----:B-1----:R-:W2:Y:S01]  /*3bc00*/  LDL.LU R6, [R1+0x968] ;  /* 0x0009680001067983 */ /* 0x002ea20000300800 */
[----:B------:R-:W2:Y:S02]  /*3bc10*/  LDL.LU R7, [R1+0x96c] ;  /* 0x00096c0001077983 */ /* 0x000ea40000300800 */
[----:B------:R-:W-:-:S02]  /*3bc20*/  IMAD.MOV.U32 R59, RZ, RZ, R17 ;  /* 0x000000ffff3b7224 */ /* 0x000fc400078e0011 */
[----:B------:R-:W-:Y:S01]  /*3bc30*/  IMAD.MOV.U32 R58, RZ, RZ, R24 ;  /* 0x000000ffff3a7224 */ /* 0x000fe200078e0018 */
[C---:B---3--:R-:W-:Y:S08]  /*3bc40*/  HMMA.16816.F32.BF16 R20, R48.reuse, R38, R20 ;  /* 0x000000263014723c */ /* 0x048ff00000041814 */
[----:B----4-:R-:W-:Y:S01]  /*3bc50*/  HMMA.16816.F32.BF16 R32, R48, R46, R32 ;  /* 0x0000002e3020723c */ /* 0x010fe20000041820 */
[----:B------:R-:W-:-:S02]  /*3bc60*/  IMAD.MOV.U32 R17, RZ, RZ, R39 ;  /* 0x000000ffff117224 */ /* 0x000fc400078e0027 */
[----:B------:R-:W-:Y:S11]  /*3bc70*/  IMAD.MOV.U32 R24, RZ, RZ, R46 ;  /* 0x000000ffff187224 */ /* 0x000ff600078e002e */
[----:B------:R-:W-:Y:S01]  /*3bc80*/  @!UPT UIADD3 URZ, URZ, URZ, URZ ;  /* 0x0000003f3f3ff290 */ /* 0x000fe2000fffe03f */
[----:B------:R-:W-:Y:S01]  /*3bc90*/  STL.64 [R1+0x270], R20 ;  /* 0x0002701401007387 */ /* 0x000fe20000100a00 */
[----:B------:R0:W-:Y:S03]  /*3bca0*/  STL.64 [R1+0x278], R22 ;  /* 0x0002781601007387 */ /* 0x0001e60000100a00 */
[----:B0-----:R-:W3:Y:S01]  /*3bcb0*/  LDL.LU.64 R22, [R1+0x2278] ;  /* 0x0022780001167983 */ /* 0x001ee20000300a00 */
[----:B------:R-:W4:Y:S02]  /*3bcc0*/  LDL.LU R36, [R1+0x950] ;  /* 0x0009500001247983 */ /* 0x000f240000300800 */
[----:B------:R-:W-:Y:S02]  /*3bcd0*/  IMAD.MOV.U32 R20, RZ, RZ, R38 ;  /* 0x000000ffff147224 */ /* 0x000fe400078e0026 */
[----:B------:R-:W4:Y:S01]  /*3bce0*/  LDL.LU R37, [R1+0x954] ;  /* 0x0009540001257983 */ /* 0x000f220000300800 */
[----:B------:R-:W4:Y:S01]  /*3bcf0*/  LDL.LU R38, [R1+0x958] ;  /* 0x0009580001267983 */ /* 0x000f220000300800 */
[----:B------:R-:W4:Y:S02]  /*3bd00*/  LDL.LU R39, [R1+0x95c] ;  /* 0x00095c0001277983 */ /* 0x000f240000300800 */
[----:B------:R-:W-:Y:S02]  /*3bd10*/  STL.64 [R1+0x260], R32 ;  /* 0x0002602001007387 */ /* 0x000fe40000100a00 */
[----:B------:R0:W-:Y:S02]  /*3bd20*/  STL.64 [R1+0x268], R34 ;  /* 0x0002682201007387 */ /* 0x0001e40000100a00 */
[----:B------:R-:W-:Y:S01]  /*3bd30*/  IMAD.MOV.U32 R21, RZ, RZ, R47 ;  /* 0x000000ffff157224 */ /* 0x000fe200078e002f */
[----:B0-----:R-:W2:Y:S01]  /*3bd40*/  LDL.LU.64 R34, [R1+0x2270] ;  /* 0x0022700001227983 */ /* 0x001ea20000300a00 */
[----:B------:R-:W2:Y:S01]  /*3bd50*/  LDL.LU.64 R46, [R1+0x2268] ;  /* 0x00226800012e7983 */ /* 0x000ea20000300a00 */
[C---:B------:R-:W-:Y:S11]  /*3bd60*/  HMMA.16816.F32.BF16 R52, R48.reuse, R58, R52 ;  /* 0x0000003a3034723c */ /* 0x040ff60000041834 */
        /* <DEDUP_REMOVED lines=8> */
[----:B------:R0:W-:Y:S01]  /*3bdf0*/  STL.64 [R1+0x21f0], R58 ;  /* 0x0021f03a01007387 */ /* 0x0001e20000100a00 */
[----:B------:R-:W3:Y:S02]  /*3be00*/  LDL.LU R56, [R1+0x8f0] ;  /* 0x0008f00001387983 */ /* 0x000ee40000300800 */
[----:B------:R-:W3:Y:S01]  /*3be10*/  LDL.LU R57, [R1+0x8f4] ;  /* 0x0008f40001397983 */ /* 0x000ee20000300800 */
        /* <DEDUP_REMOVED lines=8> */
[----:B------:R0:W-:Y:S02]  /*3bea0*/  STL.64 [R1+0x21e8], R46 ;  /* 0x0021e82e01007387 */ /* 0x0001e40000100a00 */
        /* <DEDUP_REMOVED lines=22> */
[----:B------:R-:W2:Y:S02]  /*3c010*/  LDL.LU.64 R4, [R1+0x2240] ;  /* 0x0022400001047983 */ /* 0x000ea40000300a00 */
        /* <DEDUP_REMOVED lines=24> */
[----:B------:R-:W4:Y:S02]  /*3c1a0*/  LDL.LU.64 R52, [R1+0x2228] ;  /* 0x0022280001347983 */ /* 0x000f240000300a00 */
[----:B------:R2:W-:Y:S02]  /*3c1b0*/  STL.64 [R1+0x21d8], R38 ;  /* 0x0021d82601007387 */ /* 0x0005e40000100a00 */
[C---:B--2---:R-:W-:Y:S08]  /*3c1c0*/  HMMA.16816.F32.BF16 R36, R48.reuse, R34, R4 ;  /* 0x000000223024723c */ /* 0x044ff00000041804 */
[C---:B------:R-:W-:Y:S01]  /*3c1d0*/  HMMA.16816.F32.BF16 R4, R48.reuse, R30, R40 ;  /* 0x0000001e3004723c */ /* 0x040fe20000041828 */
[----:B------:R-:W-:Y:S11]  /*3c1e0*/  STL.64 [R1+0x21d0], R34 ;  /* 0x0021d02201007387 */ /* 0x000ff60000100a00 */
[----:B------:R-:W-:Y:S03]  /*3c1f0*/  @!UPT UIADD3 URZ, URZ, URZ, URZ ;  /* 0x0000003f3f3ff290 */ /* 0x000fe6000fffe03f */
[----:B------:R-:W-:Y:S01]  /*3c200*/  STL.64 [R1+0x930], R36 ;  /* 0x0009302401007387 */ /* 0x000fe20000100a00 */
[----:B------:R-:W-:Y:S02]  /*3c210*/  STL.64 [R1+0x938], R38 ;  /* 0x0009382601007387 */ /* 0x000fe40000100a00 */
[----:B------:R-:W2:Y:S05]  /*3c220*/  LDL.LU R40, [R1+0x220] ;  /* 0x0002200001287983 */ /* 0x000eaa0000300800 */
[----:B------:R-:W-:Y:S01]  /*3c230*/  STL.64 [R1+0x920], R4 ;  /* 0x0009200401007387 */ /* 0x000fe20000100a00 */
[----:B------:R3:W-:Y:S01]  /*3c240*/  STL.64 [R1+0x928], R6 ;  /* 0x0009280601007387 */ /* 0x0007e20000100a00 */
[----:B------:R-:W2:Y:S02]  /*3c250*/  LDL.LU R41, [R1+0x224] ;  /* 0x0002240001297983 */ /* 0x000ea40000300800 */
[----:B------:R-:W2:Y:S02]  /*3c260*/  LDL.LU R42, [R1+0x228] ;  /* 0x00022800012a7983 */ /* 0x000ea40000300800 */
[----:B------:R-:W2:Y:S01]  /*3c270*/  LDL.LU R43, [R1+0x22c] ;  /* 0x00022c00012b7983 */ /* 0x000ea20000300800 */
[C---:B---3--:R-:W-:Y:S01]  /*3c280*/  HMMA.16816.F32.BF16 R4, R48.reuse, R26, R8 ;  /* 0x0000001a3004723c */ /* 0x048fe20000041808 */
[----:B------:R-:W-:Y:S01]  /*3c290*/  STL.64 [R1+0x21c8], R30 ;  /* 0x0021c81e01007387 */ /* 0x000fe20000100a00 */
[----:B------:R-:W-:Y:S06]  /*3c2a0*/  STL.64 [R1+0x2218], R26 ;  /* 0x0022181a01007387 */ /* 0x000fec0000100a00 */
[C---:B------:R-:W-:Y:S11]  /*3c2b0*/  HMMA.16816.F32.BF16 R8, R48.reuse, R22, R44 ;  /* 0x000000163008723c */ /* 0x040ff6000004182c */
[----:B------:R-:W-:Y:S04]  /*3c2c0*/  @!UPT UIADD3 URZ, URZ, URZ, URZ ;  /* 0x0000003f3f3ff290 */ /* 0x000fe8000fffe03f */
[----:B------:R-:W-:Y:S01]  /*3c2d0*/  STL.64 [R1+0x910], R4 ;  /* 0x0009100401007387 */ /* 0x000fe20000100a00 */
[----:B------:R0:W-:Y:S02]  /*3c2e0*/  STL.64 [R1+0x918], R6 ;  /* 0x0009180601007387 */ /* 0x0001e40000100a00 */
[----:B0-----:R-:W-:Y:S01]  /*3c2f0*/  HMMA.16816.F32.BF16 R4, R48, R18, R56 ;  /* 0x000000123004723c */ /* 0x001fe20000041838 */
[----:B------:R-:W-:Y:S01]  /*3c300*/  IMAD.MOV.U32 R38, RZ, RZ, R28 ;  /* 0x000000ffff267224 */ /* 0x000fe200078e001c */
[----:B------:R-:W-:Y:S03]  /*3c310*/  STL.64 [R1+0x2220], R22 ;  /* 0x0022201601007387 */ /* 0x000fe60000100a00 */
[----:B------:R0:W-:Y:S02]  /*3c320*/  STL.64 [R1+0x900], R8 ;  /* 0x0009000801007387 */ /* 0x0001e40000100a00 */
[----:B------:R1:W-:Y:S02]  /*3c330*/  STL.64 [R1+0x908], R10 ;  /* 0x0009080a01007387 */ /* 0x0003e40000100a00 */
[----:B------:R-:W-:-:S02]  /*3c340*/  IMAD.MOV.U32 R39, RZ, RZ, R25 ;  /* 0x000000ffff277224 */ /* 0x000fc400078e0019 */
[----:B------:R-:W-:Y:S11]  /*3c350*/  IMAD.MOV.U32 R58, RZ, RZ, R24 ;  /* 0x000000ffff3a7224 */ /* 0x000ff600078e0018 */
[----:B------:R-:W-:Y:S01]  /*3c360*/  @!UPT UIADD3 URZ, URZ, URZ, URZ ;  /* 0x0000003f3f3ff290 */ /* 0x000fe2000fffe03f */
[----:B------:R-:W-:Y:S01]  /*3c370*/  STL.64 [R1+0x8f0], R4 ;  /* 0x0008f00401007387 */ /* 0x000fe20000100a00 */
[----:B------:R3:W-:Y:S02]  /*3c380*/  STL.64 [R1+0x8f8], R6 ;  /* 0x0008f80601007387 */ /* 0x0007e40000100a00 */
        /* <DEDUP_REMOVED lines=12> */
[----:B0-----:R-:W4:Y:S02]  /*3c450*/  LDL.LU R8, [R1+0x90] ;  /* 0x0000900001087983 */ /* 0x001f240000300800 */
[----:B------:R-:W4:Y:S01]  /*3c460*/  LDL.LU R9, [R1+0x94] ;  /* 0x0000940001097983 */ /* 0x000f220000300800 */
[----:B-1----:R-:W4:Y:S01]  /*3c470*/  LDL.LU R10, [R1+0x98] ;  /* 0x00009800010a7983 */ /* 0x002f220000300800 */
[----:B------:R-:W4:Y:S02]  /*3c480*/  LDL.LU R11, [R1+0x9c] ;  /* 0x00009c00010b7983 */ /* 0x000f240000300800 */
[----:B------:R-:W-:Y:S01]  /*3c490*/  STL.64 [R1+0x21b0], R18 ;  /* 0x0021b01201007387 */ /* 0x000fe20000100a00 */
[----:B--2---:R-:W-:Y:S01]  /*3c4a0*/  HMMA.16816.F32.BF16 R28, R48, R14, R40 ;  /* 0x0000000e301c723c */ /* 0x004fe20000041828 */
[----:B------:R-:W2:Y:S11]  /*3c4b0*/  LDL.LU R48, [R1+0xb0] ;  /* 0x0000b00001307983 */ /* 0x000eb60000300800 */
[----:B------:R-:W-:Y:S11]  /*3c4c0*/  @!UPT UIADD3 URZ, URZ, URZ, URZ ;  /* 0x0000003f3f3ff290 */ /* 0x000ff6000fffe03f */
[----:B------:R-:W-:Y:S01]  /*3c4d0*/  STL.64 [R1+0x220], R28 ;  /* 0x0002201c01007387 */ /* 0x000fe20000100a00 */
[----:B------:R-:W-:Y:S02]  /*3c4e0*/  STL.64 [R1+0x228], R30 ;  /* 0x0002281e01007387 */ /* 0x000fe40000100a00 */
[----:B------:R-:W2:Y:S02]  /*3c4f0*/  LDL.LU R49, [R1+0xb4] ;  /* 0x0000b40001317983 */ /* 0x000ea40000300800 */
[----:B------:R-:W2:Y:S01]  /*3c500*/  LDL.LU R50, [R1+0xb8] ;  /* 0x0000b80001327983 */ /* 0x000ea20000300800 */
[----:B------:R-:W2:Y:S01]  /*3c510*/  LDL.LU R51, [R1+0xbc] ;  /* 0x0000bc0001337983 */ /* 0x000ea20000300800 */
[----:B------:R-:W-:Y:S02]  /*3c520*/  IMAD.MOV.U32 R22, RZ, RZ, R13 ;  /* 0x000000ffff167224 */ /* 0x000fe400078e000d */
[----:B------:R-:W-:Y:S02]  /*3c530*/  IMAD.MOV.U32 R23, RZ, RZ, R12 ;  /* 0x000000ffff177224 */ /* 0x000fe400078e000c */
[----:B---3--:R-:W-:-:S02]  /*3c540*/  IMAD.MOV.U32 R6, RZ, RZ, R20 ;  /* 0x000000ffff067224 */ /* 0x008fc400078e0014 */
[----:B------:R-:W-:Y:S02]  /*3c550*/  IMAD.MOV.U32 R7, RZ, RZ, R17 ;  /* 0x000000ffff077224 */ /* 0x000fe400078e0011 */
[----:B------:R-:W-:Y:S01]  /*3c560*/  IMAD.MOV.U32 R59, RZ, RZ, R21 ;  /* 0x000000ffff3b7224 */ /* 0x000fe200078e0015 */
[----:B------:R-:W3:Y:S01]  /*3c570*/  LDL.LU R40, [R1+0x70] ;  /* 0x0000700001287983 */ /* 0x000ee20000300800 */
[----:B------:R-:W3:Y:S02]  /*3c580*/  LDL.LU R41, [R1+0x74] ;  /* 0x0000740001297983 */ /* 0x000ee40000300800 */
[----:B------:R-:W3:Y:S02]  /*3c590*/  LDL.LU R42, [R1+0x78] ;  /* 0x00007800012a7983 */ /* 0x000ee40000300800 */
[----:B------:R-:W3:Y:S01]  /*3c5a0*/  LDL.LU R43, [R1+0x7c] ;  /* 0x00007c00012b7983 */ /* 0x000ee20000300800 */
[----:B------:R0:W-:Y:S01]  /*3c5b0*/  STL.64 [R1+0x21c0], R14 ;  /* 0x0021c00e01007387 */ /* 0x0001e20000100a00 */
[----:B------:R-:W3:Y:S02]  /*3c5c0*/  LDL.LU R12, [R1+0x730] ;  /* 0x00073000010c7983 */ /* 0x000ee40000300800 */
[----:B------:R-:W3:Y:S01]  /*3c5d0*/  LDL.LU R13, [R1+0x734] ;  /* 0x00073400010d7983 */ /* 0x000ee20000300800 */
[----:B0-----:R-:W3:Y:S01]  /*3c5e0*/  LDL.LU R14, [R1+0x738] ;  /* 0x00073800010e7983 */ /* 0x001ee20000300800 */
[----:B------:R-:W3:Y:S02]  /*3c5f0*/  LDL.LU R15, [R1+0x73c] ;  /* 0x00073c00010f7983 */ /* 0x000ee40000300800 */
[----:B------:R-:W3:Y:S01]  /*3c600*/  LDL.LU R36, [R1+0x720] ;  /* 0x0007200001247983 */ /* 0x000ee20000300800 */
[C---:B----4-:R-:W-:Y:S08]  /*3c610*/  HMMA.16816.F32.BF16 R28, R52.reuse, R38, R32 ;  /* 0x00000026341c723c */ /* 0x050ff00000041820 */
[C---:B------:R-:W-:Y:S08]  /*3c620*/  HMMA.16816.F32.BF16 R4, R52.reuse, R6, R24 ;  /* 0x000000063404723c */ /* 0x040ff00000041818 */
[C---:B------:R-:W-:Y:S07]  /*3c630*/  HMMA.16816.F32.BF16 R56, R52.reuse, R58, R8 ;  /* 0x0000003a3438723c */ /* 0x040fee0000041808 */
[----:B------:R0:W-:Y:S01]  /*3c640*/  STL.64 [R1+0xc0], R28 ;  /* 0x0000c01c01007387 */ /* 0x0001e20000100a00 */
[----:B------:R1:W-:Y:S02]  /*3c650*/  STL.64 [R1+0xc8], R30 ;  /* 0x0000c81e01007387 */ /* 0x0003e40000100a00 */
[----:B------:R-:W4:Y:S02]  /*3c660*/  LDL.LU R37, [R1+0x724] ;  /* 0x0007240001257983 */ /* 0x000f240000300800 */
[----:B------:R-:W4:Y:S01]  /*3c670*/  LDL.LU R38, [R1+0x728] ;  /* 0x0007280001267983 */ /* 0x000f220000300800 */
[----:B------:R-:W4:Y:S01]  /*3c680*/  LDL.LU R39, [R1+0x72c] ;  /* 0x00072c0001277983 */ /* 0x000f220000300800 */
[----:B------:R-:W3:Y:S02]  /*3c690*/  LDL.LU R32, [R1+0x710] ;  /* 0x0007100001207983 */ /* 0x000ee40000300800 */
[----:B------:R-:W3:Y:S02]  /*3c6a0*/  LDL.LU R33, [R1+0x714] ;  /* 0x0007140001217983 */ /* 0x000ee40000300800 */
[----:B------:R-:W3:Y:S01]  /*3c6b0*/  LDL.LU R34, [R1+0x718] ;  /* 0x0007180001227983 */ /* 0x000ee20000300800 */
[----:B------:R-:W3:Y:S04]  /*3c6c0*/  LDL.LU R35, [R1+0x71c] ;  /* 0x00071c0001237983 */ /* 0x000ee80000300800 */
[----:B0-----:R-:W3:Y:S01]  /*3c6d0*/  LDL.LU R28, [R1+0x700] ;  /* 0x00070000011c7983 */ /* 0x001ee20000300800 */
[----:B------:R-:W3:Y:S02]  /*3c6e0*/  LDL.LU R29, [R1+0x704] ;  /* 0x00070400011d7983 */ /* 0x000ee40000300800 */
[----:B-1----:R-:W3:Y:S02]  /*3c6f0*/  LDL.LU R30, [R1+0x708] ;  /* 0x00070800011e7983 */ /* 0x002ee40000300800 */
[----:B------:R-:W3:Y:S01]  /*3c700*/  LDL.LU R31, [R1+0x70c] ;  /* 0x00070c00011f7983 */ /* 0x000ee20000300800 */
[----:B--2---:R-:W-:Y:S07]  /*3c710*/  HMMA.16816.F32.BF16 R20, R52, R22, R48 ;  /* 0x000000163414723c */ /* 0x004fee0000041830 */
[----:B------:R-:W-:-:S02]  /*3c720*/  IMAD.MOV.U32 R51, RZ, RZ, R5 ;  /* 0x000000ffff337224 */ /* 0x000fc400078e0005 */
[----:B------:R-:W-:Y:S11]  /*3c730*/  IMAD.MOV.U32 R50, RZ, RZ, R4 ;  /* 0x000000ffff327224 */ /* 0x000ff600078e0004 */
[----:B------:R-:W-:Y:S03]  /*3c740*/  @!UPT UIADD3 URZ, URZ, URZ, URZ ;  /* 0x0000003f3f3ff290 */ /* 0x000fe6000fffe03f */
[----:B------:R-:W-:Y:S01]  /*3c750*/  STL.64 [R1+0xb0], R20 ;  /* 0x0000b01401007387 */ /* 0x000fe20000100a00 */
[----:B------:R0:W-:Y:S03]  /*3c760*/  STL.64 [R1+0xb8], R22 ;  /* 0x0000b81601007387 */ /* 0x0001e60000100a00 */
[----:B0-----:R-:W2:Y:S01]  /*3c770*/  LDL.LU.64 R22, [R1+0x2220] ;  /* 0x0022200001167983 */ /* 0x001ea20000300a00 */
[----:B------:R-:W2:Y:S02]  /*3c780*/  LDL.LU.64 R26, [R1+0x2218] ;  /* 0x00221800011a7983 */ /* 0x000ea40000300a00 */
[----:B------:R-:W-:Y:S02]  /*3c790*/  STL.64 [R1+0xa0], R4 ;  /* 0x0000a00401007387 */ /* 0x000fe40000100a00 */
[----:B------:R0:W-:Y:S02]  /*3c7a0*/  STL.64 [R1+0xa8], R6 ;  /* 0x0000a80601007387 */ /* 0x0001e40000100a00 */
[----:B0-----:R-:W4:Y:S01]  /*3c7b0*/  LDL.LU.64 R6, [R1+0x2210] ;  /* 0x0022100001067983 */ /* 0x001f220000300a00 */
[----:B------:R-:W2:Y:S02]  /*3c7c0*/  LDL.LU.64 R4, [R1+0x2208] ;  /* 0x0022080001047983 */ /* 0x000ea40000300a00 */
[----:B------:R-:W2:Y:S02]  /*3c7d0*/  LDL.LU.64 R10, [R1+0x2200] ;  /* 0x00220000010a7983 */ /* 0x000ea40000300a00 */
[----:B------:R-:W2:Y:S01]  /*3c7e0*/  LDL.LU.64 R8, [R1+0x21f8] ;  /* 0x0021f80001087983 */ /* 0x000ea20000300a00 */
[----:B------:R-:W-:Y:S01]  /*3c7f0*/  STL.64 [R1+0x90], R56 ;  /* 0x0000903801007387 */ /* 0x000fe20000100a00 */
[----:B------:R0:W-:Y:S03]  /*3c800*/  STL.64 [R1+0x98], R58 ;  /* 0x0000983a01007387 */ /* 0x0001e60000100a00 */
[----:B0-----:R-:W2:Y:S02]  /*3c810*/  LDL.LU.64 R58, [R1+0x21f0] ;  /* 0x0021f000013a7983 */ /* 0x001ea40000300a00 */
[C---:B--2---:R-:W-:Y:S02]  /*3c820*/  HMMA.16816.F32.BF16 R56, R52.reuse, R58, R44 ;  /* 0x0000003a3438723c */ /* 0x044fe4000004182c */
[----:B------:R-:W3:Y:S11]  /*3c830*/  LDL.LU.64 R46, [R1+0x21e8] ;  /* 0x0021e800012e7983 */ /* 0x000ef60000300a00 */
[----:B------:R-:W-:Y:S10]  /*3c840*/  @!UPT UIADD3 URZ, URZ, URZ, URZ ;  /* 0x0000003f3f3ff290 */ /* 0x000ff4000fffe03f */
[----:B------:R0:W-:Y:S01]  /*3c850*/  STL.64 [R1+0x80], R56 ;  /* 0x0000803801007387 */ /* 0x0001e20000100a00 */
[----:B------:R1:W-:Y:S03]  /*3c860*/  STL.64 [R1+0x88], R58 ;  /* 0x0000883a01007387 */ /* 0x0003e60000100a00 */
[----:B0-----:R-:W2:Y:S01]  /*3c870*/  LDL.LU R56, [R1+0x6e0] ;  /* 0x0006e00001387983 */ /* 0x001ea20000300800 */
[----:B------:R-:W2:Y:S02]  /*3c880*/  LDL.LU R57, [R1+0x6e4] ;  /* 0x0006e40001397983 */ /* 0x000ea40000300800 */
[----:B-1----:R-:W2:Y:S02]  /*3c890*/  LDL.LU R58, [R1+0x6e8] ;  /* 0x0006e800013a7983 */ /* 0x002ea40000300800 */
[----:B------:R-:W2:Y:S01]  /*3c8a0*/  LDL.LU R59, [R1+0x6ec] ;  /* 0x0006ec00013b7983 */ /* 0x000ea20000300800 */
[C---:B---3--:R-:W-:Y:S01]  /*3c8b0*/  HMMA.16816.F32.BF16 R44, R52.reuse, R46, R40 ;  /* 0x0000002e342c723c */ /* 0x048fe20000041828 */
[----:B------:R-:W3:Y:S11]  /*3c8c0*/  LDL.LU.64 R42, [R1+0x21e0] ;  /* 0x0021e000012a7983 */ /* 0x000ef60000300a00 */
[----:B------:R-:W-:Y:S11]  /*3c8d0*/  @!UPT UIADD3 URZ, URZ, URZ, URZ ;  /* 0x0000003f3f3ff290 */ /* 0x000ff6000fffe03f */
[----:B------:R0:W-:Y:S01]  /*3c8e0*/  STL.64 [R1+0x70], R44 ;  /* 0x0000702c01007387 */ /* 0x0001e20000100a00 */
[----:B------:R1:W-:Y:S03]  /*3c8f0*/  STL.64 [R1+0x78], R46 ;  /* 0x0000782e01007387 */ /* 0x0003e60000100a00 */
[----:B0-----:R-:W3:Y:S01]  /*3c900*/  LDL.LU R44, [R1+0x60] ;  /* 0x00006000012c7983 */ /* 0x001ee20000300800 */
[----:B------:R-:W3:Y:S02]  /*3c910*/  LDL.LU R45, [R1+0x64] ;  /* 0x00006400012d7983 */ /* 0x000ee40000300800 */
[----:B-1----:R-:W3:Y:S02]  /*3c920*/  LDL.LU R46, [R1+0x68] ;  /* 0x00006800012e7983 */ /* 0x002ee40000300800 */
[----:B------:R-:W3:Y:S01]  /*3c930*/  LDL.LU R47, [R1+0x6c] ;  /* 0x00006c00012f7983 */ /* 0x000ee20000300800 */
[C---:B------:R-:W-:Y:S08]  /*3c940*/  HMMA.16816.F32.BF16 R12, R52.reuse, R10, R12 ;  /* 0x0000000a340c723c */ /* 0x040ff0000004180c */
[C---:B----4-:R-:W-:Y:S08]  /*3c950*/  HMMA.16816.F32.BF16 R36, R52.reuse, R6, R36 ;  /* 0x000000063424723c */ /* 0x050ff00000041824 */
[----:B---3--:R-:W-:Y:S11]  /*3c960*/  HMMA.16816.F32.BF16 R40, R52, R42, R44 ;  /* 0x0000002a3428723c */ /* 0x008ff6000004182c */
[----:B------:R-:W-:Y:S05]  /*3c970*/  @!UPT UIADD3 URZ, URZ, URZ, URZ ;  /* 0x0000003f3f3ff290 */ /* 0x000fea000fffe03f */
[----:B------:R-:W-:Y:S02]  /*3c980*/  IMAD.MOV.U32 R47, RZ, RZ, R39 ;  /* 0x000000ffff2f7224 */ /* 0x000fe400078e0027 */
[----:B------:R-:W-:-:S05]  /*3c990*/  IMAD.MOV.U32 R46, RZ, RZ, R38 ;  /* 0x000000ffff2e7224 */ /* 0x000fca00078e0026 */
[----:B------:R-:W-:Y:S01]  /*3c9a0*/  STL.64 [R1+0x60], R40 ;  /* 0x0000602801007387 */ /* 0x000fe20000100a00 */
[----:B------:R-:W-:Y:S02]  /*3c9b0*/  STL.64 [R1+0x68], R42 ;  /* 0x0000682a01007387 */ /* 0x000fe40000100a00 */
[----:B------:R0:W-:Y:S02]  /*3c9c0*/  STL.64 [R1+0x730], R12 ;  /* 0x0007300c01007387 */ /* 0x0001e40000100a00 */
[----:B------:R-:W-:Y:S01]  /*3c9d0*/  STL.64 [R1+0x738], R14 ;  /* 0x0007380e01007387 */ /* 0x000fe20000100a00 */
[----:B------:R-:W3:Y:S01]  /*3c9e0*/  LDL.LU R10, [R1+0x6f8] ;  /* 0x0006f800010a7983 */ /* 0x000ee20000300800 */
[----:B------:R-:W3:Y:S03]  /*3c9f0*/  LDL.LU R11, [R1+0x6fc] ;  /* 0x0006fc00010b7983 */ /* 0x000ee60000300800 */
[----:B0-----:R-:W4:Y:S01]  /*3ca00*/  LDL.LU R12, [R1+0x6d0] ;  /* 0x0006d000010c7983 */ /* 0x001f220000300800 */
[----:B------:R-:W4:Y:S02]  /*3ca10*/  LDL.LU R13, [R1+0x6d4] ;  /* 0x0006d400010d7983 */ /* 0x000f240000300800 */
[----:B------:R-:W-:Y:S02]  /*3ca20*/  STL.64 [R1+0x720], R36 ;  /* 0x0007202401007387 */ /* 0x000fe40000100a00 */
[----:B------:R0:W-:Y:S02]  /*3ca30*/  STL.64 [R1+0x728], R38 ;  /* 0x0007282601007387 */ /* 0x0001e40000100a00 */
        /* <DEDUP_REMOVED lines=12> */
[----:B0-----:R-:W3:Y:S01]  /*3cb00*/  LDL.LU.64 R30, [R1+0x21c8] ;  /* 0x0021c800011e7983 */ /* 0x001ee20000300a00 */
[----:B------:R-:W-:Y:S02]  /*3cb10*/  IMAD.MOV.U32 R14, RZ, RZ, R61 ;  /* 0x000000ffff0e7224 */ /* 0x000fe400078e003d */
[----:B------:R-:W-:Y:S01]  /*3cb20*/  IMAD.MOV.U32 R15, RZ, RZ, R60 ;  /* 0x000000ffff0f7224 */ /* 0x000fe200078e003c */
[C---:B------:R-:W-:Y:S08]  /*3cb30*/  HMMA.16816.F32.BF16 R56, R52.reuse, R26, R56 ;  /* 0x0000001a3438723c */ /* 0x040ff00000041838 */
[C---:B----4-:R-:W-:Y:S08]  /*3cb40*/  HMMA.16816.F32.BF16 R12, R52.reuse, R22, R12 ;  /* 0x00000016340c723c */ /* 0x050ff0000004180c */
[----:B---3--:R-:W-:Y:S11]  /*3cb50*/  HMMA.16816.F32.BF16 R8, R52, R30, R8 ;  /* 0x0000001e3408723c */ /* 0x008ff60000041808 */
[----:B------:R-:W-:Y:S11]  /*3cb60*/  @!UPT UIADD3 URZ, URZ, URZ, URZ ;  /* 0x0000003f3f3ff290 */ /* 0x000ff6000fffe03f */
[----:B------:R-:W-:Y:S01]  /*3cb70*/  @!UPT UIADD3 URZ, URZ, URZ, URZ ;  /* 0x0000003f3f3ff290 */ /* 0x000fe2000fffe03f */
[----:B------:R0:W-:Y:S01]  /*3cb80*/  STL.64 [R1+0x6f0], R8 ;  /* 0x0006f00801007387 */ /* 0x0001e20000100a00 */
[----:B------:R-:W-:Y:S02]  /*3cb90*/  IMAD.MOV.U32 R31, RZ, RZ, R9 ;  /* 0x000000ffff1f7224 */ /* 0x000fe400078e0009 */
[----:B------:R-:W-:Y:S02]  /*3cba0*/  STL.64 [R1+0x6f8], R10 ;  /* 0x0006f80a01007387 */ /* 0x000fe40000100a00 */
[----:B------:R-:W-:Y:S02]  /*3cbb0*/  IMAD.MOV.U32 R30, RZ, RZ, R8 ;  /* 0x000000ffff1e7224 */ /* 0x000fe400078e0008 */
[----:B0-----:R-:W2:Y:S01]  /*3cbc0*/  LDL.LU.64 R8, [R1+0x1080] ;  /* 0x0010800001087983 */ /* 0x001ea20000300a00 */
[----:B------:R-:W3:Y:S02]  /*3cbd0*/  LDL.LU.64 R60, [R1+0x1078] ;  /* 0x00107800013c7983 */ /* 0x000ee40000300a00 */
[----:B------:R-:W4:Y:S02]  /*3cbe0*/  LDL.LU.64 R18, [R1+0x1070] ;  /* 0x0010700001127983 */ /* 0x000f240000300a00 */
[----:B------:R-:W-:-:S02]  /*3cbf0*/  IMAD.MOV.U32 R6, RZ, RZ, R3 ;  /* 0x000000ffff067224 */ /* 0x000fc400078e0003 */
[----:B------:R-:W-:Y:S02]  /*3cc00*/  IMAD.MOV.U32 R7, RZ, RZ, R2 ;  /* 0x000000ffff077224 */ /* 0x000fe400078e0002 */
[----:B------:R-:W-:Y:S01]  /*3cc10*/  IMAD.MOV.U32 R39, RZ, RZ, R33 ;  /* 0x000000ffff277224 */ /* 0x000fe200078e0021 */
[----:B------:R-:W4:Y:S01]  /*3cc20*/  LDL.LU.64 R2, [R1+0x1058] ;  /* 0x0010580001027983 */ /* 0x000f220000300a00 */
[----:B------:R-:W4:Y:S02]  /*3cc30*/  LDL.LU R33, [R1+0x138c] ;  /* 0x00138c0001217983 */ /* 0x000f240000300800 */
[----:B------:R0:W-:Y:S02]  /*3cc40*/  STL.64 [R1+0x6e0], R56 ;  /* 0x0006e03801007387 */ /* 0x0001e40000100a00 */
[----:B------:R-:W-:Y:S02]  /*3cc50*/  IMAD.MOV.U32 R49, RZ, RZ, R21 ;  /* 0x000000ffff317224 */ /* 0x000fe400078e0015 */
[----:B------:R-:W-:Y:S01]  /*3cc60*/  IMAD.MOV.U32 R48, RZ, RZ, R20 ;  /* 0x000000ffff307224 */ /* 0x000fe200078e0014 */
[----:B------:R-:W-:Y:S01]  /*3cc70*/  STL.64 [R1+0x6e8], R58 ;  /* 0x0006e83a01007387 */ /* 0x000fe20000100a00 */
[----:B------:R-:W4:Y:S02]  /*3cc80*/  LDL.LU.64 R20, [R1+0x1060] ;  /* 0x0010600001147983 */ /* 0x000f240000300a00 */
[----:B------:R-:W-:-:S02]  /*3cc90*/  IMAD.MOV.U32 R27, RZ, RZ, R56 ;  /* 0x000000ffff1b7224 */ /* 0x000fc400078e0038 */
[----:B------:R-:W4:Y:S02]  /*3cca0*/  LDL.LU.64 R24, [R1+0x1068] ;  /* 0x0010680001187983 */ /* 0x000f240000300a00 */
[----:B------:R-:W-:Y:S02]  /*3ccb0*/  IMAD.MOV.U32 R26, RZ, RZ, R57 ;  /* 0x000000ffff1a7224 */ /* 0x000fe400078e0039 */
[----:B------:R-:W-:Y:S01]  /*3ccc0*/  IMAD.MOV.U32 R34, RZ, RZ, R28 ;  /* 0x000000ffff227224 */ /* 0x000fe200078e001c */
[----:B0-----:R-:W4:Y:S01]  /*3ccd0*/  LDL.LU R56, [R1+0x50] ;  /* 0x0000500001387983 */ /* 0x001f220000300800 */
[----:B------:R-:W4:Y:S02]  /*3cce0*/  LDL.LU R57, [R1+0x54] ;  /* 0x0000540001397983 */ /* 0x000f240000300800 */
[----:B------:R-:W-:Y:S02]  /*3ccf0*/  STL.64 [R1+0x6d0], R12 ;  /* 0x0006d00c01007387 */ /* 0x000fe40000100a00 */
[----:B------:R0:W-:Y:S02]  /*3cd00*/  STL.64 [R1+0x6d8], R14 ;  /* 0x0006d80e01007387 */ /* 0x0001e40000100a00 */
[----:B------:R-:W-:-:S02]  /*3cd10*/  IMAD.MOV.U32 R38, RZ, RZ, R32 ;  /* 0x000000ffff267224 */ /* 0x000fc400078e0020 */
[----:B------:R-:W-:Y:S02]  /*3cd20*/  IMAD.MOV.U32 R43, RZ, RZ, R37 ;  /* 0x000000ffff2b7224 */ /* 0x000fe400078e0025 */
[----:B------:R-:W-:Y:S02]  /*3cd30*/  IMAD.MOV.U32 R42, RZ, RZ, R36 ;  /* 0x000000ffff2a7224 */ /* 0x000fe400078e0024 */
[----:B------:R-:W-:Y:S02]  /*3cd40*/  IMAD.MOV.U32 R22, RZ, RZ, R12 ;  /* 0x000000ffff167224 */ /* 0x000fe400078e000c */
[----:B------:R-:W-:Y:S01]  /*3cd50*/  IMAD.MOV.U32 R23, RZ, RZ, R13 ;  /* 0x000000ffff177224 */ /* 0x000fe200078e000d */
[----:B0-----:R-:W4:Y:S01]  /*3cd60*/  LDL.LU.64 R14, [R1+0x21c0] ;  /* 0x0021c000010e7983 */ /* 0x001f220000300a00 */
        /* <DEDUP_REMOVED lines=8> */
[----:B------:R-:W-:-:S02]  /*3cdf0*/  IMAD.MOV.U32 R59, RZ, RZ, R0 ;  /* 0x000000ffff3b7224 */ /* 0x000fc400078e0000 */
[----:B------:R-:W4:Y:S02]  /*3ce00*/  LDL.LU R44, [R1+0x147c] ;  /* 0x00147c00012c7983 */ /* 0x000f240000300800 */
[----:B------:R-:W4:Y:S01]  /*3ce10*/  LDL.LU R0, [R1+0x1450] ;  /* 0x0014500001007983 */ /* 0x000f220000300800 */
[----:B--2---:R-:W-:Y:S02]  /*3ce20*/  IADD3 R11, P0, R8, UR12, RZ ;  /* 0x0000000c080b7c10 */ /* 0x004fe4000ff1e0ff */
[----:B---3--:R-:W-:Y:S02]  /*3ce30*/  IADD3 R12, P1, R60, UR12, RZ ;  /* 0x0000000c3c0c7c10 */ /* 0x008fe4000ff3e0ff */
[----:B----4-:R-:W-:Y:S02]  /*3ce40*/  IADD3 R13, P2, R18, UR12, RZ ;  /* 0x0000000c120d7c10 */ /* 0x010fe4000ff5e0ff */
[----:B------:R-:W-:Y:S01]  /*3ce50*/  IADD3.X R8, R9, UR6, RZ, P0, !PT ;  /* 0x0000000609087c10 */ /* 0x000fe200087fe4ff */
[----:B------:R-:W-:Y:S01]  /*3ce60*/  IADD3.X R9, R61, UR6, RZ, P1, !PT ;  /* 0x000000063d097c10 */ /* 0x000fe20008ffe4ff */
[----:B------:R-:W-:Y:S01]  /*3ce70*/  IADD3.X R10, R19, UR6, RZ, P2, !PT ;  /* 0x00000006130a7c10 */ /* 0x000fe200097fe4ff */
[----:B------:R-:W2:Y:S01]  /*3ce80*/  LDL.LU.64 R60, [R1+0x21b8] ;  /* 0x0021b800013c7983 */ /* 0x000ea20000300a00 */
[----:B------:R-:W3:Y:S02]  /*3ce90*/  LDL.LU.64 R18, [R1+0x21b0] ;  /* 0x0021b00001127983 */ /* 0x000ee40000300a00 */
[----:B------:R-:W-:Y:S01]  /*3cea0*/  IMAD.MOV.U32 R58, RZ, RZ, R16 ;  /* 0x000000ffff3a7224 */ /* 0x000fe200078e0010 */
[----:B------:R-:W-:-:S06]  /*3ceb0*/  IADD3 R33, R33, 0x1, RZ ;  /* 0x0000000121217810 */ /* 0x000fcc0007ffe0ff */
[----:B------:R-:W-:Y:S01]  /*3cec0*/  HMMA.16816.F32.BF16 R56, R52, R14, R56 ;  /* 0x0000000e3438723c */ /* 0x000fe20000041838 */
[----:B------:R-:W-:Y:S02]  /*3ced0*/  IADD3 R28, P5, R28, UR12, RZ ;  /* 0x0000000c1c1c7c10 */ /* 0x000fe4000ffbe0ff */
[----:B------:R-:W-:Y:S02]  /*3cee0*/  IADD3 R32, P4, R32, UR12, RZ ;  /* 0x0000000c20207c10 */ /* 0x000fe4000ff9e0ff */
[----:B------:R-:W-:Y:S02]  /*3cef0*/  IADD3 R37, P3, R37, UR12, RZ ;  /* 0x0000000c25257c10 */ /* 0x000fe4000ff7e0ff */
[----:B------:R-:W-:Y:S02]  /*3cf00*/  IADD3 R40, P6, R40, UR12, RZ ;  /* 0x0000000c28287c10 */ /* 0x000fe4000ffde0ff */
[----:B------:R-:W-:Y:S01]  /*3cf10*/  IADD3.X R17, R17, UR6, RZ, P5, !PT ;  /* 0x0000000611117c10 */ /* 0x000fe2000affe4ff */
[----:B------:R-:W-:Y:S01]  /*3cf20*/  IADD3 R45, P5, R45, UR12, RZ ;  /* 0x0000000c2d2d7c10 */ /* 0x000fe2000ffbe0ff */
[----:B------:R-:W-:Y:S01]  /*3cf30*/  IADD3.X R44, R44, UR6, RZ, P4, !PT ;  /* 0x000000062c2c7c10 */ /* 0x000fe2000a7fe4ff */
[----:B------:R-:W-:-:S02]  /*3cf40*/  IADD3 R0, P4, R0, UR12, RZ ;  /* 0x0000000c00007c10 */ /* 0x000fc4000ff9e0ff */
[----:B------:R-:W-:-:S10]  /*3cf50*/  IMAD.MOV.U32 R35, RZ, RZ, R29 ;  /* 0x000000ffff237224 */ /* 0x000fd400078e001d */
[----:B------:R-:W-:Y:S02]  /*3cf60*/  IMAD.MOV.U32 R15, RZ, RZ, R57 ;  /* 0x000000ffff0f7224 */ /* 0x000fe400078e0039 */
[----:B------:R-:W-:Y:S01]  /*3cf70*/  IMAD.MOV.U32 R14, RZ, RZ, R56 ;  /* 0x000000ffff0e7224 */ /* 0x000fe200078e0038 */
[----:B---3--:R-:W-:Y:S01]  /*3cf80*/  HMMA.16816.F32.BF16 R4, R52, R18, R4 ;  /* 0x000000123404723c */ /* 0x008fe20000041804 */
[----:B--2---:R-:W-:-:S04]  /*3cf90*/  IADD3 R16, P0, R60, UR12, RZ ;  /* 0x0000000c3c107c10 */ /* 0x004fc8000ff1e0ff */
[----:B------:R-:W-:Y:S11]  /*3cfa0*/  IADD3.X R60, R61, UR6, RZ, P0, !PT ;  /* 0x000000063d3c7c10 */ /* 0x000ff600087fe4ff */
[----:B------:R-:W-:Y:S07]  /*3cfb0*/  @!UPT UIADD3 URZ, URZ, URZ, URZ ;  /* 0x0000003f3f3ff290 */ /* 0x000fee000fffe03f */
[----:B------:R0:W-:Y:S01]  /*3cfc0*/  STL.64 [R1+0x6c0], R4 ;  /* 0x0006c00401007387 */ /* 0x0001e20000100a00 */
[----:B------:R-:W-:Y:S02]  /*3cfd0*/  IMAD.MOV.U32 R19, RZ, RZ, R5 ;  /* 0x000000ffff137224 */ /* 0x000fe400078e0005 */
[----:B------:R1:W-:Y:S02]  /*3cfe0*/  STL.64 [R1+0x6c8], R6 ;  /* 0x0006c80601007387 */ /* 0x0003e40000100a00 */
[----:B------:R-:W-:Y:S01]  /*3cff0*/  STL.64 [R1+0x50], R56 ;  /* 0x0000503801007387 */ /* 0x000fe20000100a00 */
[----:B0-----:R-:W-:Y:S02]  /*3d000*/  IADD3 R5, P1, R2, UR12, RZ ;  /* 0x0000000c02057c10 */ /* 0x001fe4000ff3e0ff */
[----:B-1----:R-:W-:Y:S02]  /*3d010*/  IADD3 R6, P0, R20, UR12, RZ ;  /* 0x0000000c14067c10 */ /* 0x002fe4000ff1e0ff */
[----:B------:R-:W-:Y:S01]  /*3d020*/  IADD3.X R2, R3, UR6, RZ, P1, !PT ;  /* 0x0000000603027c10 */ /* 0x000fe20008ffe4ff */
[----:B------:R-:W-:Y:S01]  /*3d030*/  IMAD.MOV.U32 R20, RZ, RZ, R11 ;  /* 0x000000ffff147224 */ /* 0x000fe200078e000b */
[----:B------:R-:W-:Y:S01]  /*3d040*/  IADD3.X R3, R21, UR6, RZ, P0, !PT ;  /* 0x0000000615037c10 */ /* 0x000fe200087fe4ff */
[----:B------:R-:W-:-:S02]  /*3d050*/  IMAD.MOV.U32 R21, RZ, RZ, R8 ;  /* 0x000000ffff157224 */ /* 0x000fc400078e0008 */
[----:B------:R-:W-:Y:S01]  /*3d060*/  IMAD.MOV.U32 R8, RZ, RZ, R12 ;  /* 0x000000ffff087224 */ /* 0x000fe200078e000c */
[----:B------:R-:W-:Y:S01]  /*3d070*/  STL.64 [R1+0x58], R58 ;  /* 0x0000583a01007387 */ /* 0x000fe20000100a00 */
[----:B------:R-:W-:Y:S02]  /*3d080*/  STL [R1+0x138c], R33 ;  /* 0x00138c2101007387 */ /* 0x000fe40000100800 */
[----:B------:R-:W-:Y:S02]  /*3d090*/  IMAD.MOV.U32 R11, RZ, RZ, R10 ;  /* 0x000000ffff0b7224 */ /* 0x000fe400078e000a */
[----:B------:R-:W-:Y:S01]  /*3d0a0*/  STL.64 [R1+0x1080], R20 ;  /* 0x0010801401007387 */ /* 0x000fe20000100a00 */
[----:B------:R-:W-:Y:S01]  /*3d0b0*/  IADD3 R7, P2, R24, UR12, RZ ;  /* 0x0000000c18077c10 */ /* 0x000fe2000ff5e0ff */
[----:B------:R-:W-:Y:S01]  /*3d0c0*/  IMAD.MOV.U32 R10, RZ, RZ, R13 ;  /* 0x000000ffff0a7224 */ /* 0x000fe200078e000d */
[----:B------:R0:W-:Y:S01]  /*3d0d0*/  STL.64 [R1+0x1078], R8 ;  /* 0x0010780801007387 */ /* 0x0001e20000100a00 */
[----:B------:R-:W-:Y:S01]  /*3d0e0*/  IMAD.MOV.U32 R18, RZ, RZ, R4 ;  /* 0x000000ffff127224 */ /* 0x000fe200078e0004 */
[----:B------:R-:W-:Y:S01]  /*3d0f0*/  IADD3.X R4, R25, UR6, RZ, P2, !PT ;  /* 0x0000000619047c10 */ /* 0x000fe200097fe4ff */
[----:B------:R-:W-:Y:S01]  /*3d100*/  IADD3 R41, P2, R41, UR12, RZ ;  /* 0x0000000c29297c10 */ /* 0x000fe2000ff5e0ff */
[----:B------:R1:W-:Y:S01]  /*3d110*/  STL.64 [R1+0x1070], R10 ;  /* 0x0010700a01007387 */ /* 0x0003e20000100a00 */
[----:B------:R-:W-:Y:S01]  /*3d120*/  IADD3 R36, P1, R36, UR12, RZ ;  /* 0x0000000c24247c10 */ /* 0x000fe2000ff3e0ff */
[----:B0-----:R-:W-:-:S02]  /*3d130*/  IMAD.MOV.U32 R8, RZ, RZ, R5 ;  /* 0x000000ffff087224 */ /* 0x001fc400078e0005 */
[----:B------:R-:W-:-:S05]  /*3d140*/  IMAD.MOV.U32 R9, RZ, RZ, R2 ;  /* 0x000000ffff097224 */ /* 0x000fca00078e0002 */
[----:B------:R0:W-:Y:S01]  /*3d150*/  STL.64 [R1+0x1058], R8 ;  /* 0x0010580801007387 */ /* 0x0001e20000100a00 */
[----:B------:R2:W-:Y:S02]  /*3d160*/  STL [R1+0x13a0], R28 ;  /* 0x0013a01c01007387 */ /* 0x0005e40000100800 */
[----:B------:R3:W-:Y:S02]  /*3d170*/  STL [R1+0x1480], R32 ;  /* 0x0014802001007387 */ /* 0x0007e40000100800 */
[----:B------:R2:W-:Y:S01]  /*3d180*/  STL [R1+0x1478], R37 ;  /* 0x0014782501007387 */ /* 0x0005e20000100800 */
[----:B------:R0:W-:Y:S01]  /*3d190*/  STL [R1+0x1470], R41 ;  /* 0x0014702901007387 */ /* 0x0001e20000100800 */
[----:B------:R0:W-:Y:S02]  /*3d1a0*/  STL [R1+0x1468], R36 ;  /* 0x0014682401007387 */ /* 0x0001e40000100800 */
[----:B------:R0:W-:Y:S02]  /*3d1b0*/  STL [R1+0x1460], R40 ;  /* 0x0014602801007387 */ /* 0x0001e40000100800 */
[----:B------:R0:W-:Y:S01]  /*3d1c0*/  STL [R1+0x139c], R17 ;  /* 0x00139c1101007387 */ /* 0x0001e20000100800 */
[----:B------:R-:W4:Y:S01]  /*3d1d0*/  LDL.LU R5, [R1+0x1474] ;  /* 0x0014740001057983 */ /* 0x000f220000300800 */
[----:B------:R0:W-:Y:S02]  /*3d1e0*/  STL [R1+0x1458], R45 ;  /* 0x0014582d01007387 */ /* 0x0001e40000100800 */
[----:B------:R-:W-:-:S02]  /*3d1f0*/  IMAD.MOV.U32 R61, RZ, RZ, R60 ;  /* 0x000000ffff3d7224 */ /* 0x000fc400078e003c */
[----:B------:R-:W4:Y:S02]  /*3d200*/  LDL.LU R2, [R1+0x1448] ;  /* 0x0014480001027983 */ /* 0x000f240000300800 */
[----:B------:R-:W-:Y:S01]  /*3d210*/  IMAD.MOV.U32 R60, RZ, RZ, R16 ;  /* 0x000000ffff3c7224 */ /* 0x000fe200078e0010 */
[----:B------:R2:W-:Y:S01]  /*3d220*/  STL [R1+0x147c], R44 ;  /* 0x00147c2c01007387 */ /* 0x0005e20000100800 */
[----:B------:R-:W4:Y:S02]  /*3d230*/  LDL.LU R16, [R1+0x146c] ;  /* 0x00146c0001107983 */ /* 0x000f240000300800 */
[----:B------:R2:W-:Y:S02]  /*3d240*/  STL [R1+0x1450], R0 ;  /* 0x0014500001007387 */ /* 0x0005e40000100800 */
[----:B------:R-:W4:Y:S01]  /*3d250*/  LDL.LU R13, [R1+0x1440] ;  /* 0x00144000010d7983 */ /* 0x000f220000300800 */
[----:B-1----:R-:W4:Y:S01]  /*3d260*/  LDL.LU R10, [R1+0x1464] ;  /* 0x00146400010a7983 */ /* 0x002f220000300800 */
[----:B------:R-:W4:Y:S02]  /*3d270*/  LDL.LU R12, [R1+0x1438] ;  /* 0x00143800010c7983 */ /* 0x000f240000300800 */
[----:B0-----:R-:W4:Y:S02]  /*3d280*/  LDL.LU R9, [R1+0x145c] ;  /* 0x00145c0001097983 */ /* 0x001f240000300800 */
[----:B------:R-:W4:Y:S01]  /*3d290*/  LDL.LU R11, [R1+0x1430] ;  /* 0x00143000010b7983 */ /* 0x000f220000300800 */
[----:B------:R-:W4:Y:S01]  /*3d2a0*/  LDL.LU R8, [R1+0x1454] ;  /* 0x0014540001087983 */ /* 0x000f220000300800 */
[----:B------:R-:W4:Y:S02]  /*3d2b0*/  LDL.LU R54, [R1+0x14bc] ;  /* 0x0014bc0001367983 */ /* 0x000f240000300800 */
[----:B------:R-:W-:-:S02]  /*3d2c0*/  IMAD.MOV.U32 R52, RZ, RZ, R59 ;  /* 0x000000ffff347224 */ /* 0x000fc400078e003b */
[----:B------:R-:W4:Y:S02]  /*3d2d0*/  LDL.LU R55, [R1+0x144c] ;  /* 0x00144c0001377983 */ /* 0x000f240000300800 */
        /* <DEDUP_REMOVED lines=9> */
[----:B------:R-:W-:Y:S01]  /*3d370*/  ISETP.NE.U32.AND P0, PT, R33, UR7, PT ;  /* 0x0000000721007c0c */ /* 0x000fe2000bf05070 */
[----:B------:R-:W4:Y:S01]  /*3d380*/  LDL.LU R29, [R1+0x1494] ;  /* 0x00149400011d7983 */ /* 0x000f220000300800 */
[----:B------:R-:W4:Y:S02]  /*3d390*/  LDL.LU R33, [R1+0x14b8] ;  /* 0x0014b80001217983 */ /* 0x000f240000300800 */
[----:B--2---:R-:W2:Y:S02]  /*3d3a0*/  LDL.LU R28, [R1+0x148c] ;  /* 0x00148c00011c7983 */ /* 0x004ea40000300800 */
[----:B---3--:R-:W3:Y:S01]  /*3d3b0*/  LDL.LU R32, [R1+0x14b0] ;  /* 0x0014b00001207983 */ /* 0x008ee20000300800 */
        /* <DEDUP_REMOVED lines=8> */
[----:B----4-:R-:W-:-:S02]  /*3d440*/  IADD3.X R5, R5, UR6, RZ, P3, !PT ;  /* 0x0000000605057c10 */ /* 0x010fc40009ffe4ff */
[----:B------:R-:W-:Y:S02]  /*3d450*/  IADD3 R2, P3, R2, UR12, RZ ;  /* 0x0000000c02027c10 */ /* 0x000fe4000ff7e0ff */
[----:B------:R-:W-:Y:S02]  /*3d460*/  IADD3.X R16, R16, UR6, RZ, P2, !PT ;  /* 0x0000000610107c10 */ /* 0x000fe400097fe4ff */
[----:B------:R-:W-:Y:S02]  /*3d470*/  IADD3 R13, P2, R13, UR12, RZ ;  /* 0x0000000c0d0d7c10 */ /* 0x000fe4000ff5e0ff */
[----:B------:R-:W-:Y:S01]  /*3d480*/  IADD3.X R10, R10, UR6, RZ, P1, !PT ;  /* 0x000000060a0a7c10 */ /* 0x000fe20008ffe4ff */
[----:B------:R0:W-:Y:S01]  /*3d490*/  STL [R1+0x1474], R5 ;  /* 0x0014740501007387 */ /* 0x0001e20000100800 */
[----:B------:R-:W-:Y:S01]  /*3d4a0*/  IADD3 R12, P1, R12, UR12, RZ ;  /* 0x0000000c0c0c7c10 */ /* 0x000fe2000ff3e0ff */
[----:B------:R1:W-:Y:S01]  /*3d4b0*/  STL [R1+0x1448], R2 ;  /* 0x0014480201007387 */ /* 0x0003e20000100800 */
        /* <DEDUP_REMOVED lines=30> */
[----:B--2---:R-:W-:Y:S01]  /*3d6a0*/  IADD3 R28, P5, R28, UR12, RZ ;  /* 0x0000000c1c1c7c10 */ /* 0x004fe2000ffbe0ff */
[----:B------:R2:W-:Y:S01]  /*3d6b0*/  STL [R1+0x149c], R20 ;  /* 0x00149c1401007387 */ /* 0x0005e20000100800 */
[----:B---3--:R-:W-:Y:S01]  /*3d6c0*/  IADD3.X R32, R32, UR6, RZ, P4, !PT ;  /* 0x0000000620207c10 */ /* 0x008fe2000a7fe4ff */
        /* <DEDUP_REMOVED lines=10> */
[----:B------:R1:W-:Y:S02]  /*3d770*/  STL [R1+0x1484], R37 ;  /* 0x0014842501007387 */ /* 0x0003e40000100800 */
[----:B------:R2:W-:Y:S01]  /*3d780*/  STL [R1+0x14a8], R41 ;  /* 0x0014a82901007387 */ /* 0x0005e20000100800 */
[----:B------:R-:W-:Y:S01]  /*3d790*/  IADD3.X R45, R45, UR6, RZ, P1, !PT ;  /* 0x000000062d2d7c10 */ /* 0x000fe20008ffe4ff */
[----:B------:R2:W-:Y:S01]  /*3d7a0*/  STL [R1+0x14f4], R36 ;  /* 0x0014f42401007387 */ /* 0x0005e20000100800 */
[----:B------:R-:W-:Y:S01]  /*3d7b0*/  IADD3 R44, P1, R44, UR12, RZ ;  /* 0x0000000c2c2c7c10 */ /* 0x000fe2000ff3e0ff */
[----:B------:R2:W-:Y:S02]  /*3d7c0*/  STL [R1+0x14a0], R40 ;  /* 0x0014a02801007387 */ /* 0x0005e40000100800 */
[----:B------:R2:W-:Y:S01]  /*3d7d0*/  STL [R1+0x14ec], R17 ;  /* 0x0014ec1101007387 */ /* 0x0005e20000100800 */
[----:B------:R-:W-:Y:S01]  /*3d7e0*/  IADD3.X R0, R0, UR6, RZ, P6, !PT ;  /* 0x0000000600007c10 */ /* 0x000fe2000b7fe4ff */
[----:B0-----:R-:W3:Y:S01]  /*3d7f0*/  LDL.LU R5, [R1+0x14dc] ;  /* 0x0014dc0001057983 */ /* 0x001ee20000300800 */
[----:B------:R0:W-:Y:S02]  /*3d800*/  STL [R1+0x1498], R45 ;  /* 0x0014982d01007387 */ /* 0x0001e40000100800 */
[----:B-1----:R-:W3:Y:S02]  /*3d810*/  LDL.LU R2, [R1+0x1488] ;  /* 0x0014880001027983 */ /* 0x002ee40000300800 */
[----:B------:R1:W-:Y:S01]  /*3d820*/  STL [R1+0x14e4], R44 ;  /* 0x0014e42c01007387 */ /* 0x0003e20000100800 */
[----:B----4-:R-:W4:Y:S01]  /*3d830*/  LDL.LU R16, [R1+0x14d4] ;  /* 0x0014d40001107983 */ /* 0x010f220000300800 */
[----:B------:R0:W-:Y:S02]  /*3d840*/  STL [R1+0x1490], R0 ;  /* 0x0014900001007387 */ /* 0x0001e40000100800 */
        /* <DEDUP_REMOVED lines=14> */
[----:B--2---:R-:W2:Y:S01]  /*3d930*/  LDL.LU R20, [R1+0x14c0] ;  /* 0x0014c00001147983 */ /* 0x004ea20000300800 */
        /* <DEDUP_REMOVED lines=10> */
[----:B0-----:R-:W2:Y:S01]  /*3d9e0*/  LDL.LU R45, [R1+0x1564] ;  /* 0x00156400012d7983 */ /* 0x001ea20000300800 */
[----:B-1----:R-:W2:Y:S01]  /*3d9f0*/  LDL.LU R44, [R1+0x1508] ;  /* 0x00150800012c7983 */ /* 0x002ea20000300800 */
[----:B------:R-:W2:Y:S01]  /*3da00*/  LDL.LU R0, [R1+0x155c] ;  /* 0x00155c0001007983 */ /* 0x000ea20000300800 */
[----:B---3--:R-:W-:-:S02]  /*3da10*/  IADD3 R5, P6, R5, UR12, RZ ;  /* 0x0000000c05057c10 */ /* 0x008fc4000ffde0ff */
[----:B------:R-:W-:Y:S02]  /*3da20*/  IADD3.X R2, R2, UR6, RZ, P5, !PT ;  /* 0x0000000602027c10 */ /* 0x000fe4000affe4ff */
[----:B----4-:R-:W-:Y:S02]  /*3da30*/  IADD3 R16, P5, R16, UR12, RZ ;  /* 0x0000000c10107c10 */ /* 0x010fe4000ffbe0ff */
[----:B------:R-:W-:Y:S01]  /*3da40*/  IADD3.X R13, R13, UR6, RZ, P4, !PT ;  /* 0x000000060d0d7c10 */ /* 0x000fe2000a7fe4ff */
        /* <DEDUP_REMOVED lines=26> */
[----:B--2---:R-:W-:Y:S01]  /*3dbf0*/  IADD3.X R20, R20, UR6, RZ, P3, !PT ;  /* 0x0000000614147c10 */ /* 0x004fe20009ffe4ff */
        /* <DEDUP_REMOVED lines=20> */
[----:B------:R1:W-:Y:S02]  /*3dd40*/  STL [R1+0x1520], R37 ;  /* 0x0015202501007387 */ /* 0x0003e40000100800 */
[----:B------:R4:W-:Y:S01]  /*3dd50*/  STL [R1+0x1574], R41 ;  /* 0x0015742901007387 */ /* 0x0009e20000100800 */
[----:B------:R-:W-:Y:S01]  /*3dd60*/  IADD3 R45, P4, R45, UR12, RZ ;  /* 0x0000000c2d2d7c10 */ /* 0x000fe2000ff9e0ff */
[----:B------:R4:W-:Y:S01]  /*3dd70*/  STL [R1+0x1518], R36 ;  /* 0x0015182401007387 */ /* 0x0009e20000100800 */
[----:B------:R-:W-:Y:S01]  /*3dd80*/  IADD3.X R44, R44, UR6, RZ, P3, !PT ;  /* 0x000000062c2c7c10 */ /* 0x000fe20009ffe4ff */
[----:B------:R4:W-:Y:S02]  /*3dd90*/  STL [R1+0x156c], R40 ;  /* 0x00156c2801007387 */ /* 0x0009e40000100800 */
[----:B------:R4:W-:Y:S01]  /*3dda0*/  STL [R1+0x1510], R17 ;  /* 0x0015101101007387 */ /* 0x0009e20000100800 */
[----:B------:R-:W-:Y:S01]  /*3ddb0*/  IADD3 R0, P3, R0, UR12, RZ ;  /* 0x0000000c00007c10 */ /* 0x000fe2000ff7e0ff */
[----:B0-----:R-:W2:Y:S01]  /*3ddc0*/  LDL.LU R5, [R1+0x1500] ;  /* 0x0015000001057983 */ /* 0x001ea20000300800 */
[----:B------:R0:W-:Y:S02]  /*3ddd0*/  STL [R1+0x1564], R45 ;  /* 0x0015642d01007387 */ /* 0x0001e40000100800 */
[----:B-1----:R-:W2:Y:S02]  /*3dde0*/  LDL.LU R2, [R1+0x1554] ;  /* 0x0015540001027983 */ /* 0x002ea40000300800 */
[----:B------:R1:W-:Y:S01]  /*3ddf0*/  STL [R1+0x1508], R44 ;  /* 0x0015082c01007387 */ /* 0x0003e20000100800 */
[----:B---3--:R-:W3:Y:S01]  /*3de00*/  LDL.LU R16, [R1+0x14f8] ;  /* 0x0014f80001107983 */ /* 0x008ee20000300800 */
[----:B------:R0:W-:Y:S02]  /*3de10*/  STL [R1+0x155c], R0 ;  /* 0x00155c0001007387 */ /* 0x0001e40000100800 */
[----:B----4-:R-:W4:Y:S02]  /*3de20*/  LDL.LU R13, [R1+0x154c] ;  /* 0x00154c00010d7983 */ /* 0x010f240000300800 */
        /* <DEDUP_REMOVED lines=24> */
[----:B0-----:R-:W4:Y:S01]  /*3dfb0*/  LDL.LU R45, [R1+0x1590] ;  /* 0x00159000012d7983 */ /* 0x001f220000300800 */
[----:B-1----:R-:W4:Y:S01]  /*3dfc0*/  LDL.LU R44, [R1+0x15e4] ;  /* 0x0015e400012c7983 */ /* 0x002f220000300800 */
[----:B------:R-:W4:Y:S01]  /*3dfd0*/  LDL.LU R0, [R1+0x1588] ;  /* 0x0015880001007983 */ /* 0x000f220000300800 */
[----:B--2---:R-:W-:-:S02]  /*3dfe0*/  IADD3.X R5, R5, UR6, RZ, P2, !PT ;  /* 0x0000000605057c10 */ /* 0x004fc400097fe4ff */
[----:B------:R-:W-:Y:S02]  /*3dff0*/  IADD3 R2, P2, R2, UR12, RZ ;  /* 0x0000000c02027c10 */ /* 0x000fe4000ff5e0ff */
[----:B---3--:R-:W-:Y:S02]  /*3e000*/  IADD3.X R16, R16, UR6, RZ, P1, !PT ;  /* 0x0000000610107c10 */ /* 0x008fe40008ffe4ff */
[----:B----4-:R-:W-:Y:S02]  /*3e010*/  IADD3 R13, P1, R13, UR12, RZ ;  /* 0x0000000c0d0d7c10 */ /* 0x010fe4000ff3e0ff */
        /* <DEDUP_REMOVED lines=55> */
[----:B0-----:R-:W4:Y:S01]  /*3e390*/  LDL.LU R5, [R1+0x15dc] ;  /* 0x0015dc0001057983 */ /* 0x001f220000300800 */
[----:B------:R0:W-:Y:S02]  /*3e3a0*/  STL [R1+0x1590], R45 ;  /* 0x0015902d01007387 */ /* 0x0001e40000100800 */
[----:B-1----:R-:W4:Y:S02]  /*3e3b0*/  LDL.LU R2, [R1+0x1580] ;  /* 0x0015800001027983 */ /* 0x002f240000300800 */
[----:B------:R1:W-:Y:S01]  /*3e3c0*/  STL [R1+0x15e4], R44 ;  /* 0x0015e42c01007387 */ /* 0x0003e20000100800 */
[----:B--2---:R-:W2:Y:S01]  /*3e3d0*/  LDL.LU R16, [R1+0x15d4] ;  /* 0x0015d40001107983 */ /* 0x004ea20000300800 */
[----:B------:R0:W-:Y:S02]  /*3e3e0*/  STL [R1+0x1588], R0 ;  /* 0x0015880001007387 */ /* 0x0001e40000100800 */
[----:B---3--:R-:W3:Y:S02]  /*3e3f0*/  LDL.LU R13, [R1+0x1578] ;  /* 0x00157800010d7983 */ /* 0x008ee40000300800 */
        /* <DEDUP_REMOVED lines=24> */
[----:B0-----:R-:W3:Y:S01]  /*3e580*/  LDL.LU R45, [R1+0x166c] ;  /* 0x00166c00012d7983 */ /* 0x001ee20000300800 */
[----:B-1----:R-:W3:Y:S01]  /*3e590*/  LDL.LU R44, [R1+0x1610] ;  /* 0x00161000012c7983 */ /* 0x002ee20000300800 */
[----:B------:R-:W3:Y:S01]  /*3e5a0*/  LDL.LU R0, [R1+0x1664] ;  /* 0x0016640001007983 */ /* 0x000ee20000300800 */
[----:B----4-:R-:W-:-:S02]  /*3e5b0*/  IADD3 R5, P5, R5, UR12, RZ ;  /* 0x0000000c05057c10 */ /* 0x010fc4000ffbe0ff */
[----:B------:R-:W-:Y:S02]  /*3e5c0*/  IADD3.X R2, R2, UR6, RZ, P4, !PT ;  /* 0x0000000602027c10 */ /* 0x000fe4000a7fe4ff */
[----:B--2---:R-:W-:Y:S02]  /*3e5d0*/  IADD3 R16, P4, R16, UR12, RZ ;  /* 0x0000000c10107c10 */ /* 0x004fe4000ff9e0ff */
[----:B---3--:R-:W-:Y:S01]  /*3e5e0*/  IADD3.X R13, R13, UR6, RZ, P3, !PT ;  /* 0x000000060d0d7c10 */ /* 0x008fe20009ffe4ff */
        /* <DEDUP_REMOVED lines=89> */
[----:B----4-:R-:W-:-:S02]  /*3eb80*/  IADD3.X R5, R5, UR6, RZ, P1, !PT ;  /* 0x0000000605057c10 */ /* 0x010fc40008ffe4ff */
[----:B------:R-:W-:Y:S02]  /*3eb90*/  IADD3 R2, P1, R2, UR12, RZ ;  /* 0x0000000c02027c10 */ /* 0x000fe4000ff3e0ff */
[----:B--2---:R-:W-:Y:S02]  /*3eba0*/  IADD3.X R16, R16, UR6, RZ, P6, !PT ;  /* 0x0000000610107c10 */ /* 0x004fe4000b7fe4ff */
[----:B---3--:R-:W-:Y:S02]  /*3ebb0*/  IADD3 R13, P6, R13, UR12, RZ ;  /* 0x0000000c0d0d7c10 */ /* 0x008fe4000ffde0ff */
        /* <DEDUP_REMOVED lines=1675> */
[----:B------:R-:W-:Y:S01]  /*45470*/  STL [R1+0x1c0c], R5 ;  /* 0x001c0c0501007387 */ /* 0x000fe20000100800 */
[----:B------:R-:W-:Y:S01]  /*45480*/  IADD3 R12, P2, R12, UR9, RZ ;  /* 0x000000090c0c7c10 */ /* 0x000fe2000ff5e0ff */
[----:B------:R-:W-:Y:S01]  /*45490*/  STL [R1+0x1be0], R2 ;  /* 0x001be00201007387 */ /* 0x000fe20000100800 */
        /* <DEDUP_REMOVED lines=21> */
[----:B------:R0:W-:Y:S01]  /*455f0*/  STL [R1+0x1bdc], R58 ;  /* 0x001bdc3a01007387 */ /* 0x0001e20000100800 */
        /* <DEDUP_REMOVED lines=21> */
[----:B------:R-:W-:Y:S02]  /*45750*/  STL [R1+0x1efc], R37 ;  /* 0x001efc2501007387 */ /* 0x000fe40000100800 */
[----:B------:R1:W-:Y:S01]  /*45760*/  STL [R1+0x1bac], R41 ;  /* 0x001bac2901007387 */ /* 0x0003e20000100800 */
[----:B------:R-:W-:Y:S01]  /*45770*/  IADD3.X R45, R45, UR8, RZ, P2, !PT ;  /* 0x000000082d2d7c10 */ /* 0x000fe200097fe4ff */
[----:B------:R-:W-:Y:S01]  /*45780*/  STL [R1+0x1f04], R36 ;  /* 0x001f042401007387 */ /* 0x000fe20000100800 */
[----:B------:R-:W-:Y:S01]  /*45790*/  IADD3 R44, P2, R44, UR9, RZ ;  /* 0x000000092c2c7c10 */ /* 0x000fe2000ff5e0ff */
[----:B------:R2:W-:Y:S02]  /*457a0*/  STL [R1+0x1ba4], R40 ;  /* 0x001ba42801007387 */ /* 0x0005e40000100800 */
[----:B------:R3:W-:Y:S01]  /*457b0*/  STL [R1+0x1f0c], R17 ;  /* 0x001f0c1101007387 */ /* 0x0007e20000100800 */
[----:B------:R-:W-:Y:S01]  /*457c0*/  IADD3.X R0, R0, UR8, RZ, P1, !PT ;  /* 0x0000000800007c10 */ /* 0x000fe20008ffe4ff */
[----:B0-----:R-:W4:Y:S01]  /*457d0*/  LDL.LU R58, [R1+0x1f1c] ;  /* 0x001f1c00013a7983 */ /* 0x001f220000300800 */
[----:B------:R0:W-:Y:S02]  /*457e0*/  STL [R1+0x1b9c], R45 ;  /* 0x001b9c2d01007387 */ /* 0x0001e40000100800 */
[----:B------:R-:W4:Y:S02]  /*457f0*/  LDL.LU R59, [R1+0x1b94] ;  /* 0x001b9400013b7983 */ /* 0x000f240000300800 */
[----:B------:R0:W-:Y:S01]  /*45800*/  STL [R1+0x1f14], R44 ;  /* 0x001f142c01007387 */ /* 0x0001e20000100800 */
[----:B-1----:R-:W4:Y:S01]  /*45810*/  LDL.LU R56, [R1+0x1f24] ;  /* 0x001f240001387983 */ /* 0x002f220000300800 */
[----:B------:R1:W-:Y:S02]  /*45820*/  STL [R1+0x1b98], R0 ;  /* 0x001b980001007387 */ /* 0x0003e40000100800 */
[----:B------:R-:W4:Y:S02]  /*45830*/  LDL.LU R57, [R1+0x1b90] ;  /* 0x001b900001397983 */ /* 0x000f240000300800 */
[----:B--2---:R-:W2:Y:S01]  /*45840*/  LDL.LU R25, [R1+0x1f2c] ;  /* 0x001f2c0001197983 */ /* 0x004ea20000300800 */
[----:B------:R-:W2:Y:S01]  /*45850*/  LDL.LU R21, [R1+0x1b8c] ;  /* 0x001b8c0001157983 */ /* 0x000ea20000300800 */
[----:B---3--:R-:W3:Y:S02]  /*45860*/  LDL.LU R24, [R1+0x1f34] ;  /* 0x001f340001187983 */ /* 0x008ee40000300800 */
        /* <DEDUP_REMOVED lines=10> */
[----:B0-----:R-:W3:Y:S01]  /*45910*/  LDL.LU R45, [R1+0x1ef8] ;  /* 0x001ef800012d7983 */ /* 0x001ee20000300800 */
[----:B------:R-:W3:Y:S02]  /*45920*/  LDL.LU R44, [R1+0x1f54] ;  /* 0x001f5400012c7983 */ /* 0x000ee40000300800 */
[----:B-1----:R-:W3:Y:S02]  /*45930*/  LDL.LU R0, [R1+0x1f00] ;  /* 0x001f000001007983 */ /* 0x002ee40000300800 */
        /* <DEDUP_REMOVED lines=10> */
[----:B------:R-:W3:Y:S01]  /*459e0*/  LDL.LU R55, [R1+0x1f40] ;  /* 0x001f400001377983 */ /* 0x000ee20000300800 */
[----:B----4-:R-:W-:-:S02]  /*459f0*/  IADD3 R58, P1, R58, UR9, RZ ;  /* 0x000000093a3a7c10 */ /* 0x010fc4000ff3e0ff */
[----:B------:R-:W-:Y:S02]  /*45a00*/  IADD3.X R59, R59, UR8, RZ, P6, !PT ;  /* 0x000000083b3b7c10 */ /* 0x000fe4000b7fe4ff */
[----:B------:R-:W-:Y:S01]  /*45a10*/  IADD3 R56, P6, R56, UR9, RZ ;  /* 0x0000000938387c10 */ /* 0x000fe2000ffde0ff */
[----:B------:R0:W-:Y:S01]  /*45a20*/  STL [R1+0x1f1c], R58 ;  /* 0x001f1c3a01007387 */ /* 0x0001e20000100800 */
[----:B------:R-:W-:Y:S01]  /*45a30*/  IADD3.X R57, R57, UR8, RZ, P5, !PT ;  /* 0x0000000839397c10 */ /* 0x000fe2000affe4ff */
[----:B--2---:R-:W-:Y:S01]  /*45a40*/  IADD3 R25, P5, R25, UR9, RZ ;  /* 0x0000000919197c10 */ /* 0x004fe2000ffbe0ff */
[----:B------:R-:W-:Y:S01]  /*45a50*/  IADD3.X R21, R21, UR8, RZ, P4, !PT ;  /* 0x0000000815157c10 */ /* 0x000fe2000a7fe4ff */
[----:B---3--:R-:W-:Y:S01]  /*45a60*/  IADD3 R24, P4, R24, UR9, RZ ;  /* 0x0000000918187c10 */ /* 0x008fe2000ff9e0ff */
[----:B0-----:R0:W5:Y:S01]  /*45a70*/  LDL.LU R58, [R1+0x21ac] ;  /* 0x0021ac00013a7983 */ /* 0x0011620000300800 */
[----:B------:R1:W-:Y:S01]  /*45a80*/  STL [R1+0x1b94], R59 ;  /* 0x001b943b01007387 */ /* 0x0003e20000100800 */
[----:B------:R-:W-:Y:S01]  /*45a90*/  IADD3.X R20, R20, UR8, RZ, P3, !PT ;  /* 0x0000000814147c10 */ /* 0x000fe20009ffe4ff */
[----:B------:R-:W-:Y:S01]  /*45aa0*/  IADD3 R33, P3, R33, UR9, RZ ;  /* 0x0000000921217c10 */ /* 0x000fe2000ff7e0ff */
[----:B-1----:R0:W5:Y:S01]  /*45ab0*/  LDL.LU R59, [R1+0x21a8] ;  /* 0x0021a800013b7983 */ /* 0x0021620000300800 */
[----:B------:R1:W-:Y:S01]  /*45ac0*/  STL [R1+0x1f24], R56 ;  /* 0x001f243801007387 */ /* 0x0003e20000100800 */
[----:B------:R-:W-:-:S02]  /*45ad0*/  IADD3.X R29, R29, UR8, RZ, P2, !PT ;  /* 0x000000081d1d7c10 */ /* 0x000fc400097fe4ff */
[----:B-1----:R0:W5:Y:S01]  /*45ae0*/  LDL.LU R56, [R1+0x21a4] ;  /* 0x0021a40001387983 */ /* 0x0021620000300800 */
[----:B------:R1:W-:Y:S01]  /*45af0*/  STL [R1+0x1b90], R57 ;  /* 0x001b903901007387 */ /* 0x0003e20000100800 */
[----:B------:R-:W-:Y:S02]  /*45b00*/  IADD3 R32, P2, R32, UR9, RZ ;  /* 0x0000000920207c10 */ /* 0x000fe4000ff5e0ff */
[----:B-1----:R0:W5:Y:S01]  /*45b10*/  LDL.LU R57, [R1+0x21a0] ;  /* 0x0021a00001397983 */ /* 0x0021620000300800 */
[----:B------:R1:W-:Y:S01]  /*45b20*/  STL [R1+0x1f2c], R25 ;  /* 0x001f2c1901007387 */ /* 0x0003e20000100800 */
[----:B------:R-:W-:Y:S02]  /*45b30*/  IADD3.X R28, R28, UR8, RZ, P1, !PT ;  /* 0x000000081c1c7c10 */ /* 0x000fe40008ffe4ff */
[----:B-1----:R0:W5:Y:S01]  /*45b40*/  LDL.LU R25, [R1+0x219c] ;  /* 0x00219c0001197983 */ /* 0x0021620000300800 */
[----:B------:R1:W-:Y:S01]  /*45b50*/  STL [R1+0x1b8c], R21 ;  /* 0x001b8c1501007387 */ /* 0x0003e20000100800 */
[----:B------:R-:W-:-:S02]  /*45b60*/  IADD3 R41, P1, R41, UR9, RZ ;  /* 0x0000000929297c10 */ /* 0x000fc4000ff3e0ff */
[----:B-1----:R0:W5:Y:S01]  /*45b70*/  LDL.LU R21, [R1+0x2198] ;  /* 0x0021980001157983 */ /* 0x0021620000300800 */
[----:B------:R1:W-:Y:S01]  /*45b80*/  STL [R1+0x1f34], R24 ;  /* 0x001f341801007387 */ /* 0x0003e20000100800 */
[----:B------:R-:W-:Y:S02]  /*45b90*/  IADD3.X R37, R37, UR8, RZ, P6, !PT ;  /* 0x0000000825257c10 */ /* 0x000fe4000b7fe4ff */
[----:B-1----:R0:W5:Y:S01]  /*45ba0*/  LDL.LU R24, [R1+0x2194] ;  /* 0x0021940001187983 */ /* 0x0021620000300800 */
[----:B------:R1:W-:Y:S01]  /*45bb0*/  STL [R1+0x1b88], R20 ;  /* 0x001b881401007387 */ /* 0x0003e20000100800 */
[----:B------:R-:W-:Y:S02]  /*45bc0*/  IADD3 R40, P6, R40, UR9, RZ ;  /* 0x0000000928287c10 */ /* 0x000fe4000ffde0ff */
        /* <DEDUP_REMOVED lines=18> */
[----:B------:R-:W-:Y:S01]  /*45cf0*/  IADD3.X R2, R2, UR8, RZ, P2, !PT ;  /* 0x0000000802027c10 */ /* 0x000fe200097fe4ff */
[----:B-1----:R0:W5:Y:S01]  /*45d00*/  LDL.LU R37, [R1+0x2178] ;  /* 0x0021780001257983 */ /* 0x0021620000300800 */
[----:B------:R1:W-:Y:S01]  /*45d10*/  STL [R1+0x1f5c], R40 ;  /* 0x001f5c2801007387 */ /* 0x0003e20000100800 */
[----:B------:R-:W-:-:S02]  /*45d20*/  IADD3 R16, P2, R16, UR9, RZ ;  /* 0x0000000910107c10 */ /* 0x000fc4000ff5e0ff */
[----:B------:R-:W-:Y:S01]  /*45d30*/  IADD3.X R13, R13, UR8, RZ, P1, !PT ;  /* 0x000000080d0d7c10 */ /* 0x000fe20008ffe4ff */
[----:B-1----:R0:W5:Y:S01]  /*45d40*/  LDL.LU R40, [R1+0x2174] ;  /* 0x0021740001287983 */ /* 0x0021620000300800 */
[----:B------:R1:W-:Y:S01]  /*45d50*/  STL [R1+0x1ef0], R36 ;  /* 0x001ef02401007387 */ /* 0x0003e20000100800 */
[----:B------:R-:W-:Y:S02]  /*45d60*/  IADD3 R10, P1, R10, UR9, RZ ;  /* 0x000000090a0a7c10 */ /* 0x000fe4000ff3e0ff */
[----:B------:R-:W-:Y:S01]  /*45d70*/  IADD3.X R12, R12, UR8, RZ, P6, !PT ;  /* 0x000000080c0c7c10 */ /* 0x000fe2000b7fe4ff */
[----:B-1----:R0:W5:Y:S01]  /*45d80*/  LDL.LU R36, [R1+0x2170] ;  /* 0x0021700001247983 */ /* 0x0021620000300800 */
[----:B------:R1:W-:Y:S01]  /*45d90*/  STL [R1+0x1f58], R17 ;  /* 0x001f581101007387 */ /* 0x0003e20000100800 */
[----:B------:R-:W-:Y:S02]  /*45da0*/  IADD3.X R9, R9, UR8, RZ, P5, !PT ;  /* 0x0000000809097c10 */ /* 0x000fe4000affe4ff */
[----:B-1----:R0:W5:Y:S01]  /*45db0*/  LDL.LU R17, [R1+0x216c] ;  /* 0x00216c0001117983 */ /* 0x0021620000300800 */
[----:B------:R1:W-:Y:S01]  /*45dc0*/  STL [R1+0x1ef8], R45 ;  /* 0x001ef82d01007387 */ /* 0x0003e20000100800 */
[----:B------:R-:W-:-:S02]  /*45dd0*/  IADD3.X R11, R11, UR8, RZ, P4, !PT ;  /* 0x000000080b0b7c10 */ /* 0x000fc4000a7fe4ff */
[----:B------:R-:W-:Y:S01]  /*45de0*/  IADD3.X R8, R8, UR8, RZ, P3, !PT ;  /* 0x0000000808087c10 */ /* 0x000fe20009ffe4ff */
[----:B-1----:R0:W5:Y:S01]  /*45df0*/  LDL.LU R45, [R1+0x2168] ;  /* 0x00216800012d7983 */ /* 0x0021620000300800 */
[----:B------:R1:W-:Y:S01]  /*45e00*/  STL [R1+0x1f54], R44 ;  /* 0x001f542c01007387 */ /* 0x0003e20000100800 */
[----:B------:R-:W-:Y:S02]  /*45e10*/  IADD3.X R54, R54, UR8, RZ, P2, !PT ;  /* 0x0000000836367c10 */ /* 0x000fe400097fe4ff */
[----:B-1----:R0:W5:Y:S01]  /*45e20*/  LDL.LU R44, [R1+0x2164] ;  /* 0x00216400012c7983 */ /* 0x0021620000300800 */
[----:B------:R1:W-:Y:S02]  /*45e30*/  STL [R1+0x1f00], R0 ;  /* 0x001f000001007387 */ /* 0x0003e40000100800 */
[----:B------:R-:W-:Y:S02]  /*45e40*/  STL [R1+0x1f50], R5 ;  /* 0x001f500501007387 */ /* 0x000fe40000100800 */
[----:B------:R2:W-:Y:S01]  /*45e50*/  STL [R1+0x1f08], R2 ;  /* 0x001f080201007387 */ /* 0x0005e20000100800 */
[----:B------:R-:W-:Y:S01]  /*45e60*/  STL [R1+0x1f4c], R16 ;  /* 0x001f4c1001007387 */ /* 0x000fe20000100800 */
[----:B------:R-:W-:Y:S02]  /*45e70*/  STL [R1+0x1f10], R13 ;  /* 0x001f100d01007387 */ /* 0x000fe40000100800 */
[----:B------:R-:W-:Y:S02]  /*45e80*/  STL [R1+0x1f48], R10 ;  /* 0x001f480a01007387 */ /* 0x000fe40000100800 */
[----:B------:R-:W-:Y:S01]  /*45e90*/  STL [R1+0x1f18], R12 ;  /* 0x001f180c01007387 */ /* 0x000fe20000100800 */
[----:B------:R3:W-:Y:S04]  /*45ea0*/  STL [R1+0x1f20], R9 ;  /* 0x001f200901007387 */ /* 0x0007e80000100800 */
[----:B-1----:R-:W1:Y:S01]  /*45eb0*/  S2R R0, SR_TID.X ;  /* 0x0000000000007919 */ /* 0x002e620000002100 */
[----:B------:R-:W-:Y:S01]  /*45ec0*/  STL [R1+0x1f28], R11 ;  /* 0x001f280b01007387 */ /* 0x000fe20000100800 */
[----:B------:R-:W-:Y:S01]  /*45ed0*/  IADD3.X R55, R55, UR8, RZ, P1, !PT ;  /* 0x0000000837377c10 */ /* 0x000fe20008ffe4ff */
[----:B------:R4:W-:Y:S02]  /*45ee0*/  STL [R1+0x1f30], R8 ;  /* 0x001f300801007387 */ /* 0x0009e40000100800 */
[----:B--2---:R-:W-:-:S02]  /*45ef0*/  IMAD.MOV.U32 R2, RZ, RZ, R7 ;  /* 0x000000ffff027224 */ /* 0x004fc400078e0007 */
[----:B---3--:R-:W-:Y:S02]  /*45f00*/  IMAD.MOV.U32 R9, RZ, RZ, R3 ;  /* 0x000000ffff097224 */ /* 0x008fe400078e0003 */
[----:B------:R-:W-:Y:S01]  /*45f10*/  IMAD.MOV.U32 R3, RZ, RZ, R4 ;  /* 0x000000ffff037224 */ /* 0x000fe200078e0004 */
[----:B------:R0:W-:Y:S01]  /*45f20*/  STL [R1+0x1f38], R54 ;  /* 0x001f383601007387 */ /* 0x0001e20000100800 */
[----:B----4-:R-:W-:-:S03]  /*45f30*/  IMAD.MOV.U32 R8, RZ, RZ, R6 ;  /* 0x000000ffff087224 */ /* 0x010fc600078e0006 */
[----:B------:R0:W-:Y:S01]  /*45f40*/  STL.64 [R1+0x1068], R2 ;  /* 0x0010680201007387 */ /* 0x0001e20000100a00 */
[----:B------:R0:W-:Y:S02]  /*45f50*/  STL [R1+0x1f40], R55 ;  /* 0x001f403701007387 */ /* 0x0001e40000100800 */
[----:B------:R0:W-:Y:S01]  /*45f60*/  STL.64 [R1+0x1060], R8 ;  /* 0x0010600801007387 */ /* 0x0001e20000100a00 */
[----:B-1----:R-:W-:-:S05]  /*45f70*/  LOP3.LUT R0, R0, 0x1f, RZ, 0xc0, !PT ;  /* 0x0000001f00007812 */ /* 0x002fca00078ec0ff */
[----:B------:R-:W-:Y:S01]  /*45f80*/  IMAD.SHL.U32 R0, R0, 0x2, RZ ;  /* 0x0000000200007824 */ /* 0x000fe200078e00ff */
[----:B0-----:R-:W-:Y:S01]  /*45f90*/  @!P0 CALL.REL.NOINC `(.L_x_2) ;  /* 0x0000001000008944 */ /* 0x001fe20003c00000 */
[----:B------:R-:W-:Y:S05]  /*45fa0*/  BRA `(.L_x_3) ;  /* 0xfffd244000007947 */ /* 0x000fea000383ffff */
.L_x_2:
[----:B------:R-:W2:Y:S01]  /*45fb0*/  LDL.LU R11, [R1+0x6cc] ;  /* 0x0006cc00010b7983 */ /* 0x000ea20000300800 */
[----:B------:R-:W-:Y:S02]  /*45fc0*/  IMAD.MOV.U32 R12, RZ, RZ, R52 ;  /* 0x000000ffff0c7224 */ /* 0x000fe400078e0034 */
[----:B------:R-:W-:Y:S01]  /*45fd0*/  IMAD.MOV.U32 R9, RZ, RZ, R53 ;  /* 0x000000ffff097224 */ /* 0x000fe200078e0035 */
[----:B------:R-:W2:Y:S04]  /*45fe0*/  LDL.LU R8, [R1+0x6c8] ;  /* 0x0006c80001087983 */ /* 0x000ea80000300800 */
[----:B------:R-:W3:Y:S04]  /*45ff0*/  LDL.LU R52, [R1+0x6dc] ;  /* 0x0006dc0001347983 */ /* 0x000ee80000300800 */
[----:B------:R-:W3:Y:S04]  /*46000*/  LDL.LU R53, [R1+0x6d8] ;  /* 0x0006d80001357983 */ /* 0x000ee80000300800 */
[----:B------:R-:W4:Y:S04]  /*46010*/  LDL.LU R54, [R1+0x6ec] ;  /* 0x0006ec0001367983 */ /* 0x000f280000300800 */
[----:B------:R-:W4:Y:S04]  /*46020*/  LDL.LU R55, [R1+0x6e8] ;  /* 0x0006e80001377983 */ /* 0x000f280000300800 */
        /* <DEDUP_REMOVED lines=25> */
[----:B------:R-:W-:-:S03]  /*461c0*/  F2FP.BF16.PACK_AB R0, R12, R9 ;  /* 0x000000090c00723e */ /* 0x000fc600000010ff */
        /* <DEDUP_REMOVED lines=8> */
[----:B------:R4:W-:Y:S01]  /*46250*/  STL [R1+0x123c], R0 ;  /* 0x00123c0001007387 */ /* 0x0009e20000100800 */
[----:B--2---:R-:W-:-:S02]  /*46260*/  F2FP.BF16.PACK_AB R3, R11, R8 ;  /* 0x000000080b03723e */ /* 0x004fc400000010ff */
[----:B---3--:R-:W-:-:S03]  /*46270*/  F2FP.BF16.PACK_AB R2, R52, R53 ;  /* 0x000000353402723e */ /* 0x008fc600000010ff */
[----:B------:R0:W-:Y:S04]  /*46280*/  STL [R1+0x1238], R3 ;  /* 0x0012380301007387 */ /* 0x0001e80000100800 */
[----:B------:R1:W-:Y:S01]  /*46290*/  STL [R1+0x1234], R2 ;  /* 0x0012340201007387 */ /* 0x0003e20000100800 */
[----:B----4-:R-:W-:Y:S02]  /*462a0*/  F2FP.BF16.PACK_AB R0, R54, R55 ;  /* 0x000000373600723e */ /* 0x010fe400000010ff */
[----:B0-----:R-:W-:Y:S02]  /*462b0*/  F2FP.BF16.PACK_AB R3, R15, R14 ;  /* 0x0000000e0f03723e */ /* 0x001fe400000010ff */
[----:B-1----:R-:W-:Y:S01]  /*462c0*/  F2FP.BF16.PACK_AB R2, R19, R18 ;  /* 0x000000121302723e */ /* 0x002fe200000010ff */
[----:B------:R0:W-:Y:S04]  /*462d0*/  STL [R1+0x1230], R0 ;  /* 0x0012300001007387 */ /* 0x0001e80000100800 */
[----:B------:R-:W-:Y:S04]  /*462e0*/  STL [R1+0x122c], R3 ;  /* 0x00122c0301007387 */ /* 0x000fe80000100800 */
[----:B------:R-:W-:Y:S04]  /*462f0*/  STL [R1+0x1228], R2 ;  /* 0x0012280201007387 */ /* 0x000fe80000100800 */
[----:B------:R-:W2:Y:S01]  /*46300*/  LDL.LU R45, [R1+0xdc] ;  /* 0x0000dc00012d7983 */ /* 0x000ea20000300800 */
[----:B0-----:R-:W-:-:S05]  /*46310*/  F2FP.BF16.PACK_AB R0, R23, R22 ;  /* 0x000000161700723e */ /* 0x001fca00000010ff */
[----:B------:R0:W-:Y:S01]  /*46320*/  STL [R1+0x1224], R0 ;  /* 0x0012240001007387 */ /* 0x0001e20000100800 */
[----:B------:R-:W-:-:S03]  /*46330*/  IMAD.MOV.U32 R44, RZ, RZ, R27 ;  /* 0x000000ffff2c7224 */ /* 0x000fc600078e001b */
[----:B--2---:R1:W-:Y:S04]  /*46340*/  STL [R1+0x2280], R45 ;  /* 0x0022802d01007387 */ /* 0x0043e80000100800 */
[----:B------:R-:W2:Y:S04]  /*46350*/  LDL.LU R40, [R1+0xd8] ;  /* 0x0000d80001287983 */ /* 0x000ea80000300800 */
[----:B------:R-:W3:Y:S04]  /*46360*/  LDL.LU R41, [R1+0x74c] ;  /* 0x00074c0001297983 */ /* 0x000ee80000300800 */
[----:B------:R-:W3:Y:S04]  /*46370*/  LDL.LU R36, [R1+0x748] ;  /* 0x0007480001247983 */ /* 0x000ee80000300800 */
[----:B------:R-:W4:Y:S04]  /*46380*/  LDL.LU R37, [R1+0x75c] ;  /* 0x00075c0001257983 */ /* 0x000f280000300800 */
[----:B------:R-:W4:Y:S04]  /*46390*/  LDL.LU R32, [R1+0x758] ;  /* 0x0007580001207983 */ /* 0x000f280000300800 */
[----:B------:R-:W2:Y:S04]  /*463a0*/  LDL.LU R33, [R1+0x76c] ;  /* 0x00076c0001217983 */ /* 0x000ea80000300800 */
        /* <DEDUP_REMOVED lines=27> */
[----:B0-----:R-:W2:Y:S04]  /*46560*/  LDL.LU R0, [R1+0x86c] ;  /* 0x00086c0001007983 */ /* 0x001ea80000300800 */
[----:B------:R-:W2:Y:S04]  /*46570*/  LDL.LU R7, [R1+0x868] ;  /* 0x0008680001077983 */ /* 0x000ea80000300800 */
[----:B------:R-:W3:Y:S04]  /*46580*/  LDL.LU R4, [R1+0x87c] ;  /* 0x00087c0001047983 */ /* 0x000ee80000300800 */
[----:B------:R-:W3:Y:S04]  /*46590*/  LDL.LU R6, [R1+0x878] ;  /* 0x0008780001067983 */ /* 0x000ee80000300800 */
[----:B------:R-:W4:Y:S04]  /*465a0*/  LDL.LU R3, [R1+0x88c] ;  /* 0x00088c0001037983 */ /* 0x000f280000300800 */
        /* <DEDUP_REMOVED lines=11> */
[----:B------:R-:W4:Y:S01]  /*46660*/  LDL.LU R54, [R1+0x8fc] ;  /* 0x0008fc0001367983 */ /* 0x000f220000300800 */
[----:B-1----:R-:W-:-:S03]  /*46670*/  IMAD.MOV.U32 R45, RZ, RZ, R26 ;  /* 0x000000ffff2d7224 */ /* 0x002fc600078e001a */
[----:B------:R-:W4:Y:S04]  /*46680*/  LDL.LU R55, [R1+0x8f8] ;  /* 0x0008f80001377983 */ /* 0x000f280000300800 */
[----:B------:R-:W4:Y:S04]  /*46690*/  LDL.LU R14, [R1+0x90c] ;  /* 0x00090c00010e7983 */ /* 0x000f280000300800 */
[----:B------:R-:W4:Y:S04]  /*466a0*/  LDL.LU R15, [R1+0x908] ;  /* 0x00090800010f7983 */ /* 0x000f280000300800 */
[----:B------:R-:W4:Y:S04]  /*466b0*/  LDL.LU R18, [R1+0x91c] ;  /* 0x00091c0001127983 */ /* 0x000f280000300800 */
[----:B------:R-:W4:Y:S01]  /*466c0*/  LDL.LU R19, [R1+0x918] ;  /* 0x0009180001137983 */ /* 0x000f220000300800 */
[----:B------:R-:W-:-:S03]  /*466d0*/  F2FP.BF16.PACK_AB R44, R45, R44 ;  /* 0x0000002c2d2c723e */ /* 0x000fc600000010ff */
[----:B------:R-:W4:Y:S04]  /*466e0*/  LDL.LU R22, [R1+0x224] ;  /* 0x0002240001167983 */ /* 0x000f280000300800 */
[----:B------:R-:W4:Y:S04]  /*466f0*/  LDL.LU R23, [R1+0x220] ;  /* 0x0002200001177983 */ /* 0x000f280000300800 */
[----:B------:R-:W4:Y:S04]  /*46700*/  LDL.LU R26, [R1+0x8f4] ;  /* 0x0008f400011a7983 */ /* 0x000f280000300800 */
[----:B------:R-:W4:Y:S04]  /*46710*/  LDL.LU R27, [R1+0x8f0] ;  /* 0x0008f000011b7983 */ /* 0x000f280000300800 */
[----:B------:R-:W4:Y:S04]  /*46720*/  LDL.LU R45, [R1+0x2280] ;  /* 0x00228000012d7983 */ /* 0x000f280000300800 */
[----:B------:R0:W-:Y:S01]  /*46730*/  STL [R1+0x1220], R44 ;  /* 0x0012202c01007387 */ /* 0x0001e20000100800 */
[----:B--2---:R-:W-:-:S02]  /*46740*/  F2FP.BF16.PACK_AB R0, R0, R7 ;  /* 0x000000070000723e */ /* 0x004fc400000010ff */
[----:B---3--:R-:W-:Y:S02]  /*46750*/  F2FP.BF16.PACK_AB R6, R4, R6 ;  /* 0x000000060406723e */ /* 0x008fe400000010ff */
[----:B----4-:R-:W-:Y:S02]  /*46760*/  F2FP.BF16.PACK_AB R4, R3, R5 ;  /* 0x000000050304723e */ /* 0x010fe400000010ff */
[----:B------:R-:W-:Y:S02]  /*46770*/  F2FP.BF16.PACK_AB R3, R13, R10 ;  /* 0x0000000a0d03723e */ /* 0x000fe400000010ff */
[----:B0-----:R-:W-:Y:S02]  /*46780*/  F2FP.BF16.PACK_AB R44, R45, R40 ;  /* 0x000000282d2c723e */ /* 0x001fe400000010ff */
[----:B------:R-:W-:Y:S02]  /*46790*/  F2FP.BF16.PACK_AB R40, R41, R36 ;  /* 0x000000242928723e */ /* 0x000fe400000010ff */
[----:B------:R-:W-:-:S02]  /*467a0*/  F2FP.BF16.PACK_AB R36, R37, R32 ;  /* 0x000000202524723e */ /* 0x000fc400000010ff */
[----:B------:R-:W-:Y:S01]  /*467b0*/  F2FP.BF16.PACK_AB R32, R33, R28 ;  /* 0x0000001c2120723e */ /* 0x000fe200000010ff */
[----:B------:R-:W-:Y:S01]  /*467c0*/  STL [R1+0x121c], R44 ;  /* 0x00121c2c01007387 */ /* 0x000fe20000100800 */
[----:B------:R-:W-:Y:S02]  /*467d0*/  F2FP.BF16.PACK_AB R28, R29, R24 ;  /* 0x000000181d1c723e */ /* 0x000fe400000010ff */
[----:B------:R-:W-:Y:S01]  /*467e0*/  F2FP.BF16.PACK_AB R24, R25, R20 ;  /* 0x000000141918723e */ /* 0x000fe200000010ff */
[----:B------:R-:W-:Y:S01]  /*467f0*/  STL [R1+0x1218], R40 ;  /* 0x0012182801007387 */ /* 0x000fe20000100800 */
[----:B------:R-:W-:Y:S02]  /*46800*/  F2FP.BF16.PACK_AB R20, R21, R17 ;  /* 0x000000111514723e */ /* 0x000fe400000010ff */
[----:B------:R-:W-:Y:S01]  /*46810*/  F2FP.BF16.PACK_AB R17, R57, R56 ;  /* 0x000000383911723e */ /* 0x000fe200000010ff */
[----:B------:R-:W-:Y:S01]  /*46820*/  STL [R1+0x1214], R36 ;  /* 0x0012142401007387 */ /* 0x000fe20000100800 */
[----:B------:R-:W-:-:S03]  /*46830*/  F2FP.BF16.PACK_AB R21, R59, R58 ;  /* 0x0000003a3b15723e */ /* 0x000fc600000010ff */
[----:B------:R-:W-:Y:S04]  /*46840*/  STL [R1+0x1210], R32 ;  /* 0x0012102001007387 */ /* 0x000fe80000100800 */
[----:B------:R-:W-:Y:S04]  /*46850*/  STL [R1+0x120c], R28 ;  /* 0x00120c1c01007387 */ /* 0x000fe80000100800 */
[----:B------:R-:W-:Y:S04]  /*46860*/  STL [R1+0x1208], R24 ;  /* 0x0012081801007387 */ /* 0x000fe80000100800 */
[----:B------:R0:W-:Y:S04]  /*46870*/  STL [R1+0x1204], R20 ;  /* 0x0012041401007387 */ /* 0x0001e80000100800 */
[----:B------:R1:W-:Y:S01]  /*46880*/  STL [R1+0x1200], R17 ;  /* 0x0012001101007387 */ /* 0x0003e20000100800 */
[----:B0-----:R-:W-:-:S03]  /*46890*/  F2FP.BF16.PACK_AB R20, R49, R48 ;  /* 0x000000303114723e */ /* 0x001fc600000010ff */
[----:B------:R0:W-:Y:S01]  /*468a0*/  STL [R1+0x11fc], R21 ;  /* 0x0011fc1501007387 */ /* 0x0001e20000100800 */
[----:B-1----:R-:W-:-:S03]  /*468b0*/  F2FP.BF16.PACK_AB R17, R51, R50 ;  /* 0x000000323311723e */ /* 0x002fc600000010ff */
[----:B------:R1:W-:Y:S04]  /*468c0*/  STL [R1+0x11f8], R20 ;  /* 0x0011f81401007387 */ /* 0x0003e80000100800 */
[----:B------:R2:W-:Y:S01]  /*468d0*/  STL [R1+0x11f4], R17 ;  /* 0x0011f41101007387 */ /* 0x0005e20000100800 */
[----:B0-----:R-:W-:Y:S02]  /*468e0*/  F2FP.BF16.PACK_AB R21, R43, R42 ;  /* 0x0000002a2b15723e */ /* 0x001fe400000010ff */
[----:B-1----:R-:W-:-:S03]  /*468f0*/  F2FP.BF16.PACK_AB R20, R39, R38 ;  /* 0x000000262714723e */ /* 0x002fc600000010ff */
[----:B------:R0:W-:Y:S01]  /*46900*/  STL [R1+0x11f0], R21 ;  /* 0x0011f01501007387 */ /* 0x0001e20000100800 */
[----:B--2---:R-:W-:-:S03]  /*46910*/  F2FP.BF16.PACK_AB R17, R35, R34 ;  /* 0x000000222311723e */ /* 0x004fc600000010ff */
[----:B------:R1:W-:Y:S04]  /*46920*/  STL [R1+0x11ec], R20 ;  /* 0x0011ec1401007387 */ /* 0x0003e80000100800 */
[----:B------:R2:W-:Y:S01]  /*46930*/  STL [R1+0x11e8], R17 ;  /* 0x0011e81101007387 */ /* 0x0005e20000100800 */
[----:B0-----:R-:W-:Y:S02]  /*46940*/  F2FP.BF16.PACK_AB R21, R31, R30 ;  /* 0x0000001e1f15723e */ /* 0x001fe400000010ff */
[----:B-1----:R-:W-:-:S03]  /*46950*/  F2FP.BF16.PACK_AB R20, R47, R46 ;  /* 0x0000002e2f14723e */ /* 0x002fc600000010ff */
[----:B------:R-:W-:Y:S01]  /*46960*/  STL [R1+0x11e4], R21 ;  /* 0x0011e41501007387 */ /* 0x000fe20000100800 */
[----:B--2---:R-:W-:-:S03]  /*46970*/  F2FP.BF16.PACK_AB R17, R60, R61 ;  /* 0x0000003d3c11723e */ /* 0x004fc600000010ff */
[----:B------:R-:W-:Y:S04]  /*46980*/  STL [R1+0x11e0], R20 ;  /* 0x0011e01401007387 */ /* 0x000fe80000100800 */
[----:B------:R-:W-:Y:S04]  /*46990*/  STL [R1+0x11dc], R17 ;  /* 0x0011dc1101007387 */ /* 0x000fe80000100800 */
[----:B------:R0:W-:Y:S04]  /*469a0*/  STL [R1+0x11d8], R0 ;  /* 0x0011d80001007387 */ /* 0x0001e80000100800 */
[----:B------:R-:W-:Y:S01]  /*469b0*/  STL [R1+0x11d4], R6 ;  /* 0x0011d40601007387 */ /* 0x000fe20000100800 */
[----:B0-----:R-:W-:-:S03]  /*469c0*/  F2FP.BF16.PACK_AB R0, R2, R16 ;  /* 0x000000100200723e */ /* 0x001fc600000010ff */
[----:B------:R-:W-:Y:S01]  /*469d0*/  STL [R1+0x11d0], R4 ;  /* 0x0011d00401007387 */ /* 0x000fe20000100800 */
[----:B------:R-:W-:-:S03]  /*469e0*/  F2FP.BF16.PACK_AB R2, R12, R9 ;  /* 0x000000090c02723e */ /* 0x000fc600000010ff */
[----:B------:R0:W-:Y:S04]  /*469f0*/  STL [R1+0x11cc], R0 ;  /* 0x0011cc0001007387 */ /* 0x0001e80000100800 */
        /* <DEDUP_REMOVED lines=10> */
[----:B------:R0:W-:Y:S01]  /*46aa0*/  STL [R1+0x11b4], R0 ;  /* 0x0011b40001007387 */ /* 0x0001e20000100800 */
[----:B--2---:R-:W-:-:S03]  /*46ab0*/  F2FP.BF16.PACK_AB R2, R22, R23 ;  /* 0x000000171602723e */ /* 0x004fc600000010ff */
[----:B------:R-:W-:Y:S04]  /*46ac0*/  STL [R1+0x11b0], R3 ;  /* 0x0011b00301007387 */ /* 0x000fe80000100800 */
[----:B------:R-:W2:Y:S04]  /*46ad0*/  LDL.LU R44, [R1+0x900] ;  /* 0x00090000012c7983 */ /* 0x000ea80000300800 */
[----:B------:R-:W-:Y:S04]  /*46ae0*/  STL [R1+0x11ac], R2 ;  /* 0x0011ac0201007387 */ /* 0x000fe80000100800 */
[----:B------:R-:W3:Y:S01]  /*46af0*/  LDL.LU R45, [R1+0x914] ;  /* 0x00091400012d7983 */ /* 0x000ee20000300800 */
[----:B0-----:R-:W-:-:S05]  /*46b00*/  F2FP.BF16.PACK_AB R0, R26, R27 ;  /* 0x0000001b1a00723e */ /* 0x001fca00000010ff */
[----:B------:R-:W-:Y:S04]  /*46b10*/  STL [R1+0x11a8], R0 ;  /* 0x0011a80001007387 */ /* 0x000fe80000100800 */
[----:B---3--:R0:W-:Y:S04]  /*46b20*/  STL [R1+0x227c], R45 ;  /* 0x00227c2d01007387 */ /* 0x0081e80000100800 */
[----:B0-----:R-:W2:Y:S04]  /*46b30*/  LDL.LU R45, [R1+0x904] ;  /* 0x00090400012d7983 */ /* 0x001ea80000300800 */
[----:B------:R-:W3:Y:S04]  /*46b40*/  LDL.LU R40, [R1+0x910] ;  /* 0x0009100001287983 */ /* 0x000ee80000300800 */
[----:B------:R-:W4:Y:S04]  /*46b50*/  LDL.LU R41, [R1+0x2ac] ;  /* 0x0002ac0001297983 */ /* 0x000f280000300800 */
[----:B------:R-:W4:Y:S04]  /*46b60*/  LDL.LU R36, [R1+0x2a8] ;  /* 0x0002a80001247983 */ /* 0x000f280000300800 */
[----:B------:R-:W3:Y:S04]  /*46b70*/  LDL.LU R37, [R1+0x97c] ;  /* 0x00097c0001257983 */ /* 0x000ee80000300800 */
        /* <DEDUP_REMOVED lines=55> */
[----:B--2---:R-:W-:-:S03]  /*46ef0*/  F2FP.BF16.PACK_AB R44, R45, R44 ;  /* 0x0000002c2d2c723e */ /* 0x004fc600000010ff */
[----:B------:R-:W2:Y:S04]  /*46f00*/  LDL.LU R45, [R1+0x227c] ;  /* 0x00227c00012d7983 */ /* 0x000ea80000300800 */
[----:B------:R2:W-:Y:S01]  /*46f10*/  STL [R1+0x11a4], R44 ;  /* 0x0011a42c01007387 */ /* 0x0005e20000100800 */
[----:B---3--:R-:W-:Y:S02]  /*46f20*/  F2FP.BF16.PACK_AB R0, R0, R7 ;  /* 0x000000070000723e */ /* 0x008fe400000010ff */
[----:B----4-:R-:W-:Y:S02]  /*46f30*/  F2FP.BF16.PACK_AB R6, R4, R6 ;  /* 0x000000060406723e */ /* 0x010fe400000010ff */
[----:B------:R-:W-:Y:S02]  /*46f40*/  F2FP.BF16.PACK_AB R4, R3, R5 ;  /* 0x000000050304723e */ /* 0x000fe400000010ff */
[----:B------:R-:W-:-:S02]  /*46f50*/  F2FP.BF16.PACK_AB R3, R13, R10 ;  /* 0x0000000a0d03723e */ /* 0x000fc400000010ff */
[----:B--2---:R-:W-:Y:S02]  /*46f60*/  F2FP.BF16.PACK_AB R44, R45, R40 ;  /* 0x000000282d2c723e */ /* 0x004fe400000010ff */
[----:B------:R-:W-:Y:S02]  /*46f70*/  F2FP.BF16.PACK_AB R40, R41, R36 ;  /* 0x000000242928723e */ /* 0x000fe400000010ff */
[----:B------:R-:W-:Y:S02]  /*46f80*/  F2FP.BF16.PACK_AB R36, R37, R32 ;  /* 0x000000202524723e */ /* 0x000fe400000010ff */
[----:B------:R-:W-:Y:S01]  /*46f90*/  F2FP.BF16.PACK_AB R32, R33, R28 ;  /* 0x0000001c2120723e */ /* 0x000fe200000010ff */
[----:B------:R-:W-:Y:S01]  /*46fa0*/  STL [R1+0x11a0], R44 ;  /* 0x0011a02c01007387 */ /* 0x000fe20000100800 */
[----:B------:R-:W-:Y:S02]  /*46fb0*/  F2FP.BF16.PACK_AB R28, R29, R24 ;  /* 0x000000181d1c723e */ /* 0x000fe400000010ff */
[----:B------:R-:W-:Y:S01]  /*46fc0*/  F2FP.BF16.PACK_AB R24, R25, R20 ;  /* 0x000000141918723e */ /* 0x000fe200000010ff */
[----:B------:R-:W-:Y:S01]  /*46fd0*/  STL [R1+0x119c], R40 ;  /* 0x00119c2801007387 */ /* 0x000fe20000100800 */
[----:B------:R-:W-:-:S02]  /*46fe0*/  F2FP.BF16.PACK_AB R20, R21, R17 ;  /* 0x000000111514723e */ /* 0x000fc400000010ff */
        /* <DEDUP_REMOVED lines=235> */
[----:B------:R-:W3:Y:S01]  /*47ea0*/  LDL.LU R27, [R1+0x718] ;  /* 0x00071800011b7983 */ /* 0x000ee20000300800 */
[----:B--2---:R-:W-:-:S03]  /*47eb0*/  F2FP.BF16.PACK_AB R46, R47, R46 ;  /* 0x0000002e2f2e723e */ /* 0x004fc600000010ff */
[----:B------:R-:W2:Y:S04]  /*47ec0*/  LDL.LU R47, [R1+0x2274] ;  /* 0x00227400012f7983 */ /* 0x000ea80000300800 */
[----:B------:R0:W-:Y:S01]  /*47ed0*/  STL [R1+0xc4c], R46 ;  /* 0x000c4c2e01007387 */ /* 0x0001e20000100800 */
[----:B----4-:R-:W-:-:S03]  /*47ee0*/  F2FP.BF16.PACK_AB R34, R31, R34 ;  /* 0x000000221f22723e */ /* 0x010fc600000010ff */
[----:B0-----:R-:W4:Y:S01]  /*47ef0*/  LDL.LU R46, [R1+0x2270] ;  /* 0x00227000012e7983 */ /* 0x001f220000300800 */
[----:B---3--:R-:W-:Y:S02]  /*47f00*/  F2FP.BF16.PACK_AB R38, R35, R38 ;  /* 0x000000262326723e */ /* 0x008fe400000010ff */
[----:B------:R-:W-:Y:S02]  /*47f10*/  F2FP.BF16.PACK_AB R42, R39, R42 ;  /* 0x0000002a272a723e */ /* 0x000fe400000010ff */
[----:B------:R-:W-:Y:S02]  /*47f20*/  F2FP.BF16.PACK_AB R44, R43, R44 ;  /* 0x0000002c2b2c723e */ /* 0x000fe400000010ff */
[----:B--2---:R-:W-:Y:S02]  /*47f30*/  F2FP.BF16.PACK_AB R30, R47, R30 ;  /* 0x0000001e2f1e723e */ /* 0x004fe400000010ff */
[----:B------:R-:W4:Y:S04]  /*47f40*/  LDL.LU R47, [R1+0x226c] ;  /* 0x00226c00012f7983 */ /* 0x000f280000300800 */
[----:B------:R0:W-:Y:S04]  /*47f50*/  STL [R1+0xc48], R30 ;  /* 0x000c481e01007387 */ /* 0x0001e80000100800 */
[----:B0-----:R-:W2:Y:S04]  /*47f60*/  LDL.LU R30, [R1+0x2268] ;  /* 0x00226800011e7983 */ /* 0x001ea80000300800 */
[----:B------:R-:W2:Y:S04]  /*47f70*/  LDL.LU R31, [R1+0x2264] ;  /* 0x00226400011f7983 */ /* 0x000ea80000300800 */
[----:B------:R0:W-:Y:S04]  /*47f80*/  STL [R1+0xc44], R34 ;  /* 0x000c442201007387 */ /* 0x0001e80000100800 */
[----:B0-----:R-:W3:Y:S04]  /*47f90*/  LDL.LU R34, [R1+0x2260] ;  /* 0x0022600001227983 */ /* 0x001ee80000300800 */
[----:B------:R-:W3:Y:S04]  /*47fa0*/  LDL.LU R35, [R1+0x225c] ;  /* 0x00225c0001237983 */ /* 0x000ee80000300800 */
[----:B------:R0:W-:Y:S04]  /*47fb0*/  STL [R1+0xc40], R38 ;  /* 0x000c402601007387 */ /* 0x0001e80000100800 */
[----:B0-----:R-:W3:Y:S04]  /*47fc0*/  LDL.LU R38, [R1+0x2258] ;  /* 0x0022580001267983 */ /* 0x001ee80000300800 */
[----:B------:R-:W3:Y:S04]  /*47fd0*/  LDL.LU R39, [R1+0x2254] ;  /* 0x0022540001277983 */ /* 0x000ee80000300800 */
[----:B------:R0:W-:Y:S01]  /*47fe0*/  STL [R1+0xbdc], R42 ;  /* 0x000bdc2a01007387 */ /* 0x0001e20000100800 */
[----:B------:R-:W-:-:S03]  /*47ff0*/  F2FP.BF16.PACK_AB R21, R21, R17 ;  /* 0x000000111515723e */ /* 0x000fc600000010ff */
[----:B0-----:R-:W3:Y:S04]  /*48000*/  LDL.LU R42, [R1+0x2250] ;  /* 0x00225000012a7983 */ /* 0x001ee80000300800 */
[----:B------:R-:W3:Y:S04]  /*48010*/  LDL.LU R43, [R1+0x224c] ;  /* 0x00224c00012b7983 */ /* 0x000ee80000300800 */
[----:B------:R0:W-:Y:S01]  /*48020*/  STL [R1+0xbd8], R44 ;  /* 0x000bd82c01007387 */ /* 0x0001e20000100800 */
[----:B------:R-:W-:Y:S02]  /*48030*/  F2FP.BF16.PACK_AB R17, R59, R58 ;  /* 0x0000003a3b11723e */ /* 0x000fe400000010ff */
[----:B0-----:R-:W-:-:S02]  /*48040*/  F2FP.BF16.PACK_AB R44, R45, R40 ;  /* 0x000000282d2c723e */ /* 0x001fc400000010ff */
[----:B------:R-:W-:Y:S02]  /*48050*/  F2FP.BF16.PACK_AB R40, R41, R36 ;  /* 0x000000242928723e */ /* 0x000fe400000010ff */
        /* <DEDUP_REMOVED lines=10> */
[----:B------:R-:W-:Y:S04]  /*48100*/  STL [R1+0xbc0], R24 ;  /* 0x000bc01801007387 */ /* 0x000fe80000100800 */
[----:B------:R0:W-:Y:S01]  /*48110*/  STL [R1+0xbbc], R21 ;  /* 0x000bbc1501007387 */ /* 0x0001e20000100800 */
[----:B------:R-:W-:-:S03]  /*48120*/  F2FP.BF16.PACK_AB R7, R0, R7 ;  /* 0x000000070007723e */ /* 0x000fc600000010ff */
[----:B------:R1:W-:Y:S01]  /*48130*/  STL [R1+0xbb8], R20 ;  /* 0x000bb81401007387 */ /* 0x0003e20000100800 */
[----:B------:R-:W-:-:S03]  /*48140*/  F2FP.BF16.PACK_AB R4, R4, R6 ;  /* 0x000000060404723e */ /* 0x000fc600000010ff */
[----:B------:R1:W-:Y:S01]  /*48150*/  STL [R1+0xbb4], R17 ;  /* 0x000bb41101007387 */ /* 0x0003e20000100800 */
[----:B0-----:R-:W-:Y:S02]  /*48160*/  F2FP.BF16.PACK_AB R21, R49, R48 ;  /* 0x000000303115723e */ /* 0x001fe400000010ff */
[----:B-1----:R-:W-:-:S03]  /*48170*/  F2FP.BF16.PACK_AB R20, R51, R50 ;  /* 0x000000323314723e */ /* 0x002fc600000010ff */
[----:B------:R-:W-:Y:S01]  /*48180*/  STL [R1+0xbb0], R21 ;  /* 0x000bb01501007387 */ /* 0x000fe20000100800 */
[----:B------:R-:W-:-:S03]  /*48190*/  F2FP.BF16.PACK_AB R17, R60, R61 ;  /* 0x0000003d3c11723e */ /* 0x000fc600000010ff */
[----:B------:R-:W-:Y:S01]  /*481a0*/  STL [R1+0xb4c], R20 ;  /* 0x000b4c1401007387 */ /* 0x000fe20000100800 */
[----:B------:R-:W-:Y:S02]  /*481b0*/  F2FP.BF16.PACK_AB R0, R3, R5 ;  /* 0x000000050300723e */ /* 0x000fe400000010ff */
[----:B------:R-:W-:Y:S01]  /*481c0*/  F2FP.BF16.PACK_AB R3, R2, R16 ;  /* 0x000000100203723e */ /* 0x000fe200000010ff */
[----:B------:R-:W-:Y:S01]  /*481d0*/  STL [R1+0xb48], R17 ;  /* 0x000b481101007387 */ /* 0x000fe20000100800 */
[----:B------:R-:W-:-:S03]  /*481e0*/  F2FP.BF16.PACK_AB R2, R13, R10 ;  /* 0x0000000a0d02723e */ /* 0x000fc600000010ff */
        /* <DEDUP_REMOVED lines=12> */
[----:B------:R-:W-:-:S03]  /*482b0*/  F2FP.BF16.PACK_AB R3, R14, R15 ;  /* 0x0000000f0e03723e */ /* 0x000fc600000010ff */
        /* <DEDUP_REMOVED lines=8> */
[----:B----4-:R-:W-:-:S05]  /*48340*/  F2FP.BF16.PACK_AB R2, R47, R46 ;  /* 0x0000002e2f02723e */ /* 0x010fca00000010ff */
[----:B------:R0:W-:Y:S01]  /*48350*/  STL [R1+0xab0], R2 ;  /* 0x000ab00201007387 */ /* 0x0001e20000100800 */
[----:B--2---:R-:W-:-:S05]  /*48360*/  F2FP.BF16.PACK_AB R0, R31, R30 ;  /* 0x0000001e1f00723e */ /* 0x004fca00000010ff */
[----:B------:R1:W-:Y:S01]  /*48370*/  STL [R1+0xaac], R0 ;  /* 0x000aac0001007387 */ /* 0x0003e20000100800 */
[----:B---3--:R-:W-:-:S05]  /*48380*/  F2FP.BF16.PACK_AB R3, R35, R34 ;  /* 0x000000222303723e */ /* 0x008fca00000010ff */
[----:B------:R-:W-:Y:S04]  /*48390*/  STL [R1+0xaa8], R3 ;  /* 0x000aa80301007387 */ /* 0x000fe80000100800 */
[----:B------:R-:W2:Y:S01]  /*483a0*/  LDL.LU R44, [R1+0x788] ;  /* 0x00078800012c7983 */ /* 0x000ea20000300800 */
[----:B0-----:R-:W-:-:S05]  /*483b0*/  F2FP.BF16.PACK_AB R2, R39, R38 ;  /* 0x000000262702723e */ /* 0x001fca00000010ff */
[----:B------:R-:W-:Y:S01]  /*483c0*/  STL [R1+0xaa4], R2 ;  /* 0x000aa40201007387 */ /* 0x000fe20000100800 */
[----:B-1----:R-:W-:-:S03]  /*483d0*/  F2FP.BF16.PACK_AB R0, R43, R42 ;  /* 0x0000002a2b00723e */ /* 0x002fc600000010ff */
[----:B--2---:R0:W-:Y:S04]  /*483e0*/  STL [R1+0x2244], R44 ;  /* 0x0022442c01007387 */ /* 0x0041e80000100800 */
[----:B------:R-:W-:Y:S04]  /*483f0*/  STL [R1+0xaa0], R0 ;  /* 0x000aa00001007387 */ /* 0x000fe80000100800 */
[----:B0-----:R-:W2:Y:S04]  /*48400*/  LDL.LU R44, [R1+0x778] ;  /* 0x00077800012c7983 */ /* 0x001ea80000300800 */
[----:B------:R-:W3:Y:S04]  /*48410*/  LDL.LU R45, [R1+0x79c] ;  /* 0x00079c00012d7983 */ /* 0x000ee80000300800 */
[----:B---3--:R0:W-:Y:S04]  /*48420*/  STL [R1+0x2240], R45 ;  /* 0x0022402d01007387 */ /* 0x0081e80000100800 */
[----:B0-----:R-:W3:Y:S04]  /*48430*/  LDL.LU R45, [R1+0x78c] ;  /* 0x00078c00012d7983 */ /* 0x001ee80000300800 */
        /* <DEDUP_REMOVED lines=63> */
[----:B------:R0:W-:Y:S04]  /*48830*/  STL [R1+0xa9c], R44 ;  /* 0x000a9c2c01007387 */ /* 0x0001e80000100800 */
[----:B0-----:R-:W2:Y:S02]  /*48840*/  LDL.LU R44, [R1+0x2244] ;  /* 0x00224400012c7983 */ /* 0x001ea40000300800 */
[----:B--2---:R-:W-:-:S02]  /*48850*/  F2FP.BF16.PACK_AB R44, R45, R44 ;  /* 0x0000002c2d2c723e */ /* 0x004fc400000010ff */
[----:B------:R-:W2:Y:S04]  /*48860*/  LDL.LU R45, [R1+0x2240] ;  /* 0x00224000012d7983 */ /* 0x000ea80000300800 */
[----:B------:R2:W-:Y:S01]  /*48870*/  STL [R1+0xa98], R44 ;  /* 0x000a982c01007387 */ /* 0x0005e20000100800 */
[----:B---3--:R-:W-:Y:S02]  /*48880*/  F2FP.BF16.PACK_AB R21, R21, R17 ;  /* 0x000000111515723e */ /* 0x008fe400000010ff */
[----:B------:R-:W-:Y:S02]  /*48890*/  F2FP.BF16.PACK_AB R17, R59, R58 ;  /* 0x0000003a3b11723e */ /* 0x000fe400000010ff */
[----:B------:R-:W-:Y:S02]  /*488a0*/  F2FP.BF16.PACK_AB R7, R0, R7 ;  /* 0x000000070007723e */ /* 0x000fe400000010ff */
[----:B------:R-:W-:-:S02]  /*488b0*/  F2FP.BF16.PACK_AB R4, R4, R6 ;  /* 0x000000060404723e */ /* 0x000fc400000010ff */
[----:B------:R-:W-:Y:S02]  /*488c0*/  F2FP.BF16.PACK_AB R0, R3, R5 ;  /* 0x000000050300723e */ /* 0x000fe400000010ff */
[----:B------:R-:W-:Y:S02]  /*488d0*/  F2FP.BF16.PACK_AB R3, R2, R16 ;  /* 0x000000100203723e */ /* 0x000fe400000010ff */
[----:B------:R-:W-:Y:S02]  /*488e0*/  F2FP.BF16.PACK_AB R2, R13, R10 ;  /* 0x0000000a0d02723e */ /* 0x000fe400000010ff */
[----:B--2---:R-:W-:Y:S02]  /*488f0*/  F2FP.BF16.PACK_AB R44, R45, R40 ;  /* 0x000000282d2c723e */ /* 0x004fe400000010ff */
[----:B----4-:R-:W-:Y:S02]  /*48900*/  F2FP.BF16.PACK_AB R40, R41, R36 ;  /* 0x000000242928723e */ /* 0x010fe400000010ff */
[----:B------:R-:W-:-:S02]  /*48910*/  F2FP.BF16.PACK_AB R36, R37, R32 ;  /* 0x000000202524723e */ /* 0x000fc400000010ff */
        /* <DEDUP_REMOVED lines=10> */
[----:B------:R0:W-:Y:S04]  /*489c0*/  STL [R1+0xa1c], R21 ;  /* 0x000a1c1501007387 */ /* 0x0001e80000100800 */
[----:B------:R1:W-:Y:S04]  /*489d0*/  STL [R1+0xa18], R20 ;  /* 0x000a181401007387 */ /* 0x0003e80000100800 */
[----:B------:R2:W-:Y:S01]  /*489e0*/  STL [R1+0xa14], R17 ;  /* 0x000a141101007387 */ /* 0x0005e20000100800 */
[----:B0-----:R-:W-:-:S02]  /*489f0*/  F2FP.BF16.PACK_AB R21, R49, R48 ;  /* 0x000000303115723e */ /* 0x001fc400000010ff */
[----:B-1----:R-:W-:-:S03]  /*48a00*/  F2FP.BF16.PACK_AB R20, R51, R50 ;  /* 0x000000323314723e */ /* 0x002fc600000010ff */
[----:B------:R-:W-:Y:S01]  /*48a10*/  STL [R1+0xa10], R21 ;  /* 0x000a101501007387 */ /* 0x000fe20000100800 */
[----:B--2---:R-:W-:-:S03]  /*48a20*/  F2FP.BF16.PACK_AB R17, R60, R61 ;  /* 0x0000003d3c11723e */ /* 0x004fc600000010ff */
[----:B------:R-:W-:Y:S04]  /*48a30*/  STL [R1+0xa0c], R20 ;  /* 0x000a0c1401007387 */ /* 0x000fe80000100800 */
        /* <DEDUP_REMOVED lines=27> */
[----:B------:R-:W-:Y:S04]  /*48bf0*/  STL [R1+0x918], R3 ;  /* 0x0009180301007387 */ /* 0x000fe80000100800 */
[----:B------:R-:W2:Y:S01]  /*48c00*/  LDL.LU R44, [R1+0x9b8] ;  /* 0x0009b800012c7983 */ /* 0x000ea20000300800 */
[----:B0-----:R-:W-:Y:S02]  /*48c10*/  F2FP.BF16.PACK_AB R2, R42, R43 ;  /* 0x0000002b2a02723e */ /* 0x001fe400000010ff */
[----:B-1----:R-:W-:-:S03]  /*48c20*/  F2FP.BF16.PACK_AB R0, R46, R47 ;  /* 0x0000002f2e00723e */ /* 0x002fc600000010ff */
[----:B------:R-:W-:Y:S04]  /*48c30*/  STL [R1+0x914], R2 ;  /* 0x0009140201007387 */ /* 0x000fe80000100800 */
        /* <DEDUP_REMOVED lines=606> */
[----:B------:R-:W-:Y:S02]  /*4b220*/  F2FP.BF16.PACK_AB R0, R3, R5 ;  /* 0x000000050300723e */ /* 0x000fe400000010ff */
[----:B------:R-:W-:Y:S02]  /*4b230*/  F2FP.BF16.PACK_AB R3, R2, R16 ;  /* 0x000000100203723e */ /* 0x000fe400000010ff */
[----:B------:R-:W-:Y:S02]  /*4b240*/  F2FP.BF16.PACK_AB R2, R13, R10 ;  /* 0x0000000a0d02723e */ /* 0x000fe400000010ff */
[----:B--2---:R-:W-:Y:S02]  /*4b250*/  F2FP.BF16.PACK_AB R44, R45, R40 ;  /* 0x000000282d2c723e */ /* 0x004fe400000010ff */
[----:B------:R-:W-:Y:S02]  /*4b260*/  F2FP.BF16.PACK_AB R40, R41, R36 ;  /* 0x000000242928723e */ /* 0x000fe400000010ff */
        /* <DEDUP_REMOVED lines=243> */
[----:B0-----:R-:W2:Y:S01]  /*4c1a0*/  LDL.LU R50, [R1+0x2200] ;  /* 0x0022000001327983 */ /* 0x001ea20000300800 */
[----:B----4-:R-:W-:Y:S02]  /*4c1b0*/  F2FP.BF16.PACK_AB R44, R49, R44 ;  /* 0x0000002c312c723e */ /* 0x010fe400000010ff */
[----:B---3--:R-:W-:-:S02]  /*4c1c0*/  F2FP.BF16.PACK_AB R40, R45, R40 ;  /* 0x000000282d28723e */ /* 0x008fc400000010ff */
[----:B------:R-:W-:Y:S02]  /*4c1d0*/  F2FP.BF16.PACK_AB R36, R41, R36 ;  /* 0x000000242924723e */ /* 0x000fe400000010ff */
[----:B------:R-:W-:Y:S02]  /*4c1e0*/  F2FP.BF16.PACK_AB R32, R37, R32 ;  /* 0x000000202520723e */ /* 0x000fe400000010ff */
[----:B------:R-:W-:Y:S02]  /*4c1f0*/  F2FP.BF16.PACK_AB R28, R33, R28 ;  /* 0x0000001c211c723e */ /* 0x000fe400000010ff */
[----:B--2---:R-:W-:Y:S02]  /*4c200*/  F2FP.BF16.PACK_AB R48, R51, R48 ;  /* 0x000000303330723e */ /* 0x004fe400000010ff */
[----:B------:R-:W2:Y:S01]  /*4c210*/  LDL.LU R51, [R1+0x21fc] ;  /* 0x0021fc0001337983 */ /* 0x000ea20000300800 */
[----:B------:R-:W-:-:S03]  /*4c220*/  F2FP.BF16.PACK_AB R24, R29, R24 ;  /* 0x000000181d18723e */ /* 0x000fc600000010ff */
[----:B------:R0:W-:Y:S01]  /*4c230*/  STL [R1+0x240], R48 ;  /* 0x0002403001007387 */ /* 0x0001e20000100800 */
[----:B------:R-:W-:Y:S02]  /*4c240*/  F2FP.BF16.PACK_AB R20, R25, R20 ;  /* 0x000000141914723e */ /* 0x000fe400000010ff */
[----:B------:R-:W-:Y:S01]  /*4c250*/  F2FP.BF16.PACK_AB R17, R21, R17 ;  /* 0x000000111511723e */ /* 0x000fe200000010ff */
[----:B0-----:R-:W3:Y:S04]  /*4c260*/  LDL.LU R48, [R1+0x21f8] ;  /* 0x0021f80001307983 */ /* 0x001ee80000300800 */
[----:B------:R-:W3:Y:S04]  /*4c270*/  LDL.LU R49, [R1+0x21f4] ;  /* 0x0021f40001317983 */ /* 0x000ee80000300800 */
[----:B------:R-:W-:Y:S04]  /*4c280*/  STL [R1+0x23c], R44 ;  /* 0x00023c2c01007387 */ /* 0x000fe80000100800 */
[----:B------:R-:W-:Y:S04]  /*4c290*/  STL [R1+0x238], R40 ;  /* 0x0002382801007387 */ /* 0x000fe80000100800 */
[----:B------:R-:W-:Y:S01]  /*4c2a0*/  STL [R1+0x234], R36 ;  /* 0x0002342401007387 */ /* 0x000fe20000100800 */
[----:B------:R-:W-:-:S03]  /*4c2b0*/  F2FP.BF16.PACK_AB R21, R57, R56 ;  /* 0x000000383915723e */ /* 0x000fc600000010ff */
[----:B------:R-:W-:Y:S04]  /*4c2c0*/  STL [R1+0x230], R32 ;  /* 0x0002302001007387 */ /* 0x000fe80000100800 */
[----:B------:R-:W-:Y:S04]  /*4c2d0*/  STL [R1+0x22c], R28 ;  /* 0x00022c1c01007387 */ /* 0x000fe80000100800 */
[----:B------:R-:W-:Y:S01]  /*4c2e0*/  STL [R1+0x228], R24 ;  /* 0x0002281801007387 */ /* 0x000fe20000100800 */
[----:B------:R-:W-:-:S03]  /*4c2f0*/  F2FP.BF16.PACK_AB R7, R0, R7 ;  /* 0x000000070007723e */ /* 0x000fc600000010ff */
[----:B------:R0:W-:Y:S01]  /*4c300*/  STL [R1+0x224], R20 ;  /* 0x0002241401007387 */ /* 0x0001e20000100800 */
[----:B------:R-:W-:-:S03]  /*4c310*/  F2FP.BF16.PACK_AB R0, R4, R6 ;  /* 0x000000060400723e */ /* 0x000fc600000010ff */
[----:B------:R1:W-:Y:S01]  /*4c320*/  STL [R1+0x220], R17 ;  /* 0x0002201101007387 */ /* 0x0003e20000100800 */
[----:B------:R-:W-:Y:S02]  /*4c330*/  F2FP.BF16.PACK_AB R3, R3, R5 ;  /* 0x000000050303723e */ /* 0x000fe400000010ff */
[----:B0-----:R-:W-:Y:S01]  /*4c340*/  F2FP.BF16.PACK_AB R20, R59, R58 ;  /* 0x0000003a3b14723e */ /* 0x001fe200000010ff */
[----:B------:R-:W-:Y:S01]  /*4c350*/  STL [R1+0x1dc], R21 ;  /* 0x0001dc1501007387 */ /* 0x000fe20000100800 */
[----:B-1----:R-:W-:-:S03]  /*4c360*/  F2FP.BF16.PACK_AB R17, R60, R61 ;  /* 0x0000003d3c11723e */ /* 0x002fc600000010ff */
[----:B------:R-:W-:Y:S01]  /*4c370*/  STL [R1+0x1d8], R20 ;  /* 0x0001d81401007387 */ /* 0x000fe20000100800 */
[----:B------:R-:W-:-:S03]  /*4c380*/  F2FP.BF16.PACK_AB R2, R2, R16 ;  /* 0x000000100202723e */ /* 0x000fc600000010ff */
        /* <DEDUP_REMOVED lines=8> */
[----:B----4-:R-:W-:-:S03]  /*4c410*/  F2FP.BF16.PACK_AB R2, R11, R8 ;  /* 0x000000080b02723e */ /* 0x010fc600000010ff */
[----:B------:R1:W-:Y:S04]  /*4c420*/  STL [R1+0x1bc], R3 ;  /* 0x0001bc0301007387 */ /* 0x0003e80000100800 */
[----:B------:R4:W-:Y:S01]  /*4c430*/  STL [R1+0x1b8], R2 ;  /* 0x0001b80201007387 */ /* 0x0009e20000100800 */
[----:B0-----:R-:W-:Y:S02]  /*4c440*/  F2FP.BF16.PACK_AB R0, R52, R53 ;  /* 0x000000353400723e */ /* 0x001fe400000010ff */
        /* <DEDUP_REMOVED lines=19> */
[----:B------:R3:W-:Y:S04]  /*4c580*/  STL [R1+0x150], R0 ;  /* 0x0001500001007387 */ /* 0x0007e80000100800 */
[----:B------:R-:W-:Y:S04]  /*4c590*/  STL [R1+0x14c], R3 ;  /* 0x00014c0301007387 */ /* 0x000fe80000100800 */
[----:B------:R-:W4:Y:S01]  /*4c5a0*/  LDL.LU R58, [R1+0xc0] ;  /* 0x0000c000013a7983 */ /* 0x000f220000300800 */
[----:B--2---:R-:W-:-:S05]  /*4c5b0*/  F2FP.BF16.PACK_AB R2, R51, R50 ;  /* 0x000000323302723e */ /* 0x004fca00000010ff */
[----:B------:R-:W-:Y:S04]  /*4c5c0*/  STL [R1+0x148], R2 ;  /* 0x0001480201007387 */ /* 0x000fe80000100800 */
[----:B------:R-:W2:Y:S01]  /*4c5d0*/  LDL.LU R59, [R1+0x10c] ;  /* 0x00010c00013b7983 */ /* 0x000ea20000300800 */
[----:B---3--:R-:W-:-:S05]  /*4c5e0*/  F2FP.BF16.PACK_AB R0, R49, R48 ;  /* 0x000000303100723e */ /* 0x008fca00000010ff */
[----:B------:R-:W-:Y:S04]  /*4c5f0*/  STL [R1+0x144], R0 ;  /* 0x0001440001007387 */ /* 0x000fe80000100800 */
[----:B--2---:R0:W-:Y:S04]  /*4c600*/  STL [R1+0x21f0], R59 ;  /* 0x0021f03b01007387 */ /* 0x0041e80000100800 */
[----:B0-----:R-:W4:Y:S04]  /*4c610*/  LDL.LU R59, [R1+0xc4] ;  /* 0x0000c400013b7983 */ /* 0x001f280000300800 */
[----:B------:R-:W2:Y:S04]  /*4c620*/  LDL.LU R56, [R1+0x108] ;  /* 0x0001080001387983 */ /* 0x000ea80000300800 */
[----:B------:R-:W3:Y:S04]  /*4c630*/  LDL.LU R57, [R1+0x11c] ;  /* 0x00011c0001397983 */ /* 0x000ee80000300800 */
[----:B------:R-:W3:Y:S04]  /*4c640*/  LDL.LU R44, [R1+0x118] ;  /* 0x00011800012c7983 */ /* 0x000ee80000300800 */
        /* <DEDUP_REMOVED lines=55> */
[----:B------:R-:W2:Y:S01]  /*4c9c0*/  LDL.LU R51, [R1+0x270] ;  /* 0x0002700001337983 */ /* 0x000ea20000300800 */
[----:B----4-:R-:W-:-:S03]  /*4c9d0*/  F2FP.BF16.PACK_AB R58, R59, R58 ;  /* 0x0000003a3b3a723e */ /* 0x010fc600000010ff */
[----:B------:R-:W4:Y:S04]  /*4c9e0*/  LDL.LU R59, [R1+0x21f0] ;  /* 0x0021f000013b7983 */ /* 0x000f280000300800 */
[----:B------:R0:W-:Y:S01]  /*4c9f0*/  STL [R1+0x140], R58 ;  /* 0x0001403a01007387 */ /* 0x0001e20000100800 */
[----:B---3--:R-:W-:-:S03]  /*4ca00*/  F2FP.BF16.PACK_AB R44, R57, R44 ;  /* 0x0000002c392c723e */ /* 0x008fc600000010ff */
[----:B0-----:R-:W3:Y:S01]  /*4ca10*/  LDL.LU R58, [R1+0x21ec] ;  /* 0x0021ec00013a7983 */ /* 0x001ee20000300800 */
[----:B--2---:R-:W-:Y:S02]  /*4ca20*/  F2FP.BF16.PACK_AB R0, R0, R7 ;  /* 0x000000070000723e */ /* 0x004fe400000010ff */
[----:B------:R-:W-:Y:S02]  /*4ca30*/  F2FP.BF16.PACK_AB R6, R4, R6 ;  /* 0x000000060406723e */ /* 0x000fe400000010ff */
[----:B------:R-:W-:Y:S02]  /*4ca40*/  F2FP.BF16.PACK_AB R4, R3, R5 ;  /* 0x000000050304723e */ /* 0x000fe400000010ff */
[----:B------:R-:W-:Y:S02]  /*4ca50*/  F2FP.BF16.PACK_AB R3, R13, R10 ;  /* 0x0000000a0d03723e */ /* 0x000fe400000010ff */
[----:B----4-:R-:W-:Y:S02]  /*4ca60*/  F2FP.BF16.PACK_AB R56, R59, R56 ;  /* 0x000000383b38723e */ /* 0x010fe400000010ff */
[----:B------:R-:W3:Y:S04]  /*4ca70*/  LDL.LU R59, [R1+0x21e8] ;  /* 0x0021e800013b7983 */ /* 0x000ee80000300800 */
[----:B------:R0:W-:Y:S04]  /*4ca80*/  STL [R1+0xfc], R56 ;  /* 0x0000fc3801007387 */ /* 0x0001e80000100800 */
[----:B0-----:R-:W2:Y:S04]  /*4ca90*/  LDL.LU R56, [R1+0x21e4] ;  /* 0x0021e40001387983 */ /* 0x001ea80000300800 */
[----:B------:R-:W2:Y:S04]  /*4caa0*/  LDL.LU R57, [R1+0x21e0] ;  /* 0x0021e00001397983 */ /* 0x000ea80000300800 */
[----:B------:R0:W-:Y:S02]  /*4cab0*/  STL [R1+0xf8], R44 ;  /* 0x0000f82c01007387 */ /* 0x0001e40000100800 */
        /* <DEDUP_REMOVED lines=10> */
[----:B------:R-:W-:Y:S04]  /*4cb60*/  STL [R1+0xec], R36 ;  /* 0x0000ec2401007387 */ /* 0x000fe80000100800 */
[----:B------:R-:W-:Y:S04]  /*4cb70*/  STL [R1+0xe8], R32 ;  /* 0x0000e82001007387 */ /* 0x000fe80000100800 */
[----:B------:R-:W-:Y:S04]  /*4cb80*/  STL [R1+0xe4], R28 ;  /* 0x0000e41c01007387 */ /* 0x000fe80000100800 */
[----:B------:R-:W-:Y:S04]  /*4cb90*/  STL [R1+0xe0], R24 ;  /* 0x0000e01801007387 */ /* 0x000fe80000100800 */
        /* <DEDUP_REMOVED lines=37> */
[----:B------:R-:W-:Y:S04]  /*4cdf0*/  STL [R1+0x88], R3 ;  /* 0x0000880301007387 */ /* 0x000fe80000100800 */
[----:B------:R-:W4:Y:S01]  /*4ce00*/  LDL.LU R17, [R1+0x2e8] ;  /* 0x0002e80001117983 */ /* 0x000f220000300800 */
[----:B---3--:R-:W-:-:S05]  /*4ce10*/  F2FP.BF16.PACK_AB R2, R59, R58 ;  /* 0x0000003a3b02723e */ /* 0x008fca00000010ff */
[----:B------:R-:W-:Y:S01]  /*4ce20*/  STL [R1+0x84], R2 ;  /* 0x0000840201007387 */ /* 0x000fe20000100800 */
[----:B--2---:R-:W-:-:S03]  /*4ce30*/  F2FP.BF16.PACK_AB R0, R57, R56 ;  /* 0x000000383900723e */ /* 0x004fc600000010ff */
[----:B----4-:R0:W-:Y:S04]  /*4ce40*/  STL [R1+0x21d8], R17 ;  /* 0x0021d81101007387 */ /* 0x0101e80000100800 */
        /* <DEDUP_REMOVED lines=71> */
[----:B------:R-:W2:Y:S01]  /*4d2c0*/  LDL.LU R44, [R1+0x21d4] ;  /* 0x0021d400012c7983 */ /* 0x000ea20000300800 */
[----:B----4-:R-:W-:Y:S02]  /*4d2d0*/  F2FP.BF16.PACK_AB R40, R40, R41 ;  /* 0x000000292828723e */ /* 0x010fe400000010ff */
[----:B---3--:R-:W-:Y:S01]  /*4d2e0*/  F2FP.BF16.PACK_AB R36, R36, R37 ;  /* 0x000000252424723e */ /* 0x008fe200000010ff */
[----:B------:R0:W-:Y:S01]  /*4d2f0*/  STL [R1+0x78], R17 ;  /* 0x0000781101007387 */ /* 0x0001e20000100800 */
[----:B------:R-:W-:Y:S02]  /*4d300*/  F2FP.BF16.PACK_AB R32, R32, R33 ;  /* 0x000000212020723e */ /* 0x000fe400000010ff */
[----:B------:R-:W-:Y:S02]  /*4d310*/  F2FP.BF16.PACK_AB R28, R28, R29 ;  /* 0x0000001d1c1c723e */ /* 0x000fe400000010ff */
[----:B------:R-:W-:Y:S02]  /*4d320*/  F2FP.BF16.PACK_AB R24, R24, R25 ;  /* 0x000000191818723e */ /* 0x000fe400000010ff */
[----:B------:R-:W-:Y:S01]  /*4d330*/  F2FP.BF16.PACK_AB R21, R20, R21 ;  /* 0x000000151415723e */ /* 0x000fe200000010ff */
[----:B0-----:R-:W3:Y:S01]  /*4d340*/  LDL.LU R17, [R1+0x21d0] ;  /* 0x0021d00001117983 */ /* 0x001ee20000300800 */
[----:B------:R-:W-:-:S02]  /*4d350*/  F2FP.BF16.PACK_AB R20, R60, R61 ;  /* 0x0000003d3c14723e */ /* 0x000fc400000010ff */
[----:B------:R-:W-:Y:S02]  /*4d360*/  F2FP.BF16.PACK_AB R0, R0, R7 ;  /* 0x000000070000723e */ /* 0x000fe400000010ff */
[----:B------:R-:W-:Y:S02]  /*4d370*/  F2FP.BF16.PACK_AB R6, R4, R6 ;  /* 0x000000060406723e */ /* 0x000fe400000010ff */
[----:B------:R-:W-:Y:S02]  /*4d380*/  F2FP.BF16.PACK_AB R4, R3, R5 ;  /* 0x000000050304723e */ /* 0x000fe400000010ff */
[----:B------:R-:W-:Y:S02]  /*4d390*/  F2FP.BF16.PACK_AB R3, R13, R10 ;  /* 0x0000000a0d03723e */ /* 0x000fe400000010ff */
[----:B--2---:R-:W-:-:S05]  /*4d3a0*/  F2FP.BF16.PACK_AB R44, R44, R45 ;  /* 0x0000002d2c2c723e */ /* 0x004fca00000010ff */
        /* <DEDUP_REMOVED lines=44> */
[----:B------:R-:W-:Y:S01]  /*4d670*/  STL [R1+0x8], R3 ;  /* 0x0000080301007387 */ /* 0x000fe20000100800 */
[----:B-1----:R-:W-:-:S03]  /*4d680*/  F2FP.BF16.PACK_AB R0, R58, R59 ;  /* 0x0000003b3a00723e */ /* 0x002fc600000010ff */
[----:B------:R-:W2:Y:S04]  /*4d690*/  LDL.LU R21, [R1+0x49c] ;  /* 0x00049c0001157983 */ /* 0x000ea80000300800 */
[----:B------:R-:W-:Y:S04]  /*4d6a0*/  STL [R1+0x4], R2 ;  /* 0x0000040201007387 */ /* 0x000fe80000100800 */
[----:B------:R-:W2:Y:S04]  /*4d6b0*/  LDL.LU R59, [R1+0x498] ;  /* 0x00049800013b7983 */ /* 0x000ea80000300800 */
[----:B------:R0:W-:Y:S04]  /*4d6c0*/  STL [R1], R0 ;  /* 0x0000000001007387 */ /* 0x0001e80000100800 */
[----:B------:R-:W4:Y:S04]  /*4d6d0*/  LDL.LU R60, [R1+0x4ac] ;  /* 0x0004ac00013c7983 */ /* 0x000f280000300800 */
[----:B------:R-:W4:Y:S04]  /*4d6e0*/  LDL.LU R58, [R1+0x4a8] ;  /* 0x0004a800013a7983 */ /* 0x000f280000300800 */
[----:B------:R-:W3:Y:S04]  /*4d6f0*/  LDL.LU R61, [R1+0x4bc] ;  /* 0x0004bc00013d7983 */ /* 0x000ee80000300800 */
[----:B------:R-:W3:Y:S04]  /*4d700*/  LDL.LU R57, [R1+0x4b8] ;  /* 0x0004b80001397983 */ /* 0x000ee80000300800 */
[----:B0-----:R-:W3:Y:S04]  /*4d710*/  LDL.LU R0, [R1+0x4cc] ;  /* 0x0004cc0001007983 */ /* 0x001ee80000300800 */
        /* <DEDUP_REMOVED lines=40> */
[----:B--2---:R-:W-:-:S05]  /*4d9a0*/  F2FP.BF16.PACK_AB R59, R21, R59 ;  /* 0x0000003b153b723e */ /* 0x004fca00000010ff */
[----:B------:R-:W-:Y:S01]  /*4d9b0*/  STL [R1+0x216c], R59 ;  /* 0x00216c3b01007387 */ /* 0x000fe20000100800 */
[----:B----4-:R-:W-:Y:S02]  /*4d9c0*/  F2FP.BF16.PACK_AB R58, R60, R58 ;  /* 0x0000003a3c3a723e */ /* 0x010fe400000010ff */
[----:B---3--:R-:W-:-:S03]  /*4d9d0*/  F2FP.BF16.PACK_AB R57, R61, R57 ;  /* 0x000000393d39723e */ /* 0x008fc600000010ff */
[----:B------:R-:W-:Y:S01]  /*4d9e0*/  STL [R1+0x2170], R58 ;  /* 0x0021703a01007387 */ /* 0x000fe20000100800 */
[----:B------:R-:W-:-:S03]  /*4d9f0*/  F2FP.BF16.PACK_AB R56, R0, R56 ;  /* 0x000000380038723e */ /* 0x000fc600000010ff */
        /* <DEDUP_REMOVED lines=18> */
[----:B------:R-:W-:Y:S04]  /*4db20*/  STL [R1+0x21c0], R4 ;  /* 0x0021c00401007387 */ /* 0x000fe80000100800 */
[----:B------:R0:W-:Y:S04]  /*4db30*/  STL [R1+0x21cc], R11 ;  /* 0x0021cc0b01007387 */ /* 0x0001e80000100800 */
[----:B0-----:R-:W2:Y:S01]  /*4db40*/  LDL.LU R11, [R1+0x5ec] ;  /* 0x0005ec00010b7983 */ /* 0x001ea20000300800 */
[----:B------:R-:W-:Y:S02]  /*4db50*/  F2FP.BF16.PACK_AB R9, R55, R14 ;  /* 0x0000000e3709723e */ /* 0x000fe400000010ff */
[----:B------:R-:W-:-:S02]  /*4db60*/  F2FP.BF16.PACK_AB R8, R15, R18 ;  /* 0x000000120f08723e */ /* 0x000fc400000010ff */
[----:B------:R-:W-:Y:S02]  /*4db70*/  F2FP.BF16.PACK_AB R15, R19, R22 ;  /* 0x00000016130f723e */ /* 0x000fe400000010ff */
[----:B------:R-:W-:Y:S02]  /*4db80*/  F2FP.BF16.PACK_AB R14, R23, R26 ;  /* 0x0000001a170e723e */ /* 0x000fe400000010ff */
[----:B------:R-:W2:Y:S04]  /*4db90*/  LDL.LU R23, [R1+0x5e8] ;  /* 0x0005e80001177983 */ /* 0x000ea80000300800 */
[----:B------:R-:W3:Y:S04]  /*4dba0*/  LDL.LU R21, [R1+0x5fc] ;  /* 0x0005fc0001157983 */ /* 0x000ee80000300800 */
[----:B------:R-:W3:Y:S01]  /*4dbb0*/  LDL.LU R22, [R1+0x5f8] ;  /* 0x0005f80001167983 */ /* 0x000ee20000300800 */
[----:B------:R-:W-:-:S03]  /*4dbc0*/  F2FP.BF16.PACK_AB R13, R27, R30 ;  /* 0x0000001e1b0d723e */ /* 0x000fc600000010ff */
        /* <DEDUP_REMOVED lines=53> */
[----:B------:R0:W5:Y:S01]  /*4df20*/  LDL.LU R11, [R1+0x21cc] ;  /* 0x0021cc00010b7983 */ /* 0x0001620000300800 */
[----:B---3--:R-:W-:-:S03]  /*4df30*/  F2FP.BF16.PACK_AB R22, R21, R22 ;  /* 0x000000161516723e */ /* 0x008fc600000010ff */
[----:B------:R-:W4:Y:S02]  /*4df40*/  LDL.LU R21, [R1+0x21c8] ;  /* 0x0021c80001157983 */ /* 0x000f240000300800 */
[----:B----4-:R-:W-:Y:S02]  /*4df50*/  F2FP.BF16.PACK_AB R21, R20, R21 ;  /* 0x000000151415723e */ /* 0x010fe400000010ff */
[----:B------:R-:W2:Y:S01]  /*4df60*/  LDL.LU R20, [R1+0x21c4] ;  /* 0x0021c40001147983 */ /* 0x000ea20000300800 */
[----:B------:R-:W-:Y:S02]  /*4df70*/  F2FP.BF16.PACK_AB R27, R5, R27 ;  /* 0x0000001b051b723e */ /* 0x000fe400000010ff */
[----:B------:R-:W-:Y:S02]  /*4df80*/  F2FP.BF16.PACK_AB R26, R25, R26 ;  /* 0x0000001a191a723e */ /* 0x000fe400000010ff */
[----:B--2---:R-:W-:Y:S02]  /*4df90*/  F2FP.BF16.PACK_AB R20, R4, R20 ;  /* 0x000000140414723e */ /* 0x004fe400000010ff */
[----:B------:R0:W5:Y:S04]  /*4dfa0*/  LDL.LU R4, [R1+0x21c0] ;  /* 0x0021c00001047983 */ /* 0x0001680000300800 */
[----:B------:R0:W5:Y:S04]  /*4dfb0*/  LDL.LU R5, [R1+0x21bc] ;  /* 0x0021bc0001057983 */ /* 0x0001680000300800 */
[----:B------:R-:W2:Y:S02]  /*4dfc0*/  LDL.LU R25, [R1+0x21b8] ;  /* 0x0021b80001197983 */ /* 0x000ea40000300800 */
[----:B--2---:R-:W-:-:S02]  /*4dfd0*/  F2FP.BF16.PACK_AB R25, R24, R25 ;  /* 0x000000191819723e */ /* 0x004fc400000010ff */
        /* <DEDUP_REMOVED lines=43> */
[----:B------:R-:W-:Y:S02]  /*4e290*/  F2FP.BF16.PACK_AB R53, R3, R53 ;  /* 0x000000350335723e */ /* 0x000fe400000010ff */
[----:B------:R-:W-:Y:S02]  /*4e2a0*/  F2FP.BF16.PACK_AB R52, R2, R52 ;  /* 0x000000340234723e */ /* 0x000fe400000010ff */
[----:B--2---:R-:W-:Y:S02]  /*4e2b0*/  F2FP.BF16.PACK_AB R44, R60, R44 ;  /* 0x0000002c3c2c723e */ /* 0x004fe400000010ff */
.L_x_1:
[----:B0-----:R-:W2:Y:S04]  /*4e2c0*/  LDL.LU R60, [R1+0x1f64] ;  /* 0x001f6400013c7983 */ /* 0x001ea80000300800 */
[----:B------:R-:W0:Y:S02]  /*4e2d0*/  S2R R3, SR_TID.X ;  /* 0x0000000000037919 */ /* 0x000e240000002100 */
[----:B0-----:R-:W-:-:S02]  /*4e2e0*/  IMAD.SHL.U32 R0, R3, 0x40, RZ ;  /* 0x0000004003007824 */ /* 0x001fc400078e00ff */
[----:B------:R-:W-:-:S03]  /*4e2f0*/  IMAD.SHL.U32 R2, R3, 0x20, RZ ;  /* 0x0000002003027824 */ /* 0x000fc600078e00ff */
[----:B------:R-:W-:-:S04]  /*4e300*/  LOP3.LUT R0, R0, 0x600, RZ, 0xc0, !PT ;  /* 0x0000060000007812 */ /* 0x000fc800078ec0ff */
[----:B------:R-:W-:Y:S01]  /*4e310*/  LOP3.LUT R0, R0, 0x60, R2, 0xf8, !PT ;  /* 0x0000006000007812 */ /* 0x000fe200078ef802 */
[C---:B------:R-:W-:Y:S01]  /*4e320*/  IMAD.SHL.U32 R2, R3.reuse, 0x4, RZ ;  /* 0x0000000403027824 */ /* 0x040fe200078e00ff */
[----:B------:R-:W-:-:S04]  /*4e330*/  LOP3.LUT R3, R3, 0x1f, RZ, 0xc0, !PT ;  /* 0x0000001f03037812 */ /* 0x000fc800078ec0ff */
[----:B------:R-:W-:Y:S01]  /*4e340*/  LOP3.LUT R0, R0, 0x70, R2, 0x78, !PT ;  /* 0x0000007000007812 */ /* 0x000fe200078e7802 */
[----:B------:R-:W-:Y:S06]  /*4e350*/  BAR.SYNC.DEFER_BLOCKING 0x0 ;  /* 0x0000000000007b1d */ /* 0x000fec0000010000 */
[----:B------:R0:W-:Y:S04]  /*4e360*/  STS.128 [R0+0x80], R44 ;  /* 0x0000802c00007388 */ /* 0x0001e80000000c00 */
[----:B------:R-:W-:Y:S04]  /*4e370*/  STS.128 [R0], R52 ;  /* 0x0000003400007388 */ /* 0x000fe80000000c00 */
[----:B------:R-:W-:Y:S04]  /*4e380*/  STS.128 [R0+0x100], R40 ;  /* 0x0001002800007388 */ /* 0x000fe80000000c00 */
[----:B------:R-:W-:Y:S01]  /*4e390*/  STS.128 [R0+0x180], R36 ;  /* 0x0001802400007388 */ /* 0x000fe20000000c00 */
[----:B------:R-:W-:-:S06]  /*4e3a0*/  NOP ;  /* 0x0000000000007918 */ /* 0x000fcc0000000000 */
[----:B--2---:R-:W-:-:S05]  /*4e3b0*/  LOP3.LUT R2, R60, 0x600, RZ, 0xc0, !PT ;  /* 0x000006003c027812 */ /* 0x004fca00078ec0ff */
[----:B0-----:R-:W-:-:S05]  /*4e3c0*/  IMAD R44, R3, 0x10, R2 ;  /* 0x00000010032c7824 */ /* 0x001fca00078e0202 */
[C---:B------:R-:W-:Y:S01]  /*4e3d0*/  LOP3.LUT R60, R44.reuse, 0x20, RZ, 0x3c, !PT ;  /* 0x000000202c3c7812 */ /* 0x040fe200078e3cff */
[----:B------:R-:W0:Y:S04]  /*4e3e0*/  LDS.128 R52, [R44] ;  /* 0x000000002c347984 */ /* 0x000e280000000c00 */
[----:B------:R-:W1:Y:S01]  /*4e3f0*/  LDS.128 R36, [R60] ;  /* 0x000000003c247984 */ /* 0x000e620000000c00 */
[C---:B------:R-:W-:Y:S02]  /*4e400*/  LOP3.LUT R3, R44.reuse, 0x60, RZ, 0x3c, !PT ;  /* 0x000000602c037812 */ /* 0x040fe400078e3cff */
[----:B------:R-:W-:Y:S01]  /*4e410*/  LOP3.LUT R61, R44, 0x40, RZ, 0x3c, !PT ;  /* 0x000000402c3d7812 */ /* 0x000fe200078e3cff */
[----:B------:R-:W-:Y:S04]  /*4e420*/  STL [R1+0x5e4], R44 ;  /* 0x0005e42c01007387 */ /* 0x000fe80000100800 */
[----:B------:R-:W2:Y:S04]  /*4e430*/  LDS.128 R40, [R61] ;  /* 0x000000003d287984 */ /* 0x000ea80000000c00 */
[----:B0-----:R-:W-:Y:S04]  /*4e440*/  STL.64 [R1+0x120], R52 ;  /* 0x0001203401007387 */ /* 0x001fe80000100a00 */
[----:B------:R-:W-:Y:S04]  /*4e450*/  STL.64 [R1+0x128], R54 ;  /* 0x0001283601007387 */ /* 0x000fe80000100a00 */
[----:B------:R-:W-:Y:S04]  /*4e460*/  STL [R1+0x5e0], R3 ;  /* 0x0005e00301007387 */ /* 0x000fe80000100800 */
[----:B-1----:R-:W-:Y:S04]  /*4e470*/  STL.64 [R1+0x190], R36 ;  /* 0x0001902401007387 */ /* 0x002fe80000100a00 */
[----:B------:R-:W-:Y:S04]  /*4e480*/  STL.64 [R1+0x198], R38 ;  /* 0x0001982601007387 */ /* 0x000fe80000100a00 */
[----:B------:R-:W0:Y:S01]  /*4e490*/  LDS.128 R36, [R3] ;  /* 0x0000000003247984 */ /* 0x000e220000000c00 */
[----:B------:R-:W-:-:S06]  /*4e4a0*/  NOP ;  /* 0x0000000000007918 */ /* 0x000fcc0000000000 */
[----:B------:R-:W-:Y:S04]  /*4e4b0*/  STS.128 [R0], R32 ;  /* 0x0000002000007388 */ /* 0x000fe80000000c00 */
[----:B------:R-:W-:Y:S04]  /*4e4c0*/  STS.128 [R0+0x80], R28 ;  /* 0x0000801c00007388 */ /* 0x000fe80000000c00 */
[----:B------:R-:W-:Y:S04]  /*4e4d0*/  STS.128 [R0+0x100], R24 ;  /* 0x0001001800007388 */ /* 0x000fe80000000c00 */
[----:B------:R-:W-:Y:S01]  /*4e4e0*/  STS.128 [R0+0x180], R20 ;  /* 0x0001801400007388 */ /* 0x000fe20000000c00 */
[----:B------:R-:W-:-:S06]  /*4e4f0*/  NOP ;  /* 0x0000000000007918 */ /* 0x000fcc0000000000 */
[----:B------:R-:W1:Y:S04]  /*4e500*/  LDS.128 R20, [R44] ;  /* 0x000000002c147984 */ /* 0x000e680000000c00 */
[----:B--2---:R-:W-:Y:S04]  /*4e510*/  STL.64 [R1+0x210], R40 ;  /* 0x0002102801007387 */ /* 0x004fe80000100a00 */
[----:B------:R-:W-:Y:S04]  /*4e520*/  STL.64 [R1+0x218], R42 ;  /* 0x0002182a01007387 */ /* 0x000fe80000100a00 */
[----:B------:R-:W2:Y:S04]  /*4e530*/  LDS.128 R28, [R60] ;  /* 0x000000003c1c7984 */ /* 0x000ea80000000c00 */
[----:B0-----:R-:W-:Y:S04]  /*4e540*/  STL.64 [R1+0x2e0], R36 ;  /* 0x0002e02401007387 */ /* 0x001fe80000100a00 */
[----:B------:R-:W-:Y:S04]  /*4e550*/  STL.64 [R1+0x2e8], R38 ;  /* 0x0002e82601007387 */ /* 0x000fe80000100a00 */
[----:B------:R-:W0:Y:S04]  /*4e560*/  LDS.128 R24, [R61] ;  /* 0x000000003d187984 */ /* 0x000e280000000c00 */
[----:B-1----:R-:W-:Y:S04]  /*4e570*/  STL.64 [R1+0x110], R20 ;  /* 0x0001101401007387 */ /* 0x002fe80000100a00 */
[----:B------:R-:W-:Y:S04]  /*4e580*/  STL.64 [R1+0x118], R22 ;  /* 0x0001181601007387 */ /* 0x000fe80000100a00 */
[----:B------:R-:W1:Y:S01]  /*4e590*/  LDS.128 R20, [R3] ;  /* 0x0000000003147984 */ /* 0x000e620000000c00 */
[----:B------:R-:W-:-:S06]  /*4e5a0*/  NOP ;  /* 0x0000000000007918 */ /* 0x000fcc0000000000 */
[----:B--2---:R-:W-:Y:S04]  /*4e5b0*/  STL.64 [R1+0x180], R28 ;  /* 0x0001801c01007387 */ /* 0x004fe80000100a00 */
[----:B------:R-:W-:Y:S04]  /*4e5c0*/  STL.64 [R1+0x188], R30 ;  /* 0x0001881e01007387 */ /* 0x000fe80000100a00 */
[----:B0-----:R-:W-:Y:S04]  /*4e5d0*/  STL.64 [R1+0x200], R24 ;  /* 0x0002001801007387 */ /* 0x001fe80000100a00 */
[----:B------:R-:W-:Y:S04]  /*4e5e0*/  STL.64 [R1+0x208], R26 ;  /* 0x0002081a01007387 */ /* 0x000fe80000100a00 */
[----:B------:R-:W-:Y:S04]  /*4e5f0*/  STS.128 [R0], R16 ;  /* 0x0000001000007388 */ /* 0x000fe80000000c00 */
[----:B------:R-:W-:Y:S04]  /*4e600*/  STS.128 [R0+0x80], R12 ;  /* 0x0000800c00007388 */ /* 0x000fe80000000c00 */
[----:B-----5:R-:W-:Y:S04]  /*4e610*/  STS.128 [R0+0x100], R8 ;  /* 0x0001000800007388 */ /* 0x020fe80000000c00 */
[----:B------:R-:W-:Y:S01]  /*4e620*/  STS.128 [R0+0x180], R4 ;  /* 0x0001800400007388 */ /* 0x000fe20000000c00 */
[----:B------:R-:W-:-:S06]  /*4e630*/  NOP ;  /* 0x0000000000007918 */ /* 0x000fcc0000000000 */
[----:B-1----:R-:W-:Y:S04]  /*4e640*/  STL.64 [R1+0x2d0], R20 ;  /* 0x0002d01401007387 */ /* 0x002fe80000100a00 */
[----:B------:R-:W-:Y:S04]  /*4e650*/  STL.64 [R1+0x2d8], R22 ;  /* 0x0002d81601007387 */ /* 0x000fe80000100a00 */
[----:B------:R-:W0:Y:S04]  /*4e660*/  LDS.128 R20, [R44] ;  /* 0x000000002c147984 */ /* 0x000e280000000c00 */
[----:B------:R-:W1:Y:S01]  /*4e670*/  LDS.128 R4, [R60] ;  /* 0x000000003c047984 */ /* 0x000e620000000c00 */
[----:B0-----:R-:W-:-:S03]  /*4e680*/  IMAD.MOV.U32 R47, RZ, RZ, R21 ;  /* 0x000000ffff2f7224 */ /* 0x001fc600078e0015 */
[----:B------:R0:W-:Y:S04]  /*4e690*/  STL [R1+0x100], R20 ;  /* 0x0001001401007387 */ /* 0x0001e80000100800 */
[----:B------:R2:W-:Y:S04]  /*4e6a0*/  STL.64 [R1+0x108], R22 ;  /* 0x0001081601007387 */ /* 0x0005e80000100a00 */
[----:B------:R-:W-:Y:S04]  /*4e6b0*/  STL [R1+0x21c8], R47 ;  /* 0x0021c82f01007387 */ /* 0x000fe80000100800 */
[----:B------:R-:W3:Y:S04]  /*4e6c0*/  LDL.LU R40, [R1+0x80] ;  /* 0x0000800001287983 */ /* 0x000ee80000300800 */
[----:B-1----:R-:W-:Y:S04]  /*4e6d0*/  STL.64 [R1+0x170], R4 ;  /* 0x0001700401007387 */ /* 0x002fe80000100a00 */
[----:B------:R-:W-:Y:S04]  /*4e6e0*/  STL.64 [R1+0x178], R6 ;  /* 0x0001780601007387 */ /* 0x000fe80000100a00 */
[----:B------:R-:W3:Y:S04]  /*4e6f0*/  LDL.LU R41, [R1+0x84] ;  /* 0x0000840001297983 */ /* 0x000ee80000300800 */
[----:B------:R-:W3:Y:S04]  /*4e700*/  LDL.LU R42, [R1+0x88] ;  /* 0x00008800012a7983 */ /* 0x000ee80000300800 */
[----:B------:R-:W3:Y:S04]  /*4e710*/  LDL.LU R43, [R1+0x8c] ;  /* 0x00008c00012b7983 */ /* 0x000ee80000300800 */
[----:B------:R-:W4:Y:S04]  /*4e720*/  LDL.LU R24, [R1+0x40] ;  /* 0x0000400001187983 */ /* 0x000f280000300800 */
[----:B------:R-:W4:Y:S04]  /*4e730*/  LDL.LU R25, [R1+0x44] ;  /* 0x0000440001197983 */ /* 0x000f280000300800 */
[----:B------:R-:W4:Y:S04]  /*4e740*/  LDL.LU R26, [R1+0x48] ;  /* 0x00004800011a7983 */ /* 0x000f280000300800 */
[----:B------:R-:W4:Y:S04]  /*4e750*/  LDL.LU R27, [R1+0x4c] ;  /* 0x00004c00011b7983 */ /* 0x000f280000300800 */
[----:B------:R-:W3:Y:S04]  /*4e760*/  LDL.LU R8, [R1] ;  /* 0x0000000001087983 */ /* 0x000ee80000300800 */
[----:B------:R-:W3:Y:S04]  /*4e770*/  LDL.LU R9, [R1+0x4] ;  /* 0x0000040001097983 */ /* 0x000ee80000300800 */
[----:B------:R-:W3:Y:S04]  /*4e780*/  LDL.LU R10, [R1+0x8] ;  /* 0x00000800010a7983 */ /* 0x000ee80000300800 */
[----:B------:R-:W3:Y:S04]  /*4e790*/  LDL.LU R11, [R1+0xc] ;  /* 0x00000c00010b7983 */ /* 0x000ee80000300800 */
[----:B------:R-:W4:Y:S04]  /*4e7a0*/  LDL.LU R12, [R1+0x10] ;  /* 0x00001000010c7983 */ /* 0x000f280000300800 */
[----:B------:R-:W4:Y:S04]  /*4e7b0*/  LDL.LU R13, [R1+0x14] ;  /* 0x00001400010d7983 */ /* 0x000f280000300800 */
[----:B------:R-:W4:Y:S04]  /*4e7c0*/  LDL.LU R14, [R1+0x18] ;  /* 0x00001800010e7983 */ /* 0x000f280000300800 */
[----:B------:R-:W4:Y:S04]  /*4e7d0*/  LDL.LU R15, [R1+0x1c] ;  /* 0x00001c00010f7983 */ /* 0x000f280000300800 */
[----:B0-----:R-:W4:Y:S04]  /*4e7e0*/  LDL.LU R20, [R1+0x30] ;  /* 0x0000300001147983 */ /* 0x001f280000300800 */
[----:B------:R-:W4:Y:S04]  /*4e7f0*/  LDL.LU R21, [R1+0x34] ;  /* 0x0000340001157983 */ /* 0x000f280000300800 */
[----:B--2---:R-:W2:Y:S04]  /*4e800*/  LDL.LU R22, [R1+0x38] ;  /* 0x0000380001167983 */ /* 0x004ea80000300800 */
        /* <DEDUP_REMOVED lines=21> */
[----:B------:R-:W0:Y:S04]  /*4e960*/  LDS.128 R4, [R61] ;  /* 0x000000003d047984 */ /* 0x000e280000000c00 */
[----:B0-----:R-:W-:Y:S04]  /*4e970*/  STL.64 [R1+0x1f0], R4 ;  /* 0x0001f00401007387 */ /* 0x001fe80000100a00 */
[----:B------:R-:W-:Y:S04]  /*4e980*/  STL.64 [R1+0x1f8], R6 ;  /* 0x0001f80601007387 */ /* 0x000fe80000100a00 */
[----:B------:R-:W0:Y:S01]  /*4e990*/  LDS.128 R4, [R3] ;  /* 0x0000000003047984 */ /* 0x000e220000000c00 */
[----:B------:R-:W-:-:S06]  /*4e9a0*/  NOP ;  /* 0x0000000000007918 */ /* 0x000fcc0000000000 */
[----:B------:R-:W-:Y:S04]  /*4e9b0*/  STS.128 [R0], R48 ;  /* 0x0000003000007388 */ /* 0x000fe80000000c00 */
[----:B------:R-:W-:Y:S04]  /*4e9c0*/  STS.128 [R0+0x80], R56 ;  /* 0x0000803800007388 */ /* 0x000fe80000000c00 */
[----:B0-----:R-:W-:Y:S04]  /*4e9d0*/  STL.64 [R1+0x290], R4 ;  /* 0x0002900401007387 */ /* 0x001fe80000100a00 */
[----:B------:R-:W-:Y:S04]  /*4e9e0*/  STL.64 [R1+0x298], R6 ;  /* 0x0002980601007387 */ /* 0x000fe80000100a00 */
[----:B---3--:R-:W-:Y:S04]  /*4e9f0*/  STS.128 [R0+0x100], R8 ;  /* 0x0001000800007388 */ /* 0x008fe80000000c00 */
[----:B----4-:R-:W-:Y:S01]  /*4ea00*/  STS.128 [R0+0x180], R12 ;  /* 0x0001800c00007388 */ /* 0x010fe20000000c00 */
[----:B------:R-:W-:-:S06]  /*4ea10*/  NOP ;  /* 0x0000000000007918 */ /* 0x000fcc0000000000 */
[----:B------:R-:W0:Y:S04]  /*4ea20*/  LDS.128 R4, [R44] ;  /* 0x000000002c047984 */ /* 0x000e280000000c00 */
[----:B------:R-:W1:Y:S04]  /*4ea30*/  LDS.128 R12, [R60] ;  /* 0x000000003c0c7984 */ /* 0x000e680000000c00 */
[----:B------:R-:W3:Y:S04]  /*4ea40*/  LDS.128 R8, [R61] ;  /* 0x000000003d087984 */ /* 0x000ee80000000c00 */
[----:B0-----:R-:W-:Y:S01]  /*4ea50*/  STL [R1+0x10], R4 ;  /* 0x0000100401007387 */ /* 0x001fe20000100800 */
[----:B------:R-:W-:-:S03]  /*4ea60*/  IMAD.MOV.U32 R46, RZ, RZ, R5 ;  /* 0x000000ffff2e7224 */ /* 0x000fc600078e0005 */
[----:B------:R-:W-:Y:S04]  /*4ea70*/  STL.64 [R1+0x18], R6 ;  /* 0x0000180601007387 */ /* 0x000fe80000100a00 */
[----:B------:R-:W0:Y:S01]  /*4ea80*/  LDS.128 R4, [R3] ;  /* 0x0000000003047984 */ /* 0x000e220000000c00 */
[----:B------:R-:W-:-:S06]  /*4ea90*/  NOP ;  /* 0x0000000000007918 */ /* 0x000fcc0000000000 */
[----:B------:R-:W-:Y:S04]  /*4eaa0*/  STL [R1+0x21cc], R46 ;  /* 0x0021cc2e01007387 */ /* 0x000fe80000100800 */
[----:B-1----:R-:W-:Y:S04]  /*4eab0*/  STL.64 [R1+0x130], R12 ;  /* 0x0001300c01007387 */ /* 0x002fe80000100a00 */
[----:B------:R-:W-:Y:S04]  /*4eac0*/  STL.64 [R1+0x138], R14 ;  /* 0x0001380e01007387 */ /* 0x000fe80000100a00 */
[----:B---3--:R-:W-:Y:S04]  /*4ead0*/  STL.64 [R1+0x1e0], R8 ;  /* 0x0001e00801007387 */ /* 0x008fe80000100a00 */
[----:B------:R-:W-:Y:S04]  /*4eae0*/  STL.64 [R1+0x1e8], R10 ;  /* 0x0001e80a01007387 */ /* 0x000fe80000100a00 */
[----:B--2---:R-:W-:Y:S04]  /*4eaf0*/  STS.128 [R0], R16 ;  /* 0x0000001000007388 */ /* 0x004fe80000000c00 */
[----:B------:R-:W-:Y:S04]  /*4eb00*/  STS.128 [R0+0x80], R20 ;  /* 0x0000801400007388 */ /* 0x000fe80000000c00 */
[----:B------:R-:W-:Y:S04]  /*4eb10*/  STS.128 [R0+0x100], R24 ;  /* 0x0001001800007388 */ /* 0x000fe80000000c00 */
[----:B------:R-:W-:Y:S01]  /*4eb20*/  STS.128 [R0+0x180], R28 ;  /* 0x0001801c00007388 */ /* 0x000fe20000000c00 */
[----:B------:R-:W-:-:S06]  /*4eb30*/  NOP ;  /* 0x0000000000007918 */ /* 0x000fcc0000000000 */
[----:B0-----:R-:W-:Y:S04]  /*4eb40*/  STL.64 [R1+0x280], R4 ;  /* 0x0002800401007387 */ /* 0x001fe80000100a00 */
[----:B------:R-:W-:Y:S04]  /*4eb50*/  STL.64 [R1+0x288], R6 ;  /* 0x0002880601007387 */ /* 0x000fe80000100a00 */
[----:B------:R-:W0:Y:S04]  /*4eb60*/  LDS.128 R4, [R44] ;  /* 0x000000002c047984 */ /* 0x000e280000000c00 */
[----:B------:R-:W1:Y:S04]  /*4eb70*/  LDS.128 R12, [R60] ;  /* 0x000000003c0c7984 */ /* 0x000e680000000c00 */
[----:B------:R-:W2:Y:S04]  /*4eb80*/  LDS.128 R8, [R61] ;  /* 0x000000003d087984 */ /* 0x000ea80000000c00 */
[----:B0-----:R-:W-:Y:S01]  /*4eb90*/  STL [R1], R4 ;  /* 0x0000000401007387 */ /* 0x001fe20000100800 */
[----:B------:R-:W-:-:S03]  /*4eba0*/  IMAD.MOV.U32 R45, RZ, RZ, R5 ;  /* 0x000000ffff2d7224 */ /* 0x000fc600078e0005 */
[----:B------:R-:W-:Y:S04]  /*4ebb0*/  STL.64 [R1+0x8], R6 ;  /* 0x0000080601007387 */ /* 0x000fe80000100a00 */
[----:B------:R-:W0:Y:S01]  /*4ebc0*/  LDS.128 R4, [R3] ;  /* 0x0000000003047984 */ /* 0x000e220000000c00 */
[----:B------:R-:W-:-:S06]  /*4ebd0*/  NOP ;  /* 0x0000000000007918 */ /* 0x000fcc0000000000 */
[----:B------:R-:W-:Y:S04]  /*4ebe0*/  STL [R1+0x21d0], R45 ;  /* 0x0021d02d01007387 */ /* 0x000fe80000100800 */
[----:B-1----:R-:W-:Y:S04]  /*4ebf0*/  STL.64 [R1+0x50], R12 ;  /* 0x0000500c01007387 */ /* 0x002fe80000100a00 */
[----:B------:R-:W-:Y:S04]  /*4ec00*/  STL.64 [R1+0x58], R14 ;  /* 0x0000580e01007387 */ /* 0x000fe80000100a00 */
[----:B--2---:R-:W-:Y:S04]  /*4ec10*/  STL.64 [R1+0x1a0], R8 ;  /* 0x0001a00801007387 */ /* 0x004fe80000100a00 */
[----:B------:R-:W-:Y:S04]  /*4ec20*/  STL.64 [R1+0x1a8], R10 ;  /* 0x0001a80a01007387 */ /* 0x000fe80000100a00 */
[----:B------:R1:W-:Y:S04]  /*4ec30*/  STS.128 [R0+0x180], R52 ;  /* 0x0001803400007388 */ /* 0x0003e80000000c00 */
[----:B0-----:R-:W-:Y:S04]  /*4ec40*/  STL.64 [R1+0x270], R4 ;  /* 0x0002700401007387 */ /* 0x001fe80000100a00 */
[----:B------:R-:W-:Y:S04]  /*4ec50*/  STL.64 [R1+0x278], R6 ;  /* 0x0002780601007387 */ /* 0x000fe80000100a00 */
[----:B-1----:R-:W2:Y:S04]  /*4ec60*/  LDL.LU R52, [R1+0xd0] ;  /* 0x0000d00001347983 */ /* 0x002ea80000300800 */
[----:B------:R-:W2:Y:S04]  /*4ec70*/  LDL.LU R53, [R1+0xd4] ;  /* 0x0000d40001357983 */ /* 0x000ea80000300800 */
[----:B------:R-:W2:Y:S04]  /*4ec80*/  LDL.LU R54, [R1+0xd8] ;  /* 0x0000d80001367983 */ /* 0x000ea80000300800 */
[----:B------:R-:W2:Y:S04]  /*4ec90*/  LDL.LU R55, [R1+0xdc] ;  /* 0x0000dc0001377983 */ /* 0x000ea80000300800 */
        /* <DEDUP_REMOVED lines=12> */
[----:B------:R-:W-:Y:S04]  /*4ed60*/  STS.128 [R0], R32 ;  /* 0x0000002000007388 */ /* 0x000fe80000000c00 */
[----:B------:R-:W-:Y:S04]  /*4ed70*/  STS.128 [R0+0x80], R36 ;  /* 0x0000802400007388 */ /* 0x000fe80000000c00 */
[----:B------:R-:W-:Y:S01]  /*4ed80*/  STS.128 [R0+0x100], R40 ;  /* 0x0001002800007388 */ /* 0x000fe20000000c00 */
[----:B------:R-:W-:-:S06]  /*4ed90*/  NOP ;  /* 0x0000000000007918 */ /* 0x000fcc0000000000 */
[----:B------:R-:W0:Y:S04]  /*4eda0*/  LDS.128 R56, [R44] ;  /* 0x000000002c387984 */ /* 0x000e280000000c00 */
[----:B------:R-:W1:Y:S04]  /*4edb0*/  LDS.128 R4, [R60] ;  /* 0x000000003c047984 */ /* 0x000e680000000c00 */
[----:B------:R-:W1:Y:S04]  /*4edc0*/  LDS.128 R8, [R61] ;  /* 0x000000003d087984 */ /* 0x000e680000000c00 */
[----:B0-----:R-:W-:Y:S04]  /*4edd0*/  STL [R1+0x21d4], R57 ;  /* 0x0021d43901007387 */ /* 0x001fe80000100800 */
[----:B------:R-:W-:Y:S04]  /*4ede0*/  STL [R1+0x21b4], R58 ;  /* 0x0021b43a01007387 */ /* 0x000fe80000100800 */
[----:B------:R-:W-:Y:S04]  /*4edf0*/  STL [R1+0x219c], R59 ;  /* 0x00219c3b01007387 */ /* 0x000fe80000100800 */
[----:B------:R-:W4:Y:S04]  /*4ee00*/  LDL.LU R36, [R1+0x140] ;  /* 0x0001400001247983 */ /* 0x000f280000300800 */
[----:B-1----:R-:W-:Y:S04]  /*4ee10*/  STL.64 [R1+0x20], R4 ;  /* 0x0000200401007387 */ /* 0x002fe80000100a00 */
[----:B------:R-:W-:Y:S04]  /*4ee20*/  STL.64 [R1+0x28], R6 ;  /* 0x0000280601007387 */ /* 0x000fe80000100a00 */
        /* <DEDUP_REMOVED lines=15> */
[----:B------:R-:W0:Y:S01]  /*4ef20*/  LDS.128 R4, [R3] ;  /* 0x0000000003047984 */ /* 0x000e220000000c00 */
[----:B------:R-:W-:-:S06]  /*4ef30*/  NOP ;  /* 0x0000000000007918 */ /* 0x000fcc0000000000 */
[----:B------:R-:W-:Y:S04]  /*4ef40*/  STL.64 [R1+0x70], R8 ;  /* 0x0000700801007387 */ /* 0x000fe80000100a00 */
[----:B------:R-:W-:Y:S04]  /*4ef50*/  STL.64 [R1+0x78], R10 ;  /* 0x0000780a01007387 */ /* 0x000fe80000100a00 */
[----:B0-----:R-:W-:Y:S01]  /*4ef60*/  STL [R1+0x264], R5 ;  /* 0x0002640501007387 */ /* 0x001fe20000100800 */
[----:B------:R-:W-:Y:S02]  /*4ef70*/  IMAD.MOV.U32 R45, RZ, RZ, R4 ;  /* 0x000000ffff2d7224 */ /* 0x000fe400078e0004 */
[----:B------:R-:W-:Y:S01]  /*4ef80*/  IMAD.MOV.U32 R59, RZ, RZ, R6 ;  /* 0x000000ffff3b7224 */ /* 0x000fe200078e0006 */
[----:B------:R-:W-:Y:S04]  /*4ef90*/  STL [R1+0x26c], R7 ;  /* 0x00026c0701007387 */ /* 0x000fe80000100800 */
[----:B------:R-:W-:Y:S04]  /*4efa0*/  STL [R1+0x21d8], R45 ;  /* 0x0021d82d01007387 */ /* 0x000fe80000100800 */
[----:B------:R-:W-:Y:S04]  /*4efb0*/  STL [R1+0x21ac], R59 ;  /* 0x0021ac3b01007387 */ /* 0x000fe80000100800 */
[----:B--2---:R-:W-:Y:S04]  /*4efc0*/  STS.128 [R0+0x180], R52 ;  /* 0x0001803400007388 */ /* 0x004fe80000000c00 */
[----:B---3--:R-:W-:Y:S04]  /*4efd0*/  STS.128 [R0+0x100], R24 ;  /* 0x0001001800007388 */ /* 0x008fe80000000c00 */
[----:B----4-:R-:W-:Y:S04]  /*4efe0*/  STS.128 [R0], R16 ;  /* 0x0000001000007388 */ /* 0x010fe80000000c00 */
[----:B------:R-:W-:Y:S01]  /*4eff0*/  STS.128 [R0+0x80], R20 ;  /* 0x0000801400007388 */ /* 0x000fe20000000c00 */
[----:B------:R-:W-:-:S06]  /*4f000*/  NOP ;  /* 0x0000000000007918 */ /* 0x000fcc0000000000 */
[----:B------:R-:W0:Y:S04]  /*4f010*/  LDS.128 R52, [R44] ;  /* 0x000000002c347984 */ /* 0x000e280000000c00 */
[----:B------:R-:W-:Y:S04]  /*4f020*/  LDS.128 R8, [R60] ;  /* 0x000000003c087984 */ /* 0x000fe80000000c00 */
[----:B------:R-:W1:Y:S04]  /*4f030*/  LDS.128 R4, [R61] ;  /* 0x000000003d047984 */ /* 0x000e680000000c00 */
[----:B0-----:R-:W-:Y:S04]  /*4f040*/  STL [R1+0x21dc], R53 ;  /* 0x0021dc3501007387 */ /* 0x001fe80000100800 */
[----:B------:R-:W-:Y:S04]  /*4f050*/  STL [R1+0x21b8], R54 ;  /* 0x0021b83601007387 */ /* 0x000fe80000100800 */
[----:B------:R-:W-:Y:S01]  /*4f060*/  STL [R1+0x21a0], R55 ;  /* 0x0021a03701007387 */ /* 0x000fe20000100800 */
[----:B-1----:R-:W-:-:S03]  /*4f070*/  IMAD.MOV.U32 R45, RZ, RZ, R4 ;  /* 0x000000ffff2d7224 */ /* 0x002fc600078e0004 */
[----:B------:R-:W-:Y:S01]  /*4f080*/  STL.64 [R1+0x40], R8 ;  /* 0x0000400801007387 */ /* 0x000fe20000100a00 */
[----:B------:R-:W-:-:S03]  /*4f090*/  IMAD.MOV.U32 R59, RZ, RZ, R6 ;  /* 0x000000ffff3b7224 */ /* 0x000fc600078e0006 */
[----:B------:R-:W-:Y:S04]  /*4f0a0*/  STL.64 [R1+0x48], R10 ;  /* 0x0000480a01007387 */ /* 0x000fe80000100a00 */
[----:B------:R-:W-:Y:S04]  /*4f0b0*/  STL [R1+0x64], R5 ;  /* 0x0000640501007387 */ /* 0x000fe80000100800 */
[----:B------:R-:W-:Y:S04]  /*4f0c0*/  STL [R1+0x6c], R7 ;  /* 0x00006c0701007387 */ /* 0x000fe80000100800 */
[----:B------:R-:W0:Y:S01]  /*4f0d0*/  LDS.128 R4, [R3] ;  /* 0x0000000003047984 */ /* 0x000e220000000c00 */
[----:B------:R-:W-:-:S06]  /*4f0e0*/  NOP ;  /* 0x0000000000007918 */ /* 0x000fcc0000000000 */
[----:B------:R-:W-:Y:S04]  /*4f0f0*/  STL [R1+0x21e0], R45 ;  /* 0x0021e02d01007387 */ /* 0x000fe80000100800 */
[----:B------:R-:W-:Y:S04]  /*4f100*/  STL [R1+0x21b0], R59 ;  /* 0x0021b03b01007387 */ /* 0x000fe80000100800 */
[----:B------:R-:W-:Y:S04]  /*4f110*/  STS.128 [R0+0x100], R36 ;  /* 0x0001002400007388 */ /* 0x000fe80000000c00 */
[----:B------:R-:W-:Y:S01]  /*4f120*/  STS.128 [R0+0x80], R32 ;  /* 0x0000802000007388 */ /* 0x000fe20000000c00 */
[----:B0-----:R-:W-:-:S03]  /*4f130*/  IMAD.MOV.U32 R46, RZ, RZ, R4 ;  /* 0x000000ffff2e7224 */ /* 0x001fc600078e0004 */
[----:B------:R-:W-:Y:S01]  /*4f140*/  STL.64 [R1+0x98], R6 ;  /* 0x0000980601007387 */ /* 0x000fe20000100a00 */
[----:B------:R-:W-:-:S03]  /*4f150*/  IMAD.MOV.U32 R54, RZ, RZ, R5 ;  /* 0x000000ffff367224 */ /* 0x000fc600078e0005 */
[----:B------:R-:W-:Y:S04]  /*4f160*/  STS.128 [R0], R28 ;  /* 0x0000001c00007388 */ /* 0x000fe80000000c00 */
[----:B------:R-:W-:Y:S01]  /*4f170*/  STS.128 [R0+0x180], R40 ;  /* 0x0001802800007388 */ /* 0x000fe20000000c00 */
[----:B------:R-:W-:-:S06]  /*4f180*/  NOP ;  /* 0x0000000000007918 */ /* 0x000fcc0000000000 */
[----:B------:R-:W0:Y:S04]  /*4f190*/  LDS.128 R48, [R44] ;  /* 0x000000002c307984 */ /* 0x000e280000000c00 */
[----:B------:R-:W1:Y:S04]  /*4f1a0*/  LDS.128 R4, [R60] ;  /* 0x000000003c047984 */ /* 0x000e680000000c00 */
[----:B------:R-:W2:Y:S04]  /*4f1b0*/  LDS.128 R8, [R61] ;  /* 0x000000003d087984 */ /* 0x000ea80000000c00 */
[----:B------:R-:W-:Y:S04]  /*4f1c0*/  STL [R1+0x21c0], R54 ;  /* 0x0021c03601007387 */ /* 0x000fe80000100800 */
[----:B0-----:R-:W-:Y:S04]  /*4f1d0*/  STL [R1+0x21bc], R50 ;  /* 0x0021bc3201007387 */ /* 0x001fe80000100800 */
[----:B------:R0:W-:Y:S04]  /*4f1e0*/  STL [R1+0x21a4], R51 ;  /* 0x0021a43301007387 */ /* 0x0001e80000100800 */
[----:B-1----:R-:W-:Y:S04]  /*4f1f0*/  STL [R1+0x21c4], R6 ;  /* 0x0021c40601007387 */ /* 0x002fe80000100800 */
[----:B------:R-:W-:Y:S04]  /*4f200*/  STL [R1+0x2194], R7 ;  /* 0x0021940701007387 */ /* 0x000fe80000100800 */
[----:B------:R-:W-:Y:S04]  /*4f210*/  STL.64 [R1+0x2208], R4 ;  /* 0x0022080401007387 */ /* 0x000fe80000100a00 */
[----:B--2---:R-:W-:Y:S04]  /*4f220*/  STL [R1+0x3c], R11 ;  /* 0x00003c0b01007387 */ /* 0x004fe80000100800 */
[----:B------:R-:W2:Y:S04]  /*4f230*/  LDL.LU R36, [R1+0x1c0] ;  /* 0x0001c00001247983 */ /* 0x000ea80000300800 */
        /* <DEDUP_REMOVED lines=15> */
[----:B------:R-:W1:Y:S01]  /*4f330*/  LDS.128 R4, [R3] ;  /* 0x0000000003047984 */ /* 0x000e620000000c00 */
[----:B0-----:R-:W-:Y:S01]  /*4f340*/  IMAD.MOV.U32 R51, RZ, RZ, R10 ;  /* 0x000000ffff337224 */ /* 0x001fe200078e000a */
[----:B------:R-:W-:-:S06]  /*4f350*/  NOP ;  /* 0x0000000000007918 */ /* 0x000fcc0000000000 */
[----:B------:R-:W-:Y:S04]  /*4f360*/  STL [R1+0x21f0], R51 ;  /* 0x0021f03301007387 */ /* 0x000fe80000100800 */
[----:B------:R-:W-:Y:S04]  /*4f370*/  STL.64 [R1+0x21e8], R48 ;  /* 0x0021e83001007387 */ /* 0x000fe80000100a00 */
[----:B-1----:R-:W-:Y:S04]  /*4f380*/  STL [R1+0x8c], R7 ;  /* 0x00008c0701007387 */ /* 0x002fe80000100800 */
        /* <DEDUP_REMOVED lines=16> */
[----:B------:R-:W-:-:S02]  /*4f490*/  IMAD.MOV.U32 R47, RZ, RZ, R4 ;  /* 0x000000ffff2f7224 */ /* 0x000fc400078e0004 */
[----:B------:R-:W-:Y:S02]  /*4f4a0*/  IMAD.MOV.U32 R58, RZ, RZ, R5 ;  /* 0x000000ffff3a7224 */ /* 0x000fe400078e0005 */
[----:B------:R-:W-:Y:S02]  /*4f4b0*/  IMAD.MOV.U32 R55, RZ, RZ, R6 ;  /* 0x000000ffff377224 */ /* 0x000fe400078e0006 */
[----:B------:R-:W-:Y:S02]  /*4f4c0*/  IMAD.MOV.U32 R54, RZ, RZ, R9 ;  /* 0x000000ffff367224 */ /* 0x000fe400078e0009 */
[----:B------:R-:W-:-:S03]  /*4f4d0*/  IMAD.MOV.U32 R57, RZ, RZ, R8 ;  /* 0x000000ffff397224 */ /* 0x000fc600078e0008 */
[----:B------:R-:W-:Y:S04]  /*4f4e0*/  STL.64 [R1+0x2218], R54 ;  /* 0x0022183601007387 */ /* 0x000fe80000100a00 */
[----:B------:R-:W-:Y:S04]  /*4f4f0*/  STL [R1+0x2210], R52 ;  /* 0x0022103401007387 */ /* 0x000fe80000100800 */
[----:B------:R-:W-:Y:S04]  /*4f500*/  STL [R1+0x2200], R58 ;  /* 0x0022003a01007387 */ /* 0x000fe80000100800 */
[----:B------:R-:W-:Y:S04]  /*4f510*/  STL.64 [R1+0x21f8], R56 ;  /* 0x0021f83801007387 */ /* 0x000fe80000100a00 */
[----:B--2---:R-:W-:Y:S04]  /*4f520*/  STS.128 [R0+0x100], R36 ;  /* 0x0001002400007388 */ /* 0x004fe80000000c00 */
[----:B---3--:R-:W-:Y:S04]  /*4f530*/  STS.128 [R0+0x80], R16 ;  /* 0x0000801000007388 */ /* 0x008fe80000000c00 */
[----:B----4-:R-:W-:Y:S04]  /*4f540*/  STS.128 [R0], R12 ;  /* 0x0000000c00007388 */ /* 0x010fe80000000c00 */
[----:B------:R-:W-:Y:S01]  /*4f550*/  STS.128 [R0+0x180], R40 ;  /* 0x0001802800007388 */ /* 0x000fe20000000c00 */
[----:B------:R-:W-:-:S06]  /*4f560*/  NOP ;  /* 0x0000000000007918 */ /* 0x000fcc0000000000 */
[----:B------:R-:W0:Y:S04]  /*4f570*/  LDS.128 R4, [R44] ;  /* 0x000000002c047984 */ /* 0x000e280000000c00 */
[----:B------:R-:W1:Y:S04]  /*4f580*/  LDS.128 R12, [R60] ;  /* 0x000000003c0c7984 */ /* 0x000e680000000c00 */
[----:B------:R-:W2:Y:S04]  /*4f590*/  LDS.128 R8, [R61] ;  /* 0x000000003d087984 */ /* 0x000ea80000000c00 */
[----:B0-----:R-:W-:Y:S04]  /*4f5a0*/  STL.64 [R1+0x140], R4 ;  /* 0x0001400401007387 */ /* 0x001fe80000100a00 */
[----:B------:R-:W-:Y:S04]  /*4f5b0*/  STL.64 [R1+0x148], R6 ;  /* 0x0001480601007387 */ /* 0x000fe80000100a00 */
[----:B------:R-:W0:Y:S01]  /*4f5c0*/  LDS.128 R4, [R3] ;  /* 0x0000000003047984 */ /* 0x000e220000000c00 */
[----:B------:R-:W-:-:S06]  /*4f5d0*/  NOP ;  /* 0x0000000000007918 */ /* 0x000fcc0000000000 */
[----:B-1----:R1:W-:Y:S04]  /*4f5e0*/  STL.64 [R1+0x2f0], R12 ;  /* 0x0002f00c01007387 */ /* 0x0023e80000100a00 */
[----:B------:R3:W-:Y:S04]  /*4f5f0*/  STL.64 [R1+0x2f8], R14 ;  /* 0x0002f80e01007387 */ /* 0x0007e80000100a00 */
[----:B------:R-:W4:Y:S04]  /*4f600*/  LDL.LU R36, [R1+0x2c0] ;  /* 0x0002c00001247983 */ /* 0x000f280000300800 */
[----:B--2---:R-:W-:Y:S04]  /*4f610*/  STL.64 [R1+0x350], R8 ;  /* 0x0003500801007387 */ /* 0x004fe80000100a00 */
[----:B------:R-:W-:Y:S04]  /*4f620*/  STL.64 [R1+0x358], R10 ;  /* 0x0003580a01007387 */ /* 0x000fe80000100a00 */
[----:B0-----:R-:W-:Y:S04]  /*4f630*/  STL.64 [R1+0x3c0], R4 ;  /* 0x0003c00401007387 */ /* 0x001fe80000100a00 */
[----:B------:R-:W-:Y:S04]  /*4f640*/  STL.64 [R1+0x3c8], R6 ;  /* 0x0003c80601007387 */ /* 0x000fe80000100a00 */
[----:B------:R-:W4:Y:S04]  /*4f650*/  LDL.LU R37, [R1+0x2c4] ;  /* 0x0002c40001257983 */ /* 0x000f280000300800 */
[----:B------:R-:W4:Y:S04]  /*4f660*/  LDL.LU R38, [R1+0x2c8] ;  /* 0x0002c80001267983 */ /* 0x000f280000300800 */
[----:B------:R-:W4:Y:S04]  /*4f670*/  LDL.LU R39, [R1+0x2cc] ;  /* 0x0002cc0001277983 */ /* 0x000f280000300800 */
[----:B------:R-:W2:Y:S04]  /*4f680*/  LDL.LU R16, [R1+0x2b0] ;  /* 0x0002b00001107983 */ /* 0x000ea80000300800 */
[----:B------:R-:W2:Y:S04]  /*4f690*/  LDL.LU R17, [R1+0x2b4] ;  /* 0x0002b40001117983 */ /* 0x000ea80000300800 */
[----:B------:R-:W2:Y:S04]  /*4f6a0*/  LDL.LU R18, [R1+0x2b8] ;  /* 0x0002b80001127983 */ /* 0x000ea80000300800 */
[----:B------:R-:W2:Y:S04]  /*4f6b0*/  LDL.LU R19, [R1+0x2bc] ;  /* 0x0002bc0001137983 */ /* 0x000ea80000300800 */
[----:B-1----:R-:W2:Y:S04]  /*4f6c0*/  LDL.LU R12, [R1+0x2a0] ;  /* 0x0002a000010c7983 */ /* 0x002ea80000300800 */
[----:B------:R-:W2:Y:S04]  /*4f6d0*/  LDL.LU R13, [R1+0x2a4] ;  /* 0x0002a400010d7983 */ /* 0x000ea80000300800 */
[----:B---3--:R-:W3:Y:S04]  /*4f6e0*/  LDL.LU R14, [R1+0x2a8] ;  /* 0x0002a800010e7983 */ /* 0x008ee80000300800 */
[----:B------:R-:W3:Y:S04]  /*4f6f0*/  LDL.LU R15, [R1+0x2ac] ;  /* 0x0002ac00010f7983 */ /* 0x000ee80000300800 */
[----:B------:R-:W3:Y:S04]  /*4f700*/  LDL.LU R40, [R1+0x310] ;  /* 0x0003100001287983 */ /* 0x000ee80000300800 */
[----:B------:R-:W3:Y:S04]  /*4f710*/  LDL.LU R41, [R1+0x314] ;  /* 0x0003140001297983 */ /* 0x000ee80000300800 */
[----:B------:R-:W3:Y:S04]  /*4f720*/  LDL.LU R42, [R1+0x318] ;  /* 0x00031800012a7983 */ /* 0x000ee80000300800 */
[----:B------:R-:W3:Y:S04]  /*4f730*/  LDL.LU R43, [R1+0x31c] ;  /* 0x00031c00012b7983 */ /* 0x000ee80000300800 */
[----:B------:R-:W-:Y:S04]  /*4f740*/  STS.128 [R0], R20 ;  /* 0x0000001400007388 */ /* 0x000fe80000000c00 */
[----:B------:R-:W-:Y:S04]  /*4f750*/  STS.128 [R0+0x80], R24 ;  /* 0x0000801800007388 */ /* 0x000fe80000000c00 */
[----:B------:R-:W-:Y:S04]  /*4f760*/  STS.128 [R0+0x100], R28 ;  /* 0x0001001c00007388 */ /* 0x000fe80000000c00 */
[----:B------:R-:W-:Y:S01]  /*4f770*/  STS.128 [R0+0x180], R32 ;  /* 0x0001802000007388 */ /* 0x000fe20000000c00 */
[----:B------:R-:W-:-:S06]  /*4f780*/  NOP ;  /* 0x0000000000007918 */ /* 0x000fcc0000000000 */
[----:B------:R-:W0:Y:S04]  /*4f790*/  LDS.128 R4, [R44] ;  /* 0x000000002c047984 */ /* 0x000e280000000c00 */
[----:B------:R-:W1:Y:S04]  /*4f7a0*/  LDS.128 R20, [R60] ;  /* 0x000000003c147984 */ /* 0x000e680000000c00 */
[----:B------:R-:W1:Y:S04]  /*4f7b0*/  LDS.128 R8, [R61] ;  /* 0x000000003d087984 */ /* 0x000e680000000c00 */
[----:B0-----:R-:W-:Y:S04]  /*4f7c0*/  STL.64 [R1+0xf0], R4 ;  /* 0x0000f00401007387 */ /* 0x001fe80000100a00 */
[----:B------:R-:W-:Y:S04]  /*4f7d0*/  STL.64 [R1+0xf8], R6 ;  /* 0x0000f80601007387 */ /* 0x000fe80000100a00 */
[----:B------:R-:W0:Y:S01]  /*4f7e0*/  LDS.128 R4, [R3] ;  /* 0x0000000003047984 */ /* 0x000e220000000c00 */
[----:B------:R-:W-:-:S06]  /*4f7f0*/  NOP ;  /* 0x0000000000007918 */ /* 0x000fcc0000000000 */
[----:B-1----:R1:W-:Y:S04]  /*4f800*/  STL.64 [R1+0x240], R20 ;  /* 0x0002401401007387 */ /* 0x0023e80000100a00 */
[----:B------:R0:W-:Y:S04]  /*4f810*/  STL.64 [R1+0x248], R22 ;  /* 0x0002481601007387 */ /* 0x0001e80000100a00 */
[----:B------:R-:W3:Y:S04]  /*4f820*/  LDL.LU R28, [R1+0x380] ;  /* 0x00038000011c7983 */ /* 0x000ee80000300800 */
[----:B------:R-:W-:Y:S04]  /*4f830*/  STL.64 [R1+0x340], R8 ;  /* 0x0003400801007387 */ /* 0x000fe80000100a00 */
[----:B------:R-:W-:Y:S04]  /*4f840*/  STL.64 [R1+0x348], R10 ;  /* 0x0003480a01007387 */ /* 0x000fe80000100a00 */
[----:B0-----:R-:W-:Y:S04]  /*4f850*/  STL.64 [R1+0x3b0], R4 ;  /* 0x0003b00401007387 */ /* 0x001fe80000100a00 */
[----:B------:R-:W-:Y:S04]  /*4f860*/  STL.64 [R1+0x3b8], R6 ;  /* 0x0003b80601007387 */ /* 0x000fe80000100a00 */
[----:B------:R-:W3:Y:S04]  /*4f870*/  LDL.LU R29, [R1+0x384] ;  /* 0x00038400011d7983 */ /* 0x000ee80000300800 */
[----:B------:R-:W3:Y:S04]  /*4f880*/  LDL.LU R30, [R1+0x388] ;  /* 0x00038800011e7983 */ /* 0x000ee80000300800 */
[----:B------:R-:W3:Y:S04]  /*4f890*/  LDL.LU R31, [R1+0x38c] ;  /* 0x00038c00011f7983 */ /* 0x000ee80000300800 */
[----:B------:R-:W3:Y:S04]  /*4f8a0*/  LDL.LU R24, [R1+0x330] ;  /* 0x0003300001187983 */ /* 0x000ee80000300800 */
[----:B------:R-:W3:Y:S04]  /*4f8b0*/  LDL.LU R25, [R1+0x334] ;  /* 0x0003340001197983 */ /* 0x000ee80000300800 */
[----:B------:R-:W3:Y:S04]  /*4f8c0*/  LDL.LU R26, [R1+0x338] ;  /* 0x00033800011a7983 */ /* 0x000ee80000300800 */
[----:B------:R-:W3:Y:S04]  /*4f8d0*/  LDL.LU R27, [R1+0x33c] ;  /* 0x00033c00011b7983 */ /* 0x000ee80000300800 */
[----:B-1----:R-:W3:Y:S04]  /*4f8e0*/  LDL.LU R20, [R1+0x320] ;  /* 0x0003200001147983 */ /* 0x002ee80000300800 */
[----:B------:R-:W3:Y:S04]  /*4f8f0*/  LDL.LU R21, [R1+0x324] ;  /* 0x0003240001157983 */ /* 0x000ee80000300800 */
[----:B------:R-:W3:Y:S04]  /*4f900*/  LDL.LU R22, [R1+0x328] ;  /* 0x0003280001167983 */ /* 0x000ee80000300800 */
[----:B------:R-:W3:Y:S04]  /*4f910*/  LDL.LU R23, [R1+0x32c] ;  /* 0x00032c0001177983 */ /* 0x000ee80000300800 */
[----:B------:R-:W3:Y:S04]  /*4f920*/  LDL.LU R32, [R1+0x390] ;  /* 0x0003900001207983 */ /* 0x000ee80000300800 */
[----:B------:R-:W3:Y:S04]  /*4f930*/  LDL.LU R33, [R1+0x394] ;  /* 0x0003940001217983 */ /* 0x000ee80000300800 */
[----:B------:R-:W3:Y:S04]  /*4f940*/  LDL.LU R34, [R1+0x398] ;  /* 0x0003980001227983 */ /* 0x000ee80000300800 */
[----:B------:R-:W3:Y:S04]  /*4f950*/  LDL.LU R35, [R1+0x39c] ;  /* 0x00039c0001237983 */ /* 0x000ee80000300800 */
[----:B----4-:R-:W-:Y:S04]  /*4f960*/  STS.128 [R0+0x100], R36 ;  /* 0x0001002400007388 */ /* 0x010fe80000000c00 */
[----:B--2---:R-:W-:Y:S04]  /*4f970*/  STS.128 [R0+0x80], R16 ;  /* 0x0000801000007388 */ /* 0x004fe80000000c00 */
[----:B---3--:R-:W-:Y:S04]  /*4f980*/  STS.128 [R0], R12 ;  /* 0x0000000c00007388 */ /* 0x008fe80000000c00 */
        /* <DEDUP_REMOVED lines=99> */
[----:B------:R-:W-:Y:S04]  /*4ffc0*/  STS.128 [R0+0x80], R24 ;  /* 0x0000801800007388 */ /* 0x000fe80000000c00 */
[----:B------:R-:W-:Y:S04]  /*4ffd0*/  STS.128 [R0], R20 ;  /* 0x0000001400007388 */ /* 0x000fe80000000c00 */
[----:B------:R0:W-:Y:S04]  /*4ffe0*/  STS.128 [R0+0x180], R32 ;  /* 0x0001802000007388 */ /* 0x0001e80000000c00 */
[----:B------:R1:W-:Y:S01]  /*4fff0*/  STS.128 [R0+0x100], R28 ;  /* 0x0001001c00007388 */ /* 0x0003e20000000c00 */
[----:B------:R-:W-:-:S06]  /*50000*/  NOP ;  /* 0x0000000000007918 */ /* 0x000fcc0000000000 */
[----:B------:R-:W1:Y:S04]  /*50010*/  LDS.128 R4, [R44] ;  /* 0x000000002c047984 */ /* 0x000e680000000c00 */
[----:B------:R-:W1:Y:S04]  /*50020*/  LDS.128 R48, [R60] ;  /* 0x000000003c307984 */ /* 0x000e680000000c00 */
        /* <DEDUP_REMOVED lines=16> */
[----:B------:R-:W0:Y:S04]  /*50130*/  LDS.128 R8, [R61] ;  /* 0x000000003d087984 */ /* 0x000e280000000c00 */
[----:B------:R-:W-:Y:S04]  /*50140*/  STL.64 [R1+0xa0], R4 ;  /* 0x0000a00401007387 */ /* 0x000fe80000100a00 */
[----:B------:R-:W-:Y:S04]  /*50150*/  STL.64 [R1+0xa8], R6 ;  /* 0x0000a80601007387 */ /* 0x000fe80000100a00 */
[----:B------:R-:W1:Y:S01]  /*50160*/  LDS.128 R4, [R3] ;  /* 0x0000000003047984 */ /* 0x000e620000000c00 */
[----:B------:R-:W-:-:S06]  /*50170*/  NOP ;  /* 0x0000000000007918 */ /* 0x000fcc0000000000 */
[----:B------:R-:W-:Y:S04]  /*50180*/  STL.64 [R1+0x160], R48 ;  /* 0x0001603001007387 */ /* 0x000fe80000100a00 */
[----:B------:R-:W-:Y:S04]  /*50190*/  STL.64 [R1+0x168], R50 ;  /* 0x0001683201007387 */ /* 0x000fe80000100a00 */
[----:B0-----:R-:W-:Y:S04]  /*501a0*/  STL.64 [R1+0x2a0], R8 ;  /* 0x0002a00801007387 */ /* 0x001fe80000100a00 */
[----:B------:R-:W-:Y:S04]  /*501b0*/  STL.64 [R1+0x2a8], R10 ;  /* 0x0002a80a01007387 */ /* 0x000fe80000100a00 */
[----:B-1----:R-:W-:Y:S04]  /*501c0*/  STL.64 [R1+0x360], R4 ;  /* 0x0003600401007387 */ /* 0x002fe80000100a00 */
[----:B------:R-:W-:Y:S04]  /*501d0*/  STL.64 [R1+0x368], R6 ;  /* 0x0003680601007387 */ /* 0x000fe80000100a00 */
[----:B----4-:R-:W-:Y:S04]  /*501e0*/  STS.128 [R0+0x100], R36 ;  /* 0x0001002400007388 */ /* 0x010fe80000000c00 */
[----:B--2---:R-:W-:Y:S04]  /*501f0*/  STS.128 [R0+0x80], R16 ;  /* 0x0000801000007388 */ /* 0x004fe80000000c00 */
[----:B---3--:R-:W-:Y:S04]  /*50200*/  STS.128 [R0], R12 ;  /* 0x0000000c00007388 */ /* 0x008fe80000000c00 */
[----:B------:R-:W-:Y:S01]  /*50210*/  STS.128 [R0+0x180], R40 ;  /* 0x0001802800007388 */ /* 0x000fe20000000c00 */
[----:B------:R-:W-:-:S06]  /*50220*/  NOP ;  /* 0x0000000000007918 */ /* 0x000fcc0000000000 */
[----:B------:R-:W0:Y:S04]  /*50230*/  LDS.128 R8, [R44] ;  /* 0x000000002c087984 */ /* 0x000e280000000c00 */
[----:B------:R-:W1:Y:S04]  /*50240*/  LDS.128 R4, [R60] ;  /* 0x000000003c047984 */ /* 0x000e680000000c00 */
[----:B0-----:R-:W-:Y:S04]  /*50250*/  STL [R1+0x218c], R8 ;  /* 0x00218c0801007387 */ /* 0x001fe80000100800 */
[----:B------:R-:W-:Y:S04]  /*50260*/  STL [R1+0x217c], R9 ;  /* 0x00217c0901007387 */ /* 0x000fe80000100800 */
[----:B------:R-:W-:Y:S04]  /*50270*/  STL [R1+0x2170], R10 ;  /* 0x0021700a01007387 */ /* 0x000fe80000100800 */
[----:B------:R-:W-:Y:S04]  /*50280*/  STL [R1+0x2168], R11 ;  /* 0x0021680b01007387 */ /* 0x000fe80000100800 */
[----:B------:R-:W2:Y:S04]  /*50290*/  LDL.LU R36, [R1+0x750] ;  /* 0x0007500001247983 */ /* 0x000ea80000300800 */
[----:B-1----:R-:W-:Y:S04]  /*502a0*/  STL.64 [R1+0x1b0], R4 ;  /* 0x0001b00401007387 */ /* 0x002fe80000100a00 */
[----:B------:R-:W0:Y:S04]  /*502b0*/  LDS.128 R8, [R61] ;  /* 0x000000003d087984 */ /* 0x000e280000000c00 */
[----:B------:R-:W-:Y:S04]  /*502c0*/  STL.64 [R1+0x1b8], R6 ;  /* 0x0001b80601007387 */ /* 0x000fe80000100a00 */
[----:B------:R-:W1:Y:S01]  /*502d0*/  LDS.128 R4, [R3] ;  /* 0x0000000003047984 */ /* 0x000e620000000c00 */
[----:B------:R-:W-:-:S06]  /*502e0*/  NOP ;  /* 0x0000000000007918 */ /* 0x000fcc0000000000 */
[----:B------:R-:W2:Y:S04]  /*502f0*/  LDL.LU R37, [R1+0x754] ;  /* 0x0007540001257983 */ /* 0x000ea80000300800 */
[----:B------:R-:W2:Y:S04]  /*50300*/  LDL.LU R38, [R1+0x758] ;  /* 0x0007580001267983 */ /* 0x000ea80000300800 */
[----:B------:R-:W2:Y:S04]  /*50310*/  LDL.LU R39, [R1+0x75c] ;  /* 0x00075c0001277983 */ /* 0x000ea80000300800 */
[----:B------:R-:W2:Y:S04]  /*50320*/  LDL.LU R40, [R1+0x760] ;  /* 0x0007600001287983 */ /* 0x000ea80000300800 */
[----:B------:R-:W-:Y:S04]  /*50330*/  STS.128 [R0], R20 ;  /* 0x0000001400007388 */ /* 0x000fe80000000c00 */
[----:B------:R-:W-:Y:S04]  /*50340*/  STS.128 [R0+0x80], R24 ;  /* 0x0000801800007388 */ /* 0x000fe80000000c00 */
[----:B------:R-:W-:Y:S04]  /*50350*/  STS.128 [R0+0x100], R28 ;  /* 0x0001001c00007388 */ /* 0x000fe80000000c00 */
[----:B------:R-:W-:Y:S01]  /*50360*/  STS.128 [R0+0x180], R32 ;  /* 0x0001802000007388 */ /* 0x000fe20000000c00 */
[----:B------:R-:W-:-:S06]  /*50370*/  NOP ;  /* 0x0000000000007918 */ /* 0x000fcc0000000000 */
[----:B------:R-:W2:Y:S04]  /*50380*/  LDL.LU R41, [R1+0x764] ;  /* 0x0007640001297983 */ /* 0x000ea80000300800 */
[----:B------:R-:W2:Y:S04]  /*50390*/  LDL.LU R42, [R1+0x768] ;  /* 0x00076800012a7983 */ /* 0x000ea80000300800 */
[----:B------:R-:W4:Y:S04]  /*503a0*/  LDS.128 R12, [R44] ;  /* 0x000000002c0c7984 */ /* 0x000f280000000c00 */
[----:B------:R-:W2:Y:S04]  /*503b0*/  LDL.LU R43, [R1+0x76c] ;  /* 0x00076c00012b7983 */ /* 0x000ea80000300800 */
[----:B0-----:R-:W-:Y:S04]  /*503c0*/  STL.64 [R1+0x250], R8 ;  /* 0x0002500801007387 */ /* 0x001fe80000100a00 */
[----:B------:R-:W-:Y:S04]  /*503d0*/  STL.64 [R1+0x258], R10 ;  /* 0x0002580a01007387 */ /* 0x000fe80000100a00 */
[----:B-1----:R-:W-:Y:S04]  /*503e0*/  STL.64 [R1+0x330], R4 ;  /* 0x0003300401007387 */ /* 0x002fe80000100a00 */
[----:B------:R-:W0:Y:S04]  /*503f0*/  LDS.128 R8, [R60] ;  /* 0x000000003c087984 */ /* 0x000e280000000c00 */
[----:B------:R-:W-:Y:S04]  /*50400*/  STL.64 [R1+0x338], R6 ;  /* 0x0003380601007387 */ /* 0x000fe80000100a00 */
[----:B------:R-:W1:Y:S04]  /*50410*/  LDS.128 R4, [R61] ;  /* 0x000000003d047984 */ /* 0x000e680000000c00 */
[----:B----4-:R-:W-:Y:S04]  /*50420*/  STL [R1+0x2190], R12 ;  /* 0x0021900c01007387 */ /* 0x010fe80000100800 */
[----:B------:R1:W-:Y:S04]  /*50430*/  STL [R1+0x2180], R13 ;  /* 0x0021800d01007387 */ /* 0x0003e80000100800 */
[----:B------:R4:W-:Y:S04]  /*50440*/  STL [R1+0x2174], R14 ;  /* 0x0021740e01007387 */ /* 0x0009e80000100800 */
[----:B------:R1:W-:Y:S04]  /*50450*/  STL [R1+0x216c], R15 ;  /* 0x00216c0f01007387 */ /* 0x0003e80000100800 */
[----:B0-----:R-:W-:Y:S04]  /*50460*/  STL.64 [R1+0x150], R8 ;  /* 0x0001500801007387 */ /* 0x001fe80000100a00 */
[----:B------:R-:W-:Y:S01]  /*50470*/  STL.64 [R1+0x158], R10 ;  /* 0x0001580a01007387 */ /* 0x000fe20000100a00 */
[----:B-1----:R-:W-:-:S03]  /*50480*/  IMAD.MOV.U32 R13, RZ, RZ, R4 ;  /* 0x000000ffff0d7224 */ /* 0x002fc600078e0004 */
[----:B------:R-:W-:Y:S01]  /*50490*/  STL [R1+0x1dc], R7 ;  /* 0x0001dc0701007387 */ /* 0x000fe20000100800 */
[----:B----4-:R-:W-:Y:S02]  /*504a0*/  IMAD.MOV.U32 R14, RZ, RZ, R5 ;  /* 0x000000ffff0e7224 */ /* 0x010fe400078e0005 */
[----:B------:R-:W-:Y:S02]  /*504b0*/  IMAD.MOV.U32 R15, RZ, RZ, R6 ;  /* 0x000000ffff0f7224 */ /* 0x000fe400078e0006 */
[----:B------:R-:W0:Y:S01]  /*504c0*/  LDS.128 R4, [R3] ;  /* 0x0000000003047984 */ /* 0x000e220000000c00 */
[----:B------:R-:W-:-:S06]  /*504d0*/  NOP ;  /* 0x0000000000007918 */ /* 0x000fcc0000000000 */
[----:B------:R-:W-:Y:S04]  /*504e0*/  STL [R1+0x2188], R13 ;  /* 0x0021880d01007387 */ /* 0x000fe80000100800 */
[----:B------:R-:W-:Y:S04]  /*504f0*/  STL [R1+0x2184], R15 ;  /* 0x0021840f01007387 */ /* 0x000fe80000100800 */
[----:B------:R-:W-:Y:S01]  /*50500*/  STL [R1+0x2178], R14 ;  /* 0x0021780e01007387 */ /* 0x000fe20000100800 */
[----:B0-----:R-:W-:Y:S02]  /*50510*/  IMAD.MOV.U32 R10, RZ, RZ, R5 ;  /* 0x000000ffff0a7224 */ /* 0x001fe400078e0005 */
[----:B------:R-:W-:-:S02]  /*50520*/  IMAD.MOV.U32 R9, RZ, RZ, R4 ;  /* 0x000000ffff097224 */ /* 0x000fc400078e0004 */
[----:B------:R-:W-:Y:S01]  /*50530*/  IMAD.MOV.U32 R11, RZ, RZ, R6 ;  /* 0x000000ffff0b7224 */ /* 0x000fe200078e0006 */
[----:B------:R0:W-:Y:S04]  /*50540*/  STL [R1+0x32c], R7 ;  /* 0x00032c0701007387 */ /* 0x0001e80000100800 */
[----:B------:R-:W-:Y:S04]  /*50550*/  STL [R1+0x21a8], R10 ;  /* 0x0021a80a01007387 */ /* 0x000fe80000100800 */
[----:B------:R1:W-:Y:S04]  /*50560*/  STL [R1+0x2198], R9 ;  /* 0x0021980901007387 */ /* 0x0003e80000100800 */
[----:B------:R4:W-:Y:S04]  /*50570*/  STL [R1+0x2220], R11 ;  /* 0x0022200b01007387 */ /* 0x0009e80000100800 */
        /* <DEDUP_REMOVED lines=17> */
[----:B-1----:R-:W3:Y:S04]  /*50690*/  LDL.LU R9, [R1+0x774] ;  /* 0x0007740001097983 */ /* 0x002ee80000300800 */
[----:B------:R-:W3:Y:S04]  /*506a0*/  LDL.LU R10, [R1+0x778] ;  /* 0x00077800010a7983 */ /* 0x000ee80000300800 */
[----:B----4-:R-:W4:Y:S04]  /*506b0*/  LDL.LU R11, [R1+0x77c] ;  /* 0x00077c00010b7983 */ /* 0x010f280000300800 */
        /* <DEDUP_REMOVED lines=20> */
[----:B--2---:R0:W-:Y:S04]  /*50800*/  STS.128 [R0], R36 ;  /* 0x0000002400007388 */ /* 0x0041e80000000c00 */
[----:B0-----:R-:W2:Y:S04]  /*50810*/  LDL.LU R36, [R1+0x860] ;  /* 0x0008600001247983 */ /* 0x001ea80000300800 */
[----:B------:R-:W2:Y:S04]  /*50820*/  LDL.LU R37, [R1+0x864] ;  /* 0x0008640001257983 */ /* 0x000ea80000300800 */
[----:B------:R-:W2:Y:S04]  /*50830*/  LDL.LU R38, [R1+0x868] ;  /* 0x0008680001267983 */ /* 0x000ea80000300800 */
[----:B------:R-:W2:Y:S04]  /*50840*/  LDL.LU R39, [R1+0x86c] ;  /* 0x00086c0001277983 */ /* 0x000ea80000300800 */
[----:B------:R0:W-:Y:S04]  /*50850*/  STS.128 [R0+0x80], R40 ;  /* 0x0000802800007388 */ /* 0x0001e80000000c00 */
[----:B------:R-:W2:Y:S04]  /*50860*/  LDL.LU R32, [R1+0x830] ;  /* 0x0008300001207983 */ /* 0x000ea80000300800 */
[----:B------:R-:W2:Y:S04]  /*50870*/  LDL.LU R33, [R1+0x834] ;  /* 0x0008340001217983 */ /* 0x000ea80000300800 */
[----:B------:R-:W2:Y:S04]  /*50880*/  LDL.LU R34, [R1+0x838] ;  /* 0x0008380001227983 */ /* 0x000ea80000300800 */
[----:B------:R-:W2:Y:S04]  /*50890*/  LDL.LU R35, [R1+0x83c] ;  /* 0x00083c0001237983 */ /* 0x000ea80000300800 */
[----:B0-----:R-:W2:Y:S04]  /*508a0*/  LDL.LU R40, [R1+0x870] ;  /* 0x0008700001287983 */ /* 0x001ea80000300800 */
[----:B------:R-:W2:Y:S04]  /*508b0*/  LDL.LU R41, [R1+0x874] ;  /* 0x0008740001297983 */ /* 0x000ea80000300800 */
[----:B------:R-:W2:Y:S04]  /*508c0*/  LDL.LU R42, [R1+0x878] ;  /* 0x00087800012a7983 */ /* 0x000ea80000300800 */
[----:B------:R-:W2:Y:S04]  /*508d0*/  LDL.LU R43, [R1+0x87c] ;  /* 0x00087c00012b7983 */ /* 0x000ea80000300800 */
[----:B---3--:R-:W-:Y:S04]  /*508e0*/  STS.128 [R0+0x180], R12 ;  /* 0x0001800c00007388 */ /* 0x008fe80000000c00 */
[----:B----4-:R-:W-:Y:S01]  /*508f0*/  STS.128 [R0+0x100], R8 ;  /* 0x0001000800007388 */ /* 0x010fe20000000c00 */
[----:B------:R-:W-:-:S06]  /*50900*/  NOP ;  /* 0x0000000000007918 */ /* 0x000fcc0000000000 */
[----:B------:R-:W0:Y:S04]  /*50910*/  LDS.128 R12, [R44] ;  /* 0x000000002c0c7984 */ /* 0x000e280000000c00 */
[----:B------:R-:W1:Y:S04]  /*50920*/  LDS.128 R8, [R60] ;  /* 0x000000003c087984 */ /* 0x000e680000000c00 */
[----:B0-----:R-:W-:Y:S04]  /*50930*/  STL.64 [R1+0x480], R12 ;  /* 0x0004800c01007387 */ /* 0x001fe80000100a00 */
[----:B------:R-:W-:Y:S04]  /*50940*/  STL.64 [R1+0x488], R14 ;  /* 0x0004880e01007387 */ /* 0x000fe80000100a00 */
[----:B-1----:R-:W-:Y:S04]  /*50950*/  STL.64 [R1+0x4d0], R8 ;  /* 0x0004d00801007387 */ /* 0x002fe80000100a00 */
[----:B------:R-:W-:Y:S04]  /*50960*/  STL.64 [R1+0x4d8], R10 ;  /* 0x0004d80a01007387 */ /* 0x000fe80000100a00 */
[----:B------:R-:W0:Y:S04]  /*50970*/  LDS.128 R12, [R61] ;  /* 0x000000003d0c7984 */ /* 0x000e280000000c00 */
[----:B------:R-:W1:Y:S01]  /*50980*/  LDS.128 R8, [R3] ;  /* 0x0000000003087984 */ /* 0x000e620000000c00 */
[----:B------:R-:W-:-:S06]  /*50990*/  NOP ;  /* 0x0000000000007918 */ /* 0x000fcc0000000000 */
[----:B------:R-:W-:Y:S04]  /*509a0*/  STS.128 [R0], R56 ;  /* 0x0000003800007388 */ /* 0x000fe80000000c00 */
[----:B------:R-:W-:Y:S04]  /*509b0*/  STS.128 [R0+0x80], R52 ;  /* 0x0000803400007388 */ /* 0x000fe80000000c00 */
[----:B------:R-:W-:Y:S04]  /*509c0*/  STS.128 [R0+0x100], R48 ;  /* 0x0001003000007388 */ /* 0x000fe80000000c00 */
[----:B------:R-:W-:Y:S01]  /*509d0*/  STS.128 [R0+0x180], R4 ;  /* 0x0001800400007388 */ /* 0x000fe20000000c00 */
[----:B------:R-:W-:-:S06]  /*509e0*/  NOP ;  /* 0x0000000000007918 */ /* 0x000fcc0000000000 */
[----:B------:R-:W3:Y:S04]  /*509f0*/  LDS.128 R4, [R44] ;  /* 0x000000002c047984 */ /* 0x000ee80000000c00 */
[----:B0-----:R-:W-:Y:S04]  /*50a00*/  STL.64 [R1+0x560], R12 ;  /* 0x0005600c01007387 */ /* 0x001fe80000100a00 */
[----:B------:R-:W-:Y:S04]  /*50a10*/  STL.64 [R1+0x568], R14 ;  /* 0x0005680e01007387 */ /* 0x000fe80000100a00 */
[----:B-1----:R-:W-:Y:S04]  /*50a20*/  STL.64 [R1+0x580], R8 ;  /* 0x0005800801007387 */ /* 0x002fe80000100a00 */
[----:B------:R-:W0:Y:S04]  /*50a30*/  LDS.128 R12, [R60] ;  /* 0x000000003c0c7984 */ /* 0x000e280000000c00 */
[----:B------:R-:W-:Y:S04]  /*50a40*/  STL.64 [R1+0x588], R10 ;  /* 0x0005880a01007387 */ /* 0x000fe80000100a00 */
[----:B------:R-:W1:Y:S04]  /*50a50*/  LDS.128 R8, [R61] ;  /* 0x000000003d087984 */ /* 0x000e680000000c00 */
[----:B---3--:R-:W-:Y:S04]  /*50a60*/  STL.64 [R1+0x470], R4 ;  /* 0x0004700401007387 */ /* 0x008fe80000100a00 */
[----:B------:R-:W-:Y:S04]  /*50a70*/  STL.64 [R1+0x478], R6 ;  /* 0x0004780601007387 */ /* 0x000fe80000100a00 */
[----:B------:R-:W3:Y:S01]  /*50a80*/  LDS.128 R4, [R3] ;  /* 0x0000000003047984 */ /* 0x000ee20000000c00 */
[----:B------:R-:W-:-:S06]  /*50a90*/  NOP ;  /* 0x0000000000007918 */ /* 0x000fcc0000000000 */
[----:B------:R-:W-:Y:S04]  /*50aa0*/  STS.128 [R0], R16 ;  /* 0x0000001000007388 */ /* 0x000fe80000000c00 */
[----:B0-----:R-:W-:Y:S04]  /*50ab0*/  STL.64 [R1+0x4c0], R12 ;  /* 0x0004c00c01007387 */ /* 0x001fe80000100a00 */
[----:B------:R-:W-:Y:S04]  /*50ac0*/  STL.64 [R1+0x4c8], R14 ;  /* 0x0004c80e01007387 */ /* 0x000fe80000100a00 */
[----:B-1----:R-:W-:Y:S04]  /*50ad0*/  STL.64 [R1+0x550], R8 ;  /* 0x0005500801007387 */ /* 0x002fe80000100a00 */
[----:B------:R-:W-:Y:S04]  /*50ae0*/  STL.64 [R1+0x558], R10 ;  /* 0x0005580a01007387 */ /* 0x000fe80000100a00 */
[----:B------:R-:W-:Y:S04]  /*50af0*/  STS.128 [R0+0x80], R20 ;  /* 0x0000801400007388 */ /* 0x000fe80000000c00 */
[----:B------:R-:W-:Y:S04]  /*50b00*/  STS.128 [R0+0x100], R24 ;  /* 0x0001001800007388 */ /* 0x000fe80000000c00 */
[----:B------:R-:W-:Y:S01]  /*50b10*/  STS.128 [R0+0x180], R28 ;  /* 0x0001801c00007388 */ /* 0x000fe20000000c00 */
[----:B------:R-:W-:-:S06]  /*50b20*/  NOP ;  /* 0x0000000000007918 */ /* 0x000fcc0000000000 */
[----:B---3--:R-:W-:Y:S04]  /*50b30*/  STL.64 [R1+0x570], R4 ;  /* 0x0005700401007387 */ /* 0x008fe80000100a00 */
[----:B------:R-:W-:Y:S04]  /*50b40*/  STL.64 [R1+0x578], R6 ;  /* 0x0005780601007387 */ /* 0x000fe80000100a00 */
[----:B------:R-:W0:Y:S04]  /*50b50*/  LDS.128 R4, [R44] ;  /* 0x000000002c047984 */ /* 0x000e280000000c00 */
[----:B------:R-:W1:Y:S04]  /*50b60*/  LDS.128 R12, [R60] ;  /* 0x000000003c0c7984 */ /* 0x000e680000000c00 */
[----:B------:R-:W3:Y:S04]  /*50b70*/  LDS.128 R8, [R61] ;  /* 0x000000003d087984 */ /* 0x000ee80000000c00 */
[----:B0-----:R-:W-:Y:S04]  /*50b80*/  STL.64 [R1+0x450], R4 ;  /* 0x0004500401007387 */ /* 0x001fe80000100a00 */
[----:B------:R-:W-:Y:S04]  /*50b90*/  STL.64 [R1+0x458], R6 ;  /* 0x0004580601007387 */ /* 0x000fe80000100a00 */
[----:B------:R-:W0:Y:S01]  /*50ba0*/  LDS.128 R4, [R3] ;  /* 0x0000000003047984 */ /* 0x000e220000000c00 */
[----:B------:R-:W-:-:S06]  /*50bb0*/  NOP ;  /* 0x0000000000007918 */ /* 0x000fcc0000000000 */
[----:B-1----:R-:W-:Y:S04]  /*50bc0*/  STL.64 [R1+0x4a0], R12 ;  /* 0x0004a00c01007387 */ /* 0x002fe80000100a00 */
[----:B------:R-:W-:Y:S04]  /*50bd0*/  STL.64 [R1+0x4a8], R14 ;  /* 0x0004a80e01007387 */ /* 0x000fe80000100a00 */
[----:B---3--:R-:W-:Y:S04]  /*50be0*/  STL.64 [R1+0x530], R8 ;  /* 0x0005300801007387 */ /* 0x008fe80000100a00 */
[----:B------:R-:W-:Y:S04]  /*50bf0*/  STL.64 [R1+0x538], R10 ;  /* 0x0005380a01007387 */ /* 0x000fe80000100a00 */
[----:B--2---:R1:W-:Y:S04]  /*50c00*/  STS.128 [R0+0x80], R36 ;  /* 0x0000802400007388 */ /* 0x0043e80000000c00 */
[----:B0-----:R0:W-:Y:S04]  /*50c10*/  STL.64 [R1+0x540], R4 ;  /* 0x0005400401007387 */ /* 0x0011e80000100a00 */
[----:B------:R2:W-:Y:S04]  /*50c20*/  STL.64 [R1+0x548], R6 ;  /* 0x0005480601007387 */ /* 0x0005e80000100a00 */
[----:B-1----:R-:W3:Y:S04]  /*50c30*/  LDL.LU R36, [R1+0xa00] ;  /* 0x000a000001247983 */ /* 0x002ee80000300800 */
[----:B------:R-:W3:Y:S04]  /*50c40*/  LDL.LU R37, [R1+0xa04] ;  /* 0x000a040001257983 */ /* 0x000ee80000300800 */
[----:B------:R-:W3:Y:S04]  /*50c50*/  LDL.LU R38, [R1+0xa08] ;  /* 0x000a080001267983 */ /* 0x000ee80000300800 */
[----:B------:R-:W3:Y:S04]  /*50c60*/  LDL.LU R39, [R1+0xa0c] ;  /* 0x000a0c0001277983 */ /* 0x000ee80000300800 */
[----:B------:R-:W4:Y:S04]  /*50c70*/  LDL.LU R24, [R1+0x970] ;  /* 0x0009700001187983 */ /* 0x000f280000300800 */
[----:B------:R-:W4:Y:S04]  /*50c80*/  LDL.LU R25, [R1+0x974] ;  /* 0x0009740001197983 */ /* 0x000f280000300800 */
        /* <DEDUP_REMOVED lines=34> */
[----:B------:R0:W-:Y:S04]  /*50eb0*/  STS.128 [R0], R32 ;  /* 0x0000002000007388 */ /* 0x0001e80000000c00 */
[----:B------:R1:W-:Y:S04]  /*50ec0*/  STS.128 [R0+0x100], R40 ;  /* 0x0001002800007388 */ /* 0x0003e80000000c00 */
[----:B0-----:R-:W2:Y:S04]  /*50ed0*/  LDL.LU R32, [R1+0x990] ;  /* 0x0009900001207983 */ /* 0x001ea80000300800 */
[----:B------:R-:W2:Y:S04]  /*50ee0*/  LDL.LU R33, [R1+0x994] ;  /* 0x0009940001217983 */ /* 0x000ea80000300800 */
[----:B------:R-:W2:Y:S04]  /*50ef0*/  LDL.LU R34, [R1+0x998] ;  /* 0x0009980001227983 */ /* 0x000ea80000300800 */
[----:B------:R-:W2:Y:S04]  /*50f00*/  LDL.LU R35, [R1+0x99c] ;  /* 0x00099c0001237983 */ /* 0x000ea80000300800 */
[----:B------:R-:W2:Y:S04]  /*50f10*/  LDL.LU R28, [R1+0x980] ;  /* 0x00098000011c7983 */ /* 0x000ea80000300800 */
[----:B------:R-:W2:Y:S04]  /*50f20*/  LDL.LU R29, [R1+0x984] ;  /* 0x00098400011d7983 */ /* 0x000ea80000300800 */
[----:B------:R-:W2:Y:S04]  /*50f30*/  LDL.LU R30, [R1+0x988] ;  /* 0x00098800011e7983 */ /* 0x000ea80000300800 */
[----:B------:R-:W2:Y:S04]  /*50f40*/  LDL.LU R31, [R1+0x98c] ;  /* 0x00098c00011f7983 */ /* 0x000ea80000300800 */
[----:B-1----:R-:W2:Y:S04]  /*50f50*/  LDL.LU R40, [R1+0xa10] ;  /* 0x000a100001287983 */ /* 0x002ea80000300800 */
[----:B------:R-:W2:Y:S04]  /*50f60*/  LDL.LU R41, [R1+0xa14] ;  /* 0x000a140001297983 */ /* 0x000ea80000300800 */
[----:B------:R-:W2:Y:S04]  /*50f70*/  LDL.LU R42, [R1+0xa18] ;  /* 0x000a1800012a7983 */ /* 0x000ea80000300800 */
[----:B------:R-:W2:Y:S04]  /*50f80*/  LDL.LU R43, [R1+0xa1c] ;  /* 0x000a1c00012b7983 */ /* 0x000ea80000300800 */
[----:B---3--:R-:W-:Y:S01]  /*50f90*/  STS.128 [R0+0x180], R8 ;  /* 0x0001800800007388 */ /* 0x008fe20000000c00 */
[----:B------:R-:W-:-:S06]  /*50fa0*/  NOP ;  /* 0x0000000000007918 */ /* 0x000fcc0000000000 */
[----:B------:R-:W0:Y:S04]  /*50fb0*/  LDS.128 R8, [R44] ;  /* 0x000000002c087984 */ /* 0x000e280000000c00 */
[----:B0-----:R-:W-:Y:S04]  /*50fc0*/  STL.64 [R1+0x440], R8 ;  /* 0x0004400801007387 */ /* 0x001fe80000100a00 */
[----:B------:R-:W-:Y:S04]  /*50fd0*/  STL.64 [R1+0x448], R10 ;  /* 0x0004480a01007387 */ /* 0x000fe80000100a00 */
[----:B------:R-:W0:Y:S04]  /*50fe0*/  LDS.128 R8, [R60] ;  /* 0x000000003c087984 */ /* 0x000e280000000c00 */
[----:B0-----:R-:W-:Y:S04]  /*50ff0*/  STL.64 [R1+0x490], R8 ;  /* 0x0004900801007387 */ /* 0x001fe80000100a00 */
[----:B------:R-:W-:Y:S04]  /*51000*/  STL.64 [R1+0x498], R10 ;  /* 0x0004980a01007387 */ /* 0x000fe80000100a00 */
[----:B------:R-:W0:Y:S04]  /*51010*/  LDS.128 R8, [R61] ;  /* 0x000000003d087984 */ /* 0x000e280000000c00 */
[----:B0-----:R-:W-:Y:S04]  /*51020*/  STL.64 [R1+0x520], R8 ;  /* 0x0005200801007387 */ /* 0x001fe80000100a00 */
[----:B------:R-:W-:Y:S04]  /*51030*/  STL.64 [R1+0x528], R10 ;  /* 0x0005280a01007387 */ /* 0x000fe80000100a00 */
[----:B------:R-:W0:Y:S01]  /*51040*/  LDS.128 R8, [R3] ;  /* 0x0000000003087984 */ /* 0x000e220000000c00 */
[----:B------:R-:W-:-:S06]  /*51050*/  NOP ;  /* 0x0000000000007918 */ /* 0x000fcc0000000000 */
[----:B----4-:R-:W-:Y:S04]  /*51060*/  STS.128 [R0], R12 ;  /* 0x0000000c00007388 */ /* 0x010fe80000000c00 */
[----:B------:R-:W-:Y:S04]  /*51070*/  STS.128 [R0+0x80], R56 ;  /* 0x0000803800007388 */ /* 0x000fe80000000c00 */
[----:B------:R-:W-:Y:S04]  /*51080*/  STS.128 [R0+0x100], R52 ;  /* 0x0001003400007388 */ /* 0x000fe80000000c00 */
[----:B------:R-:W-:Y:S01]  /*51090*/  STS.128 [R0+0x180], R48 ;  /* 0x0001803000007388 */ /* 0x000fe20000000c00 */
[----:B------:R-:W-:-:S06]  /*510a0*/  NOP ;  /* 0x0000000000007918 */ /* 0x000fcc0000000000 */
[----:B------:R-:W-:Y:S04]  /*510b0*/  LDS.128 R48, [R60] ;  /* 0x000000003c307984 */ /* 0x000fe80000000c00 */
[----:B------:R-:W-:Y:S04]  /*510c0*/  LDS.128 R12, [R61] ;  /* 0x000000003d0c7984 */ /* 0x000fe80000000c00 */
[----:B0-----:R-:W-:Y:S04]  /*510d0*/  STL.64 [R1+0x510], R8 ;  /* 0x0005100801007387 */ /* 0x001fe80000100a00 */
[----:B------:R-:W-:Y:S04]  /*510e0*/  STL.64 [R1+0x518], R10 ;  /* 0x0005180a01007387 */ /* 0x000fe80000100a00 */
[----:B------:R-:W0:Y:S04]  /*510f0*/  LDS.128 R8, [R44] ;  /* 0x000000002c087984 */ /* 0x000e280000000c00 */
[----:B0-----:R-:W-:Y:S04]  /*51100*/  STL.64 [R1+0x430], R8 ;  /* 0x0004300801007387 */ /* 0x001fe80000100a00 */
[----:B------:R-:W-:Y:S04]  /*51110*/  STL.64 [R1+0x438], R10 ;  /* 0x0004380a01007387 */ /* 0x000fe80000100a00 */
[----:B------:R-:W0:Y:S01]  /*51120*/  LDS.128 R8, [R3] ;  /* 0x0000000003087984 */ /* 0x000e220000000c00 */
[----:B------:R-:W-:-:S06]  /*51130*/  NOP ;  /* 0x0000000000007918 */ /* 0x000fcc0000000000 */
[----:B--2---:R-:W-:Y:S04]  /*51140*/  STS.128 [R0], R4 ;  /* 0x0000000400007388 */ /* 0x004fe80000000c00 */
[----:B------:R-:W-:Y:S04]  /*51150*/  STS.128 [R0+0x80], R16 ;  /* 0x0000801000007388 */ /* 0x000fe80000000c00 */
[----:B------:R-:W-:Y:S04]  /*51160*/  STS.128 [R0+0x100], R20 ;  /* 0x0001001400007388 */ /* 0x000fe80000000c00 */
[----:B------:R-:W-:Y:S01]  /*51170*/  STS.128 [R0+0x180], R24 ;  /* 0x0001801800007388 */ /* 0x000fe20000000c00 */
[----:B------:R-:W-:-:S06]  /*51180*/  NOP ;  /* 0x0000000000007918 */ /* 0x000fcc0000000000 */
[----:B------:R-:W1:Y:S04]  /*51190*/  LDS.128 R4, [R44] ;  /* 0x000000002c047984 */ /* 0x000e680000000c00 */
[----:B------:R-:W-:Y:S04]  /*511a0*/  STL.64 [R1+0x460], R48 ;  /* 0x0004603001007387 */ /* 0x000fe80000100a00 */
[----:B------:R-:W-:Y:S04]  /*511b0*/  STL.64 [R1+0x468], R50 ;  /* 0x0004683201007387 */ /* 0x000fe80000100a00 */
[----:B------:R-:W-:Y:S04]  /*511c0*/  STL.64 [R1+0x4f0], R12 ;  /* 0x0004f00c01007387 */ /* 0x000fe80000100a00 */
[----:B------:R-:W-:Y:S04]  /*511d0*/  STL.64 [R1+0x4f8], R14 ;  /* 0x0004f80e01007387 */ /* 0x000fe80000100a00 */
[----:B0-----:R-:W-:Y:S04]  /*511e0*/  STL.64 [R1+0x4e0], R8 ;  /* 0x0004e00801007387 */ /* 0x001fe80000100a00 */
[----:B------:R-:W0:Y:S04]  /*511f0*/  LDS.128 R12, [R60] ;  /* 0x000000003c0c7984 */ /* 0x000e280000000c00 */
[----:B------:R-:W-:Y:S04]  /*51200*/  STL.64 [R1+0x4e8], R10 ;  /* 0x0004e80a01007387 */ /* 0x000fe80000100a00 */
[----:B------:R-:W2:Y:S04]  /*51210*/  LDS.128 R8, [R61] ;  /* 0x000000003d087984 */ /* 0x000ea80000000c00 */
[----:B-1----:R-:W-:Y:S04]  /*51220*/  STL.64 [R1+0x410], R4 ;  /* 0x0004100401007387 */ /* 0x002fe80000100a00 */
[----:B------:R-:W-:Y:S04]  /*51230*/  STL.64 [R1+0x418], R6 ;  /* 0x0004180601007387 */ /* 0x000fe80000100a00 */
[----:B------:R-:W1:Y:S01]  /*51240*/  LDS.128 R4, [R3] ;  /* 0x0000000003047984 */ /* 0x000e620000000c00 */
[----:B------:R-:W-:-:S06]  /*51250*/  NOP ;  /* 0x0000000000007918 */ /* 0x000fcc0000000000 */
[----:B------:R-:W-:Y:S04]  /*51260*/  STS.128 [R0], R28 ;  /* 0x0000001c00007388 */ /* 0x000fe80000000c00 */
[----:B------:R-:W-:Y:S04]  /*51270*/  STS.128 [R0+0x80], R32 ;  /* 0x0000802000007388 */ /* 0x000fe80000000c00 */
[----:B0-----:R-:W-:Y:S04]  /*51280*/  STL.64 [R1+0x420], R12 ;  /* 0x0004200c01007387 */ /* 0x001fe80000100a00 */
[----:B------:R-:W-:Y:S04]  /*51290*/  STL.64 [R1+0x428], R14 ;  /* 0x0004280e01007387 */ /* 0x000fe80000100a00 */
[----:B--2---:R-:W-:Y:S04]  /*512a0*/  STL.64 [R1+0x4b0], R8 ;  /* 0x0004b00801007387 */ /* 0x004fe80000100a00 */
[----:B------:R-:W-:Y:S04]  /*512b0*/  STL.64 [R1+0x4b8], R10 ;  /* 0x0004b80a01007387 */ /* 0x000fe80000100a00 */
[----:B------:R-:W-:Y:S04]  /*512c0*/  STS.128 [R0+0x100], R36 ;  /* 0x0001002400007388 */ /* 0x000fe80000000c00 */
[----:B------:R-:W-:Y:S01]  /*512d0*/  STS.128 [R0+0x180], R40 ;  /* 0x0001802800007388 */ /* 0x000fe20000000c00 */
[----:B------:R-:W-:-:S06]  /*512e0*/  NOP ;  /* 0x0000000000007918 */ /* 0x000fcc0000000000 */
[----:B-1----:R-:W-:Y:S04]  /*512f0*/  STL.64 [R1+0x400], R4 ;  /* 0x0004000401007387 */ /* 0x002fe80000100a00 */
[----:B------:R-:W-:Y:S04]  /*51300*/  STL.64 [R1+0x408], R6 ;  /* 0x0004080601007387 */ /* 0x000fe80000100a00 */
[----:B------:R-:W0:Y:S04]  /*51310*/  LDS.128 R4, [R44] ;  /* 0x000000002c047984 */ /* 0x000e280000000c00 */
[----:B------:R-:W2:Y:S04]  /*51320*/  LDL.LU R20, [R1+0xbb0] ;  /* 0x000bb00001147983 */ /* 0x000ea80000300800 */
[----:B------:R-:W1:Y:S04]  /*51330*/  LDS.128 R8, [R60] ;  /* 0x000000003c087984 */ /* 0x000e680000000c00 */
[----:B------:R-:W3:Y:S04]  /*51340*/  LDS.128 R12, [R61] ;  /* 0x000000003d0c7984 */ /* 0x000ee80000000c00 */
[----:B0-----:R0:W-:Y:S04]  /*51350*/  STL.64 [R1+0x3f0], R4 ;  /* 0x0003f00401007387 */ /* 0x0011e80000100a00 */
[----:B------:R4:W-:Y:S04]  /*51360*/  STL.64 [R1+0x3f8], R6 ;  /* 0x0003f80601007387 */ /* 0x0009e80000100a00 */
        /* <DEDUP_REMOVED lines=43> */
[----:B-1----:R-:W-:Y:S04]  /*51620*/  STL.64 [R1+0x3e0], R8 ;  /* 0x0003e00801007387 */ /* 0x002fe80000100a00 */
[----:B------:R-:W-:Y:S04]  /*51630*/  STL.64 [R1+0x3e8], R10 ;  /* 0x0003e80a01007387 */ /* 0x000fe80000100a00 */
[----:B------:R-:W0:Y:S01]  /*51640*/  LDS.128 R8, [R3] ;  /* 0x0000000003087984 */ /* 0x000e220000000c00 */
[----:B------:R-:W-:-:S06]  /*51650*/  NOP ;  /* 0x0000000000007918 */ /* 0x000fcc0000000000 */
[----:B---3--:R-:W-:Y:S04]  /*51660*/  STL.64 [R1+0x3d0], R12 ;  /* 0x0003d00c01007387 */ /* 0x008fe80000100a00 */
[----:B------:R-:W-:Y:S04]  /*51670*/  STL.64 [R1+0x3d8], R14 ;  /* 0x0003d80e01007387 */ /* 0x000fe80000100a00 */
[----:B0-----:R-:W-:Y:S04]  /*51680*/  STL.64 [R1+0x390], R8 ;  /* 0x0003900801007387 */ /* 0x001fe80000100a00 */
[----:B------:R-:W-:Y:S04]  /*51690*/  STL.64 [R1+0x398], R10 ;  /* 0x0003980a01007387 */ /* 0x000fe80000100a00 */
[----:B--2---:R-:W-:Y:S04]  /*516a0*/  STS.128 [R0+0x180], R32 ;  /* 0x0001802000007388 */ /* 0x004fe80000000c00 */
[----:B------:R-:W-:Y:S04]  /*516b0*/  STS.128 [R0+0x80], R52 ;  /* 0x0000803400007388 */ /* 0x000fe80000000c00 */
[----:B------:R-:W-:Y:S04]  /*516c0*/  STS.128 [R0], R56 ;  /* 0x0000003800007388 */ /* 0x000fe80000000c00 */
[----:B------:R-:W-:Y:S01]  /*516d0*/  STS.128 [R0+0x100], R28 ;  /* 0x0001001c00007388 */ /* 0x000fe20000000c00 */
[----:B------:R-:W-:-:S06]  /*516e0*/  NOP ;  /* 0x0000000000007918 */ /* 0x000fcc0000000000 */
[----:B------:R-:W0:Y:S04]  /*516f0*/  LDS.128 R12, [R44] ;  /* 0x000000002c0c7984 */ /* 0x000e280000000c00 */
[----:B------:R-:W1:Y:S04]  /*51700*/  LDS.128 R32, [R61] ;  /* 0x000000003d207984 */ /* 0x000e680000000c00 */
[----:B------:R-:W2:Y:S04]  /*51710*/  LDS.128 R8, [R60] ;  /* 0x000000003c087984 */ /* 0x000ea80000000c00 */
[----:B------:R-:W3:Y:S01]  /*51720*/  LDS.128 R28, [R3] ;  /* 0x00000000031c7984 */ /* 0x000ee20000000c00 */
[----:B------:R-:W-:-:S06]  /*51730*/  NOP ;  /* 0x0000000000007918 */ /* 0x000fcc0000000000 */
[----:B------:R-:W-:Y:S04]  /*51740*/  STS.128 [R0+0x100], R16 ;  /* 0x0001001000007388 */ /* 0x000fe80000000c00 */
[----:B------:R-:W-:Y:S04]  /*51750*/  STS.128 [R0+0x180], R20 ;  /* 0x0001801400007388 */ /* 0x000fe80000000c00 */
[----:B----4-:R-:W-:Y:S04]  /*51760*/  STS.128 [R0+0x80], R4 ;  /* 0x0000800400007388 */ /* 0x010fe80000000c00 */
[----:B------:R-:W-:Y:S01]  /*51770*/  STS.128 [R0], R48 ;  /* 0x0000003000007388 */ /* 0x000fe20000000c00 */
[----:B------:R-:W-:-:S06]  /*51780*/  NOP ;  /* 0x0000000000007918 */ /* 0x000fcc0000000000 */
[----:B------:R-:W4:Y:S04]  /*51790*/  LDS.128 R4, [R44] ;  /* 0x000000002c047984 */ /* 0x000f280000000c00 */
[----:B0-----:R-:W-:Y:S04]  /*517a0*/  STL.64 [R1+0x2c0], R12 ;  /* 0x0002c00c01007387 */ /* 0x001fe80000100a00 */
[----:B------:R-:W-:Y:S04]  /*517b0*/  STL.64 [R1+0x2c8], R14 ;  /* 0x0002c80e01007387 */ /* 0x000fe80000100a00 */
[----:B-1----:R-:W-:Y:S04]  /*517c0*/  STL.64 [R1+0x2230], R34 ;  /* 0x0022302201007387 */ /* 0x002fe80000100a00 */
[----:B--2---:R-:W-:Y:S04]  /*517d0*/  STL.64 [R1+0xe0], R8 ;  /* 0x0000e00801007387 */ /* 0x004fe80000100a00 */
[----:B------:R-:W-:Y:S04]  /*517e0*/  STL.64 [R1+0xe8], R10 ;  /* 0x0000e80a01007387 */ /* 0x000fe80000100a00 */
[----:B------:R-:W-:Y:S04]  /*517f0*/  STL.64 [R1+0x2228], R32 ;  /* 0x0022282001007387 */ /* 0x000fe80000100a00 */
[----:B---3--:R-:W-:Y:S04]  /*51800*/  STL.64 [R1+0x2240], R30 ;  /* 0x0022401e01007387 */ /* 0x008fe80000100a00 */
[----:B------:R-:W0:Y:S04]  /*51810*/  LDS.128 R12, [R60] ;  /* 0x000000003c0c7984 */ /* 0x000e280000000c00 */
[----:B------:R-:W-:Y:S04]  /*51820*/  STL.64 [R1+0x2238], R28 ;  /* 0x0022381c01007387 */ /* 0x000fe80000100a00 */
[----:B------:R-:W1:Y:S04]  /*51830*/  LDS.128 R8, [R61] ;  /* 0x000000003d087984 */ /* 0x000e680000000c00 */
[----:B----4-:R-:W-:Y:S04]  /*51840*/  STL.64 [R1+0x640], R4 ;  /* 0x0006400401007387 */ /* 0x010fe80000100a00 */
[----:B------:R-:W-:Y:S04]  /*51850*/  STL.64 [R1+0x648], R6 ;  /* 0x0006480601007387 */ /* 0x000fe80000100a00 */
[----:B------:R-:W2:Y:S01]  /*51860*/  LDS.128 R4, [R3] ;  /* 0x0000000003047984 */ /* 0x000ea20000000c00 */
[----:B------:R-:W-:-:S06]  /*51870*/  NOP ;  /* 0x0000000000007918 */ /* 0x000fcc0000000000 */
[----:B------:R3:W-:Y:S04]  /*51880*/  STS.128 [R0+0x80], R36 ;  /* 0x0000802400007388 */ /* 0x0007e80000000c00 */
[----:B0-----:R-:W-:Y:S04]  /*51890*/  STL.64 [R1+0x6f0], R12 ;  /* 0x0006f00c01007387 */ /* 0x001fe80000100a00 */
[----:B------:R-:W-:Y:S04]  /*518a0*/  STL.64 [R1+0x6f8], R14 ;  /* 0x0006f80e01007387 */ /* 0x000fe80000100a00 */
[----:B-1----:R-:W-:Y:S04]  /*518b0*/  STL.64 [R1+0x720], R8 ;  /* 0x0007200801007387 */ /* 0x002fe80000100a00 */
[----:B------:R-:W-:Y:S04]  /*518c0*/  STL.64 [R1+0x728], R10 ;  /* 0x0007280a01007387 */ /* 0x000fe80000100a00 */
[----:B--2---:R0:W-:Y:S04]  /*518d0*/  STL.64 [R1+0x730], R4 ;  /* 0x0007300401007387 */ /* 0x0041e80000100a00 */
[----:B------:R1:W-:Y:S04]  /*518e0*/  STL.64 [R1+0x738], R6 ;  /* 0x0007380601007387 */ /* 0x0003e80000100a00 */
[----:B---3--:R-:W2:Y:S04]  /*518f0*/  LDL.LU R36, [R1+0x1140] ;  /* 0x0011400001247983 */ /* 0x008ea80000300800 */
[----:B------:R-:W2:Y:S04]  /*51900*/  LDL.LU R37, [R1+0x1144] ;  /* 0x0011440001257983 */ /* 0x000ea80000300800 */
[----:B------:R-:W2:Y:S04]  /*51910*/  LDL.LU R38, [R1+0x1148] ;  /* 0x0011480001267983 */ /* 0x000ea80000300800 */
[----:B------:R-:W2:Y:S04]  /*51920*/  LDL.LU R39, [R1+0x114c] ;  /* 0x00114c0001277983 */ /* 0x000ea80000300800 */
[----:B------:R-:W3:Y:S04]  /*51930*/  LDL.LU R16, [R1+0x1100] ;  /* 0x0011000001107983 */ /* 0x000ee80000300800 */
[----:B------:R-:W3:Y:S04]  /*51940*/  LDL.LU R17, [R1+0x1104] ;  /* 0x0011040001117983 */ /* 0x000ee80000300800 */
[----:B------:R-:W3:Y:S04]  /*51950*/  LDL.LU R18, [R1+0x1108] ;  /* 0x0011080001127983 */ /* 0x000ee80000300800 */
[----:B------:R-:W3:Y:S04]  /*51960*/  LDL.LU R19, [R1+0x110c] ;  /* 0x00110c0001137983 */ /* 0x000ee80000300800 */
[----:B0-----:R-:W4:Y:S04]  /*51970*/  LDL.LU R4, [R1+0x10f0] ;  /* 0x0010f00001047983 */ /* 0x001f280000300800 */
[----:B------:R-:W4:Y:S04]  /*51980*/  LDL.LU R5, [R1+0x10f4] ;  /* 0x0010f40001057983 */ /* 0x000f280000300800 */
[----:B-1----:R-:W4:Y:S04]  /*51990*/  LDL.LU R6, [R1+0x10f8] ;  /* 0x0010f80001067983 */ /* 0x002f280000300800 */
        /* <DEDUP_REMOVED lines=29> */
[----:B------:R0:W-:Y:S04]  /*51b70*/  STS.128 [R0], R24 ;  /* 0x0000001800007388 */ /* 0x0001e80000000c00 */
[----:B------:R1:W-:Y:S04]  /*51b80*/  STS.128 [R0+0x100], R40 ;  /* 0x0001002800007388 */ /* 0x0003e80000000c00 */
        /* <DEDUP_REMOVED lines=12> */
[----:B--2---:R-:W-:Y:S01]  /*51c50*/  STS.128 [R0+0x180], R28 ;  /* 0x0001801c00007388 */ /* 0x004fe20000000c00 */
        /* <DEDUP_REMOVED lines=12> */
[----:B---3--:R-:W-:Y:S04]  /*51d20*/  STS.128 [R0], R32 ;  /* 0x0000002000007388 */ /* 0x008fe80000000c00 */
[----:B------:R-:W-:Y:S04]  /*51d30*/  STS.128 [R0+0x80], R8 ;  /* 0x0000800800007388 */ /* 0x000fe80000000c00 */
[----:B------:R-:W-:Y:S04]  /*51d40*/  STS.128 [R0+0x100], R12 ;  /* 0x0001000c00007388 */ /* 0x000fe80000000c00 */
[----:B------:R-:W-:Y:S01]  /*51d50*/  STS.128 [R0+0x180], R56 ;  /* 0x0001803800007388 */ /* 0x000fe20000000c00 */
[----:B------:R-:W-:-:S06]  /*51d60*/  NOP ;  /* 0x0000000000007918 */ /* 0x000fcc0000000000 */
[----:B------:R-:W1:Y:S04]  /*51d70*/  LDS.128 R8, [R44] ;  /* 0x000000002c087984 */ /* 0x000e680000000c00 */
[----:B------:R-:W2:Y:S04]  /*51d80*/  LDS.128 R32, [R60] ;  /* 0x000000003c207984 */ /* 0x000ea80000000c00 */
[----:B------:R-:W2:Y:S04]  /*51d90*/  LDS.128 R12, [R61] ;  /* 0x000000003d0c7984 */ /* 0x000ea80000000c00 */
[----:B0-----:R-:W-:Y:S04]  /*51da0*/  STL.64 [R1+0x710], R28 ;  /* 0x0007101c01007387 */ /* 0x001fe80000100a00 */
[----:B------:R0:W-:Y:S04]  /*51db0*/  STL.64 [R1+0x718], R30 ;  /* 0x0007181e01007387 */ /* 0x0001e80000100a00 */
[----:B0-----:R-:W3:Y:S04]  /*51dc0*/  LDL.LU.64 R30, [R1+0x2240] ;  /* 0x00224000011e7983 */ /* 0x001ee80000300a00 */
[----:B------:R-:W3:Y:S04]  /*51dd0*/  LDL.LU.64 R28, [R1+0x2238] ;  /* 0x00223800011c7983 */ /* 0x000ee80000300a00 */
[----:B-1----:R-:W-:Y:S04]  /*51de0*/  STL.64 [R1+0x620], R8 ;  /* 0x0006200801007387 */ /* 0x002fe80000100a00 */
[----:B------:R-:W-:Y:S04]  /*51df0*/  STL.64 [R1+0x628], R10 ;  /* 0x0006280a01007387 */ /* 0x000fe80000100a00 */
[----:B------:R-:W0:Y:S01]  /*51e00*/  LDS.128 R8, [R3] ;  /* 0x0000000003087984 */ /* 0x000e220000000c00 */
[----:B------:R-:W-:-:S06]  /*51e10*/  NOP ;  /* 0x0000000000007918 */ /* 0x000fcc0000000000 */
[----:B------:R-:W-:Y:S04]  /*51e20*/  STS.128 [R0], R52 ;  /* 0x0000003400007388 */ /* 0x000fe80000000c00 */
[----:B------:R-:W-:Y:S04]  /*51e30*/  STS.128 [R0+0x80], R48 ;  /* 0x0000803000007388 */ /* 0x000fe80000000c00 */
[----:B----4-:R-:W-:Y:S04]  /*51e40*/  STS.128 [R0+0x100], R4 ;  /* 0x0001000400007388 */ /* 0x010fe80000000c00 */
[----:B------:R-:W-:Y:S01]  /*51e50*/  STS.128 [R0+0x180], R16 ;  /* 0x0001801000007388 */ /* 0x000fe20000000c00 */
[----:B------:R-:W-:-:S06]  /*51e60*/  NOP ;  /* 0x0000000000007918 */ /* 0x000fcc0000000000 */
[----:B------:R-:W1:Y:S04]  /*51e70*/  LDS.128 R4, [R44] ;  /* 0x000000002c047984 */ /* 0x000e680000000c00 */
[----:B--2---:R-:W-:Y:S04]  /*51e80*/  STL.64 [R1+0x6b0], R32 ;  /* 0x0006b02001007387 */ /* 0x004fe80000100a00 */
        /* <DEDUP_REMOVED lines=23> */
[----:B------:R-:W1:Y:S04]  /*52000*/  LDS.128 R12, [R60] ;  /* 0x000000003c0c7984 */ /* 0x000e680000000c00 */
[----:B------:R-:W2:Y:S04]  /*52010*/  LDS.128 R8, [R61] ;  /* 0x000000003d087984 */ /* 0x000ea80000000c00 */
[----:B0-----:R-:W-:Y:S04]  /*52020*/  STL.64 [R1+0x600], R4 ;  /* 0x0006000401007387 */ /* 0x001fe80000100a00 */
[----:B------:R-:W-:Y:S04]  /*52030*/  STL.64 [R1+0x608], R6 ;  /* 0x0006080601007387 */ /* 0x000fe80000100a00 */
[----:B------:R-:W0:Y:S04]  /*52040*/  LDS.128 R4, [R3] ;  /* 0x0000000003047984 */ /* 0x000e280000000c00 */
[----:B-1----:R-:W-:Y:S04]  /*52050*/  STL.64 [R1+0x670], R12 ;  /* 0x0006700c01007387 */ /* 0x002fe80000100a00 */
[----:B------:R-:W-:Y:S04]  /*52060*/  STL.64 [R1+0x678], R14 ;  /* 0x0006780e01007387 */ /* 0x000fe80000100a00 */
[----:B------:R-:W4:Y:S04]  /*52070*/  LDL.LU R24, [R1+0x11f0] ;  /* 0x0011f00001187983 */ /* 0x000f280000300800 */
[----:B--2---:R-:W-:Y:S04]  /*52080*/  STL.64 [R1+0x660], R8 ;  /* 0x0006600801007387 */ /* 0x004fe80000100a00 */
[----:B------:R-:W-:Y:S04]  /*52090*/  STL.64 [R1+0x668], R10 ;  /* 0x0006680a01007387 */ /* 0x000fe80000100a00 */
[----:B0-----:R0:W-:Y:S04]  /*520a0*/  STL.64 [R1+0x650], R4 ;  /* 0x0006500401007387 */ /* 0x0011e80000100a00 */
[----:B------:R1:W-:Y:S04]  /*520b0*/  STL.64 [R1+0x658], R6 ;  /* 0x0006580601007387 */ /* 0x0003e80000100a00 */
[----:B------:R-:W4:Y:S04]  /*520c0*/  LDL.LU R25, [R1+0x11f4] ;  /* 0x0011f40001197983 */ /* 0x000f280000300800 */
[----:B------:R-:W4:Y:S04]  /*520d0*/  LDL.LU R26, [R1+0x11f8] ;  /* 0x0011f800011a7983 */ /* 0x000f280000300800 */
[----:B------:R-:W4:Y:S01]  /*520e0*/  LDL.LU R27, [R1+0x11fc] ;  /* 0x0011fc00011b7983 */ /* 0x000f220000300800 */
[----:B------:R-:W-:-:S06]  /*520f0*/  NOP ;  /* 0x0000000000007918 */ /* 0x000fcc0000000000 */
[----:B0-----:R-:W2:Y:S04]  /*52100*/  LDL.LU R4, [R1+0x11b0] ;  /* 0x0011b00001047983 */ /* 0x001ea80000300800 */
[----:B------:R-:W2:Y:S04]  /*52110*/  LDL.LU R5, [R1+0x11b4] ;  /* 0x0011b40001057983 */ /* 0x000ea80000300800 */
[----:B-1----:R-:W2:Y:S04]  /*52120*/  LDL.LU R6, [R1+0x11b8] ;  /* 0x0011b80001067983 */ /* 0x002ea80000300800 */
        /* <DEDUP_REMOVED lines=41> */
[----:B--2---:R-:W-:Y:S04]  /*523c0*/  STS.128 [R0+0x180], R4 ;  /* 0x0001800400007388 */ /* 0x004fe80000000c00 */
[----:B---3--:R-:W-:Y:S04]  /*523d0*/  STS.128 [R0+0x100], R52 ;  /* 0x0001003400007388 */ /* 0x008fe80000000c00 */
[----:B----4-:R0:W-:Y:S04]  /*523e0*/  STS.128 [R0], R32 ;  /* 0x0000002000007388 */ /* 0x0101e80000000c00 */
[----:B------:R1:W-:Y:S01]  /*523f0*/  STS.128 [R0+0x80], R8 ;  /* 0x0000800800007388 */ /* 0x0003e20000000c00 */
[----:B------:R-:W-:-:S06]  /*52400*/  NOP ;  /* 0x0000000000007918 */ /* 0x000fcc0000000000 */
[----:B------:R-:W2:Y:S04]  /*52410*/  LDS.128 R4, [R44] ;  /* 0x000000002c047984 */ /* 0x000ea80000000c00 */
[----:B0-----:R-:W3:Y:S04]  /*52420*/  LDL.LU.64 R34, [R1+0x2230] ;  /* 0x0022300001227983 */ /* 0x001ee80000300a00 */
[----:B------:R-:W4:Y:S04]  /*52430*/  LDL.LU.64 R32, [R1+0x2228] ;  /* 0x0022280001207983 */ /* 0x000f280000300a00 */
[----:B-1----:R-:W3:Y:S04]  /*52440*/  LDL.LU R11, [R1+0x2220] ;  /* 0x00222000010b7983 */ /* 0x002ee80000300800 */
[----:B------:R-:W3:Y:S04]  /*52450*/  LDL.LU.64 R54, [R1+0x2218] ;  /* 0x0022180001367983 */ /* 0x000ee80000300a00 */
[----:B------:R-:W3:Y:S04]  /*52460*/  LDL.LU R52, [R1+0x2210] ;  /* 0x0022100001347983 */ /* 0x000ee80000300800 */
[----:B--2---:R-:W-:Y:S04]  /*52470*/  STL.64 [R1+0x5f0], R4 ;  /* 0x0005f00401007387 */ /* 0x004fe80000100a00 */
        /* <DEDUP_REMOVED lines=15> */
[----:B------:R-:W2:Y:S04]  /*52570*/  LDS.128 R24, [R60] ;  /* 0x000000003c187984 */ /* 0x000ea80000000c00 */
[----:B0-----:R0:W-:Y:S04]  /*52580*/  STL.64 [R1+0x5b0], R4 ;  /* 0x0005b00401007387 */ /* 0x0011e80000100a00 */
[----:B------:R0:W-:Y:S04]  /*52590*/  STL.64 [R1+0x5b8], R6 ;  /* 0x0005b80601007387 */ /* 0x0001e80000100a00 */
[----:B0-----:R-:W3:Y:S04]  /*525a0*/  LDL.LU.64 R4, [R1+0x2208] ;  /* 0x0022080001047983 */ /* 0x001ee80000300a00 */
[----:B------:R-:W3:Y:S04]  /*525b0*/  LDL.LU R6, [R1+0x120] ;  /* 0x0001200001067983 */ /* 0x000ee80000300800 */
[----:B------:R-:W3:Y:S04]  /*525c0*/  LDL.LU R58, [R1+0x2200] ;  /* 0x00220000013a7983 */ /* 0x000ee80000300800 */
[----:B------:R-:W3:Y:S04]  /*525d0*/  LDL.LU.64 R56, [R1+0x21f8] ;  /* 0x0021f80001387983 */ /* 0x000ee80000300a00 */
[----:B------:R-:W3:Y:S04]  /*525e0*/  LDL.LU R51, [R1+0x21f0] ;  /* 0x0021f00001337983 */ /* 0x000ee80000300800 */
[----:B------:R-:W3:Y:S04]  /*525f0*/  LDL.LU.64 R48, [R1+0x21e8] ;  /* 0x0021e80001307983 */ /* 0x000ee80000300a00 */
[----:B-1----:R-:W-:Y:S04]  /*52600*/  STL.64 [R1+0x5a0], R12 ;  /* 0x0005a00c01007387 */ /* 0x002fe80000100a00 */
[----:B------:R-:W-:Y:S04]  /*52610*/  STL.64 [R1+0x5a8], R14 ;  /* 0x0005a80e01007387 */ /* 0x000fe80000100a00 */
[----:B------:R-:W0:Y:S04]  /*52620*/  LDS.128 R12, [R61] ;  /* 0x000000003d0c7984 */ /* 0x000e280000000c00 */
[----:B--2---:R-:W-:Y:S04]  /*52630*/  STL.64 [R1+0x590], R24 ;  /* 0x0005901801007387 */ /* 0x004fe80000100a00 */
[----:B------:R-:W-:Y:S04]  /*52640*/  STL.64 [R1+0x598], R26 ;  /* 0x0005981a01007387 */ /* 0x000fe80000100a00 */
[----:B------:R-:W1:Y:S01]  /*52650*/  LDS.128 R24, [R3] ;  /* 0x0000000003187984 */ /* 0x000e620000000c00 */
[----:B------:R-:W-:-:S06]  /*52660*/  NOP ;  /* 0x0000000000007918 */ /* 0x000fcc0000000000 */
[----:B------:R-:W2:Y:S04]  /*52670*/  LDL.LU R7, [R1+0x10dc] ;  /* 0x0010dc0001077983 */ /* 0x000ea80000300800 */
[----:B0-----:R-:W-:Y:S04]  /*52680*/  STL.64 [R1+0x500], R12 ;  /* 0x0005000c01007387 */ /* 0x001fe80000100a00 */
[----:B------:R-:W-:Y:S04]  /*52690*/  STL.64 [R1+0x508], R14 ;  /* 0x0005080e01007387 */ /* 0x000fe80000100a00 */
[----:B------:R-:W3:Y:S04]  /*526a0*/  LDL.LU R50, [R1+0x110] ;  /* 0x0001100001327983 */ /* 0x000ee80000300800 */
[----:B-1----:R0:W-:Y:S04]  /*526b0*/  STL [R1+0x2164], R27 ;  /* 0x0021641b01007387 */ /* 0x0021e80000100800 */
[----:B0-----:R-:W3:Y:S04]  /*526c0*/  LDL.LU R27, [R1+0x1088] ;  /* 0x00108800011b7983 */ /* 0x001ee80000300800 */
[----:B------:R-:W4:Y:S04]  /*526d0*/  LDL R13, [R1+0x1098] ;  /* 0x00109800010d7983 */ /* 0x000f280000100800 */
[----:B------:R-:W4:Y:S04]  /*526e0*/  LDL.LU R59, [R1+0x100] ;  /* 0x00010000013b7983 */ /* 0x000f280000300800 */
[----:B------:R-:W4:Y:S04]  /*526f0*/  LDL.LU R45, [R1+0x10] ;  /* 0x00001000012d7983 */ /* 0x000f280000300800 */
[----:B------:R-:W4:Y:S04]  /*52700*/  LDL.LU R53, [R1] ;  /* 0x0000000001357983 */ /* 0x000f280000300800 */
[----:B------:R-:W4:Y:S04]  /*52710*/  LDL R12, [R1+0x109c] ;  /* 0x00109c00010c7983 */ /* 0x000f280000100800 */
[----:B------:R-:W4:Y:S04]  /*52720*/  LDL.LU R10, [R1+0x1f68] ;  /* 0x001f6800010a7983 */ /* 0x000f280000300800 */
[----:B------:R-:W4:Y:S04]  /*52730*/  LDL R8, [R1+0x10a0] ;  /* 0x0010a00001087983 */ /* 0x000f280000100800 */
[----:B------:R-:W-:Y:S04]  /*52740*/  STS.128 [R0], R16 ;  /* 0x0000001000007388 */ /* 0x000fe80000000c00 */
[----:B------:R-:W-:Y:S04]  /*52750*/  STS.128 [R0+0x80], R20 ;  /* 0x0000801400007388 */ /* 0x000fe80000000c00 */
[----:B------:R-:W-:Y:S04]  /*52760*/  STS.128 [R0+0x100], R36 ;  /* 0x0001002400007388 */ /* 0x000fe80000000c00 */
[----:B------:R3:W-:Y:S04]  /*52770*/  STS.128 [R0+0x180], R40 ;  /* 0x0001802800007388 */ /* 0x0007e80000000c00 */
[----:B------:R-:W4:Y:S04]  /*52780*/  LDL R14, [R1+0x10cc] ;  /* 0x0010cc00010e7983 */ /* 0x000f280000100800 */
[----:B------:R-:W4:Y:S04]  /*52790*/  LDL R9, [R1+0x115c] ;  /* 0x00115c0001097983 */ /* 0x000f280000100800 */
[----:B------:R-:W4:Y:S01]  /*527a0*/  LDL R15, [R1+0x1184] ;  /* 0x00118400010f7983 */ /* 0x000f220000100800 */
[----:B--2---:R-:W-:-:S02]  /*527b0*/  IMAD R44, R7, c[0x0][0x198], RZ ;  /* 0x00006600072c7a24 */ /* 0x004fc400078e02ff */
[C---:B---3--:R-:W-:Y:S01]  /*527c0*/  IMAD R0, R27.reuse, c[0x0][0x194], RZ ;  /* 0x000065001b007a24 */ /* 0x048fe200078e02ff */
[----:B------:R-:W-:-:S04]  /*527d0*/  ISETP.GE.AND P0, PT, R27, c[0x0][0x178], PT ;  /* 0x00005e001b007a0c */ /* 0x000fc80003f06270 */
[C---:B------:R-:W-:Y:S02]  /*527e0*/  LEA R2, P1, R0.reuse, c[0x0][0x170], 0x1 ;  /* 0x00005c0000027a11 */ /* 0x040fe400078208ff */
[----:B------:R-:W-:Y:S02]  /*527f0*/  ISETP.LT.AND P0, PT, R7, c[0x0][0x17c], !P0 ;  /* 0x00005f0007007a0c */ /* 0x000fe40004701270 */
[----:B------:R-:W-:-:S05]  /*52800*/  LEA.HI.X.SX32 R3, R0, c[0x0][0x174], 0x1, P1 ;  /* 0x00005d0000037a11 */ /* 0x000fca00008f0eff */
[----:B------:R-:W-:Y:S01]  /*52810*/  IMAD.WIDE R16, R44, 0x2, R2 ;  /* 0x000000022c107825 */ /* 0x000fe200078e0202 */
[----:B------:R-:W-:-:S06]  /*52820*/  NOP ;  /* 0x0000000000007918 */ /* 0x000fcc0000000000 */
[----:B------:R0:W-:Y:S01]  /*52830*/  @P0 STG.E.U16 [R16.64], R6 ;  /* 0x0000000610000986 */ /* 0x0001e2000c10150a */
[----:B------:R-:W-:-:S03]  /*52840*/  ISETP.GE.AND P0, PT, R7, c[0x0][0x17c], PT ;  /* 0x00005f0007007a0c */ /* 0x000fc60003f06270 */
[----:B------:R-:W2:Y:S01]  /*52850*/  LDL R7, [R1+0x111c] ;  /* 0x00111c0001077983 */ /* 0x000ea20000100800 */
[----:B------:R-:W-:-:S04]  /*52860*/  IMAD.MOV.U32 R40, RZ, RZ, c[0x0][0x194] ;  /* 0x00006500ff287624 */ /* 0x000fc800078e00ff */
[----:B------:R-:W-:Y:S01]  /*52870*/  IMAD R0, R40, 0x20, R0 ;  /* 0x0000002028007824 */ /* 0x000fe200078e0200 */
[----:B----4-:R-:W-:-:S04]  /*52880*/  ISETP.LT.AND P2, PT, R13, c[0x0][0x178], !P0 ;  /* 0x00005e000d007a0c */ /* 0x010fc80004741270 */
[----:B0-----:R-:W-:-:S04]  /*52890*/  LEA R16, P1, R0, c[0x0][0x170], 0x1 ;  /* 0x00005c0000107a11 */ /* 0x001fc800078208ff */
[----:B------:R-:W-:Y:S01]  /*528a0*/  LEA.HI.X.SX32 R17, R0, c[0x0][0x174], 0x1, P1 ;  /* 0x00005d0000117a11 */ /* 0x000fe200008f0eff */
[----:B------:R-:W-:-:S04]  /*528b0*/  IMAD R0, R40, 0x20, R0 ;  /* 0x0000002028007824 */ /* 0x000fc800078e0200 */
[----:B------:R-:W-:-:S05]  /*528c0*/  IMAD.WIDE R18, R44, 0x2, R16 ;  /* 0x000000022c127825 */ /* 0x000fca00078e0210 */
[----:B------:R0:W-:Y:S01]  /*528d0*/  @P2 STG.E.U16 [R18.64], R50 ;  /* 0x0000003212002986 */ /* 0x0001e2000c10150a */
[----:B------:R-:W-:Y:S02]  /*528e0*/  ISETP.LT.AND P2, PT, R12, c[0x0][0x178], !P0 ;  /* 0x00005e000c007a0c */ /* 0x000fe40004741270 */
        /* <DEDUP_REMOVED lines=16> */
[----:B------:R0:W-:Y:S02]  /*529f0*/  @P2 STG.E.U16 [R36.64], R53 ;  /* 0x0000003524002986 */ /* 0x0001e4000c10150a */
[----:B0-----:R-:W-:-:S04]  /*52a00*/  LEA R36, P1, R0, c[0x0][0x170], 0x1 ;  /* 0x00005c0000247a11 */ /* 0x001fc800078208ff */
[----:B------:R-:W-:Y:S01]  /*52a10*/  LEA.HI.X.SX32 R37, R0, c[0x0][0x174], 0x1, P1 ;  /* 0x00005d0000257a11 */ /* 0x000fe200008f0eff */
[----:B------:R-:W-:-:S04]  /*52a20*/  IMAD R0, R40, 0x20, R0 ;  /* 0x0000002028007824 */ /* 0x000fc800078e0200 */
[----:B------:R-:W-:Y:S01]  /*52a30*/  IMAD.WIDE R38, R44, 0x2, R36 ;  /* 0x000000022c267825 */ /* 0x000fe200078e0224 */
[----:B--2---:R-:W-:-:S13]  /*52a40*/  ISETP.LT.AND P2, PT, R7, c[0x0][0x178], !P0 ;  /* 0x00005e0007007a0c */ /* 0x004fda0004741270 */
[----:B------:R0:W-:Y:S01]  /*52a50*/  @P2 STG.E.U16 [R38.64], R56 ;  /* 0x0000003826002986 */ /* 0x0001e2000c10150a */
[----:B------:R-:W-:Y:S02]  /*52a60*/  ISETP.LT.AND P2, PT, R9, c[0x0][0x178], !P0 ;  /* 0x00005e0009007a0c */ /* 0x000fe40004741270 */
[----:B0-----:R-:W-:-:S04]  /*52a70*/  LEA R38, P1, R0, c[0x0][0x170], 0x1 ;  /* 0x00005c0000267a11 */ /* 0x001fc800078208ff */
[----:B------:R-:W-:Y:S01]  /*52a80*/  LEA.HI.X.SX32 R39, R0, c[0x0][0x174], 0x1, P1 ;  /* 0x00005d0000277a11 */ /* 0x000fe200008f0eff */
[----:B------:R-:W-:-:S04]  /*52a90*/  IMAD R0, R40, 0x20, R0 ;  /* 0x0000002028007824 */ /* 0x000fc800078e0200 */
[----:B------:R-:W-:Y:S01]  /*52aa0*/  IMAD.WIDE R40, R44, 0x2, R38 ;  /* 0x000000022c287825 */ /* 0x000fe200078e0226 */
[----:B------:R-:W-:-:S04]  /*52ab0*/  ISETP.LT.AND P1, PT, R15, c[0x0][0x178], !P0 ;  /* 0x00005e000f007a0c */ /* 0x000fc80004721270 */
[----:B------:R0:W-:Y:S01]  /*52ac0*/  @P2 STG.E.U16 [R40.64], R52 ;  /* 0x0000003428002986 */ /* 0x0001e2000c10150a */
[----:B------:R-:W-:Y:S02]  /*52ad0*/  ISETP.GE.AND P0, PT, R10, c[0x0][0x17c], PT ;  /* 0x00005f000a007a0c */ /* 0x000fe40003f06270 */
[----:B------:R-:W-:Y:S01]  /*52ae0*/  PRMT R56, R56, 0x7632, R56 ;  /* 0x0000763238387816 */ /* 0x000fe20000000038 */
[----:B------:R-:W2:Y:S01]  /*52af0*/  LDL.LU R10, [R1+0x180] ;  /* 0x00018000010a7983 */ /* 0x000ea20000300800 */
[----:B0-----:R-:W-:-:S04]  /*52b00*/  LEA R40, P2, R0, c[0x0][0x170], 0x1 ;  /* 0x00005c0000287a11 */ /* 0x001fc800078408ff */
[----:B------:R-:W-:-:S05]  /*52b10*/  LEA.HI.X.SX32 R41, R0, c[0x0][0x174], 0x1, P2 ;  /* 0x00005d0000297a11 */ /* 0x000fca00010f0eff */
[C---:B------:R-:W-:Y:S01]  /*52b20*/  IMAD.WIDE R42, R44.reuse, 0x2, R40 ;  /* 0x000000022c2a7825 */ /* 0x040fe200078e0228 */
[----:B------:R-:W-:-:S04]  /*52b30*/  IADD3 R0, R44, c[0x0][0x198], RZ ;  /* 0x000066002c007a10 */ /* 0x000fc80007ffe0ff */
[----:B------:R0:W-:Y:S01]  /*52b40*/  @P1 STG.E.U16 [R42.64], R48 ;  /* 0x000000302a001986 */ /* 0x0001e2000c10150a */
[----:B------:R-:W-:Y:S02]  /*52b50*/  ISETP.LT.AND P1, PT, R27, c[0x0][0x178], !P0 ;  /* 0x00005e001b007a0c */ /* 0x000fe40004721270 */
[----:B------:R-:W-:Y:S02]  /*52b60*/  PRMT R44, R6, 0x7632, R44 ;  /* 0x00007632062c7816 */ /* 0x000fe4000000002c */
[----:B------:R-:W-:Y:S01]  /*52b70*/  PRMT R52, R52, 0x7632, R52 ;  /* 0x0000763234347816 */ /* 0x000fe20000000034 */
[----:B------:R-:W3:Y:S01]  /*52b80*/  LDL.LU R6, [R1+0x170] ;  /* 0x0001700001067983 */ /* 0x000ee20000300800 */
[----:B0-----:R-:W-:-:S07]  /*52b90*/  IMAD.WIDE R42, R0, 0x2, R2 ;  /* 0x00000002002a7825 */ /* 0x001fce00078e0202 */
[----:B------:R0:W-:Y:S01]  /*52ba0*/  @P1 STG.E.U16 [R42.64], R44 ;  /* 0x0000002c2a001986 */ /* 0x0001e2000c10150a */
[----:B------:R-:W-:Y:S02]  /*52bb0*/  ISETP.LT.AND P1, PT, R13, c[0x0][0x178], !P0 ;  /* 0x00005e000d007a0c */ /* 0x000fe40004721270 */
[----:B0-----:R-:W-:Y:S01]  /*52bc0*/  PRMT R44, R50, 0x7632, R44 ;  /* 0x00007632322c7816 */ /* 0x001fe2000000002c */
[----:B------:R-:W-:Y:S01]  /*52bd0*/  IMAD.WIDE R42, R0, 0x2, R16 ;  /* 0x00000002002a7825 */ /* 0x000fe200078e0210 */
[----:B------:R-:W-:Y:S01]  /*52be0*/  PRMT R48, R48, 0x7632, R48 ;  /* 0x0000763230307816 */ /* 0x000fe20000000030 */
[----:B------:R-:W4:Y:S08]  /*52bf0*/  LDL.LU R50, [R1+0x130] ;  /* 0x0001300001327983 */ /* 0x000f300000300800 */
[----:B------:R0:W-:Y:S01]  /*52c00*/  @P1 STG.E.U16 [R42.64], R44 ;  /* 0x0000002c2a001986 */ /* 0x0001e2000c10150a */
[----:B------:R-:W-:-:S02]  /*52c10*/  ISETP.LT.AND P1, PT, R12, c[0x0][0x178], !P0 ;  /* 0x00005e000c007a0c */ /* 0x000fc40004721270 */
[----:B0-----:R-:W-:Y:S01]  /*52c20*/  PRMT R44, R59, 0x7632, R44 ;  /* 0x000076323b2c7816 */ /* 0x001fe2000000002c */
[----:B------:R-:W-:Y:S01]  /*52c30*/  IMAD.WIDE R42, R0, 0x2, R18 ;  /* 0x00000002002a7825 */ /* 0x000fe200078e0212 */
[----:B------:R-:W2:Y:S09]  /*52c40*/  LDL.LU R59, [R1+0x50] ;  /* 0x00005000013b7983 */ /* 0x000eb20000300800 */
[----:B------:R0:W-:Y:S01]  /*52c50*/  @P1 STG.E.U16 [R42.64], R44 ;  /* 0x0000002c2a001986 */ /* 0x0001e2000c10150a */
[----:B------:R-:W-:-:S02]  /*52c60*/  ISETP.LT.AND P1, PT, R8, c[0x0][0x178], !P0 ;  /* 0x00005e0008007a0c */ /* 0x000fc40004721270 */
[----:B0-----:R-:W-:Y:S01]  /*52c70*/  PRMT R44, R45, 0x7632, R44 ;  /* 0x000076322d2c7816 */ /* 0x001fe2000000002c */
[----:B------:R-:W-:-:S10]  /*52c80*/  IMAD.WIDE R42, R0, 0x2, R20 ;  /* 0x00000002002a7825 */ /* 0x000fd400078e0214 */
[----:B------:R0:W-:Y:S01]  /*52c90*/  @P1 STG.E.U16 [R42.64], R44 ;  /* 0x0000002c2a001986 */ /* 0x0001e2000c10150a */
[----:B------:R-:W-:Y:S02]  /*52ca0*/  ISETP.LT.AND P1, PT, R14, c[0x0][0x178], !P0 ;  /* 0x00005e000e007a0c */ /* 0x000fe40004721270 */
[----:B0-----:R-:W-:Y:S01]  /*52cb0*/  PRMT R44, R53, 0x7632, R44 ;  /* 0x00007632352c7816 */ /* 0x001fe2000000002c */
[----:B------:R-:W-:Y:S01]  /*52cc0*/  IMAD.WIDE R42, R0, 0x2, R22 ;  /* 0x00000002002a7825 */ /* 0x000fe200078e0216 */
[----:B------:R-:W2:Y:S09]  /*52cd0*/  LDL.LU R53, [R1+0x20] ;  /* 0x0000200001357983 */ /* 0x000eb20000300800 */
[----:B------:R0:W-:Y:S01]  /*52ce0*/  @P1 STG.E.U16 [R42.64], R44 ;  /* 0x0000002c2a001986 */ /* 0x0001e2000c10150a */
[----:B------:R-:W-:-:S03]  /*52cf0*/  ISETP.LT.AND P1, PT, R7, c[0x0][0x178], !P0 ;  /* 0x00005e0007007a0c */ /* 0x000fc60004721270 */
[----:B------:R-:W2:Y:S01]  /*52d00*/  LDL.LU R45, [R1+0x40] ;  /* 0x00004000012d7983 */ /* 0x000ea20000300800 */
[----:B0-----:R-:W-:-:S09]  /*52d10*/  IMAD.WIDE R42, R0, 0x2, R36 ;  /* 0x00000002002a7825 */ /* 0x001fd200078e0224 */
[----:B------:R0:W-:Y:S01]  /*52d20*/  @P1 STG.E.U16 [R42.64], R56 ;  /* 0x000000382a001986 */ /* 0x0001e2000c10150a */
[----:B------:R-:W-:Y:S02]  /*52d30*/  ISETP.LT.AND P1, PT, R9, c[0x0][0x178], !P0 ;  /* 0x00005e0009007a0c */ /* 0x000fe40004721270 */
[----:B------:R-:W-:Y:S01]  /*52d40*/  ISETP.LT.AND P0, PT, R15, c[0x0][0x178], !P0 ;  /* 0x00005e000f007a0c */ /* 0x000fe20004701270 */
[C---:B0-----:R-:W-:Y:S01]  /*52d50*/  IMAD.WIDE R42, R0.reuse, 0x2, R38 ;  /* 0x00000002002a7825 */ /* 0x041fe200078e0226 */
[----:B------:R-:W2:Y:S09]  /*52d60*/  LDL.LU R56, [R1+0x190] ;  /* 0x0001900001387983 */ /* 0x000eb20000300800 */
[----:B------:R0:W-:Y:S02]  /*52d70*/  @P1 STG.E.U16 [R42.64], R52 ;  /* 0x000000342a001986 */ /* 0x0001e4000c10150a */
[----:B0-----:R-:W-:-:S05]  /*52d80*/  IMAD.WIDE R42, R0, 0x2, R40 ;  /* 0x00000002002a7825 */ /* 0x001fca00078e0228 */
[----:B------:R0:W-:Y:S04]  /*52d90*/  @P0 STG.E.U16 [R42.64], R48 ;  /* 0x000000302a000986 */ /* 0x0001e8000c10150a */
[----:B0-----:R-:W2:Y:S01]  /*52da0*/  LDL.LU R43, [R1+0x1f6c] ;  /* 0x001f6c00012b7983 */ /* 0x001ea20000300800 */
[----:B------:R-:W-:Y:S02]  /*52db0*/  IADD3 R0, R0, c[0x0][0x198], RZ ;  /* 0x0000660000007a10 */ /* 0x000fe40007ffe0ff */
[----:B--2---:R-:W-:-:S04]  /*52dc0*/  ISETP.GE.AND P0, PT, R43, c[0x0][0x17c], PT ;  /* 0x00005f002b007a0c */ /* 0x004fc80003f06270 */
[----:B------:R-:W-:Y:S01]  /*52dd0*/  ISETP.LT.AND P2, PT, R27, c[0x0][0x178], !P0 ;  /* 0x00005e001b007a0c */ /* 0x000fe20004741270 */
[----:B------:R-:W-:Y:S01]  /*52de0*/  IMAD.WIDE R42, R0, 0x2, R2 ;  /* 0x00000002002a7825 */ /* 0x000fe200078e0202 */
[----:B------:R-:W-:-:S11]  /*52df0*/  ISETP.LT.AND P1, PT, R13, c[0x0][0x178], !P0 ;  /* 0x00005e000d007a0c */ /* 0x000fd60004721270 */
[----:B------:R0:W-:Y:S01]  /*52e00*/  @P2 STG.E.U16 [R42.64], R56 ;  /* 0x000000382a002986 */ /* 0x0001e2000c10150a */
[----:B------:R-:W-:Y:S01]  /*52e10*/  ISETP.LT.AND P2, PT, R12, c[0x0][0x178], !P0 ;  /* 0x00005e000c007a0c */ /* 0x000fe20004741270 */
[----:B0-----:R-:W-:-:S05]  /*52e20*/  IMAD.WIDE R42, R0, 0x2, R16 ;  /* 0x00000002002a7825 */ /* 0x001fca00078e0210 */
[----:B------:R0:W-:Y:S01]  /*52e30*/  @P1 STG.E.U16 [R42.64], R10 ;  /* 0x0000000a2a001986 */ /* 0x0001e2000c10150a */
[----:B------:R-:W-:Y:S01]  /*52e40*/  ISETP.LT.AND P1, PT, R8, c[0x0][0x178], !P0 ;  /* 0x00005e0008007a0c */ /* 0x000fe20004721270 */
[----:B0-----:R-:W-:-:S05]  /*52e50*/  IMAD.WIDE R42, R0, 0x2, R18 ;  /* 0x00000002002a7825 */ /* 0x001fca00078e0212 */
[----:B---3--:R0:W-:Y:S01]  /*52e60*/  @P2 STG.E.U16 [R42.64], R6 ;  /* 0x000000062a002986 */ /* 0x0081e2000c10150a */
[----:B------:R-:W-:Y:S01]  /*52e70*/  ISETP.LT.AND P2, PT, R14, c[0x0][0x178], !P0 ;  /* 0x00005e000e007a0c */ /* 0x000fe20004741270 */
[----:B0-----:R-:W-:-:S05]  /*52e80*/  IMAD.WIDE R42, R0, 0x2, R20 ;  /* 0x00000002002a7825 */ /* 0x001fca00078e0214 */
[----:B----4-:R0:W-:Y:S01]  /*52e90*/  @P1 STG.E.U16 [R42.64], R50 ;  /* 0x000000322a001986 */ /* 0x0101e2000c10150a */
[----:B------:R-:W-:Y:S01]  /*52ea0*/  ISETP.LT.AND P1, PT, R7, c[0x0][0x178], !P0 ;  /* 0x00005e0007007a0c */ /* 0x000fe20004721270 */
[----:B0-----:R-:W-:-:S05]  /*52eb0*/  IMAD.WIDE R42, R0, 0x2, R22 ;  /* 0x00000002002a7825 */ /* 0x001fca00078e0216 */
[----:B------:R0:W-:Y:S01]  /*52ec0*/  @P2 STG.E.U16 [R42.64], R59 ;  /* 0x0000003b2a002986 */ /* 0x0001e2000c10150a */
[----:B------:R-:W-:Y:S01]  /*52ed0*/  ISETP.LT.AND P2, PT, R9, c[0x0][0x178], !P0 ;  /* 0x00005e0009007a0c */ /* 0x000fe20004741270 */
[----:B0-----:R-:W-:-:S05]  /*52ee0*/  IMAD.WIDE R42, R0, 0x2, R36 ;  /* 0x00000002002a7825 */ /* 0x001fca00078e0224 */
[----:B------:R0:W-:Y:S02]  /*52ef0*/  @P1 STG.E.U16 [R42.64], R53 ;  /* 0x000000352a001986 */ /* 0x0001e4000c10150a */
[----:B0-----:R-:W-:-:S05]  /*52f00*/  IMAD.WIDE R42, R0, 0x2, R38 ;  /* 0x00000002002a7825 */ /* 0x001fca00078e0226 */
[----:B------:R0:W-:Y:S04]  /*52f10*/  @P2 STG.E.U16 [R42.64], R45 ;  /* 0x0000002d2a002986 */ /* 0x0001e8000c10150a */
[----:B0-----:R-:W2:Y:S01]  /*52f20*/  LDL.LU R43, [R1+0x1f70] ;  /* 0x001f7000012b7983 */ /* 0x001ea20000300800 */
[----:B------:R-:W-:Y:S02]  /*52f30*/  ISETP.LT.AND P1, PT, R15, c[0x0][0x178], !P0 ;  /* 0x00005e000f007a0c */ /* 0x000fe40004721270 */
[----:B--2---:R-:W-:Y:S01]  /*52f40*/  ISETP.GE.AND P0, PT, R43, c[0x0][0x17c], PT ;  /* 0x00005f002b007a0c */ /* 0x004fe20003f06270 */
[C---:B------:R-:W-:Y:S01]  /*52f50*/  IMAD.WIDE R42, R0.reuse, 0x2, R40 ;  /* 0x00000002002a7825 */ /* 0x040fe200078e0228 */
[----:B------:R-:W-:-:S09]  /*52f60*/  IADD3 R0, R0, c[0x0][0x198], RZ ;  /* 0x0000660000007a10 */ /* 0x000fd20007ffe0ff */
[----:B------:R0:W-:Y:S01]  /*52f70*/  @P1 STG.E.U16 [R42.64], R4 ;  /* 0x000000042a001986 */ /* 0x0001e2000c10150a */
[----:B------:R-:W-:Y:S02]  /*52f80*/  ISETP.LT.AND P1, PT, R27, c[0x0][0x178], !P0 ;  /* 0x00005e001b007a0c */ /* 0x000fe40004721270 */
        /* <DEDUP_REMOVED lines=11> */
[----:B------:R-:W3:Y:S09]  /*53040*/  LDL.LU R6, [R1+0x200] ;  /* 0x0002000001067983 */ /* 0x000ef20000300800 */
[----:B------:R0:W-:Y:S01]  /*53050*/  @P1 STG.E.U16 [R42.64], R4 ;  /* 0x000000042a001986 */ /* 0x0001e2000c10150a */
[----:B------:R-:W-:-:S02]  /*53060*/  ISETP.LT.AND P1, PT, R8, c[0x0][0x178], !P0 ;  /* 0x00005e0008007a0c */ /* 0x000fc40004721270 */
[----:B0-----:R-:W-:Y:S01]  /*53070*/  PRMT R4, R50, 0x7632, R4 ;  /* 0x0000763232047816 */ /* 0x001fe20000000004 */
[----:B------:R-:W-:Y:S01]  /*53080*/  IMAD.WIDE R42, R0, 0x2, R20 ;  /* 0x00000002002a7825 */ /* 0x000fe200078e0214 */
[----:B------:R-:W4:Y:S09]  /*53090*/  LDL.LU R50, [R1+0x1f0] ;  /* 0x0001f00001327983 */ /* 0x000f320000300800 */
[----:B------:R0:W-:Y:S01]  /*530a0*/  @P1 STG.E.U16 [R42.64], R4 ;  /* 0x000000042a001986 */ /* 0x0001e2000c10150a */
[----:B------:R-:W-:-:S02]  /*530b0*/  ISETP.LT.AND P1, PT, R14, c[0x0][0x178], !P0 ;  /* 0x00005e000e007a0c */ /* 0x000fc40004721270 */
[----:B0-----:R-:W-:Y:S01]  /*530c0*/  PRMT R4, R59, 0x7632, R4 ;  /* 0x000076323b047816 */ /* 0x001fe20000000004 */
[----:B------:R-:W-:Y:S01]  /*530d0*/  IMAD.WIDE R42, R0, 0x2, R22 ;  /* 0x00000002002a7825 */ /* 0x000fe200078e0216 */
[----:B------:R-:W2:Y:S09]  /*530e0*/  LDL.LU R59, [R1+0x1e0] ;  /* 0x0001e000013b7983 */ /* 0x000eb20000300800 */
[----:B------:R0:W-:Y:S01]  /*530f0*/  @P1 STG.E.U16 [R42.64], R4 ;  /* 0x000000042a001986 */ /* 0x0001e2000c10150a */
[----:B------:R-:W-:-:S03]  /*53100*/  ISETP.LT.AND P1, PT, R7, c[0x0][0x178], !P0 ;  /* 0x00005e0007007a0c */ /* 0x000fc60004721270 */
[----:B------:R-:W2:Y:S01]  /*53110*/  LDL.LU R10, [R1+0x1a0] ;  /* 0x0001a000010a7983 */ /* 0x000ea20000300800 */
[----:B0-----:R-:W-:Y:S01]  /*53120*/  PRMT R4, R53, 0x7632, R4 ;  /* 0x0000763235047816 */ /* 0x001fe20000000004 */
[----:B------:R-:W-:Y:S02]  /*53130*/  IMAD.WIDE R42, R0, 0x2, R36 ;  /* 0x00000002002a7825 */ /* 0x000fe400078e0224 */
[----:B------:R-:W2:Y:S06]  /*53140*/  LDL.LU R53, [R1+0x70] ;  /* 0x0000700001357983 */ /* 0x000eac0000300800 */
[----:B------:R0:W-:Y:S01]  /*53150*/  @P1 STG.E.U16 [R42.64], R4 ;  /* 0x000000042a001986 */ /* 0x0001e2000c10150a */
[----:B------:R-:W-:-:S02]  /*53160*/  ISETP.LT.AND P1, PT, R9, c[0x0][0x178], !P0 ;  /* 0x00005e0009007a0c */ /* 0x000fc40004721270 */
[----:B------:R-:W-:Y:S02]  /*53170*/  ISETP.LT.AND P0, PT, R15, c[0x0][0x178], !P0 ;  /* 0x00005e000f007a0c */ /* 0x000fe40004701270 */
[----:B0-----:R-:W-:Y:S01]  /*53180*/  PRMT R4, R45, 0x7632, R4 ;  /* 0x000076322d047816 */ /* 0x001fe20000000004 */
[----:B------:R-:W-:Y:S01]  /*53190*/  IMAD.WIDE R42, R0, 0x2, R38 ;  /* 0x00000002002a7825 */ /* 0x000fe200078e0226 */
[----:B------:R-:W2:Y:S07]  /*531a0*/  LDL.LU R45, [R1+0x21e0] ;  /* 0x0021e000012d7983 */ /* 0x000eae0000300800 */
[----:B------:R0:W-:Y:S02]  /*531b0*/  @P1 STG.E.U16 [R42.64], R4 ;  /* 0x000000042a001986 */ /* 0x0001e4000c10150a */
[----:B0-----:R-:W-:Y:S01]  /*531c0*/  PRMT R4, R4, 0x7632, R4 ;  /* 0x0000763204047816 */ /* 0x001fe20000000004 */
[----:B------:R-:W-:-:S05]  /*531d0*/  IMAD.WIDE R42, R0, 0x2, R40 ;  /* 0x00000002002a7825 */ /* 0x000fca00078e0228 */
        /* <DEDUP_REMOVED lines=27> */
[----:B------:R-:W-:Y:S02]  /*53390*/  PRMT R4, R56, 0x7632, R4 ;  /* 0x0000763238047816 */ /* 0x000fe40000000004 */
[----:B------:R-:W3:Y:S01]  /*533a0*/  LDL.LU R56, [R1+0x2e0] ;  /* 0x0002e00001387983 */ /* 0x000ee20000300800 */
[----:B--2---:R-:W-:Y:S01]  /*533b0*/  ISETP.GE.AND P0, PT, R43, c[0x0][0x17c], PT ;  /* 0x00005f002b007a0c */ /* 0x004fe20003f06270 */
[C---:B------:R-:W-:Y:S01]  /*533c0*/  IMAD.WIDE R42, R0.reuse, 0x2, R40 ;  /* 0x00000002002a7825 */ /* 0x040fe200078e0228 */
[----:B------:R-:W-:-:S06]  /*533d0*/  IADD3 R0, R0, c[0x0][0x198], RZ ;  /* 0x0000660000007a10 */ /* 0x000fcc0007ffe0ff */
[----:B------:R0:W-:Y:S01]  /*533e0*/  @P1 STG.E.U16 [R42.64], R57 ;  /* 0x000000392a001986 */ /* 0x0001e2000c10150a */
[----:B------:R-:W-:Y:S01]  /*533f0*/  ISETP.LT.AND P1, PT, R27, c[0x0][0x178], !P0 ;  /* 0x00005e001b007a0c */ /* 0x000fe20004721270 */
[----:B0-----:R-:W-:-:S12]  /*53400*/  IMAD.WIDE R42, R0, 0x2, R2 ;  /* 0x00000002002a7825 */ /* 0x001fd800078e0202 */
[----:B------:R0:W-:Y:S01]  /*53410*/  @P1 STG.E.U16 [R42.64], R4 ;  /* 0x000000042a001986 */ /* 0x0001e2000c10150a */
[----:B------:R-:W-:Y:S02]  /*53420*/  ISETP.LT.AND P1, PT, R13, c[0x0][0x178], !P0 ;  /* 0x00005e000d007a0c */ /* 0x000fe40004721270 */
        /* <DEDUP_REMOVED lines=10> */
[----:B------:R-:W-:Y:S01]  /*534d0*/  IMAD.WIDE R42, R0, 0x2, R20 ;  /* 0x00000002002a7825 */ /* 0x000fe200078e0214 */
[----:B------:R-:W4:Y:S09]  /*534e0*/  LDL.LU R59, [R1+0x290] ;  /* 0x00029000013b7983 */ /* 0x000f320000300800 */
        /* <DEDUP_REMOVED lines=8> */
[----:B0-----:R-:W-:Y:S01]  /*53570*/  PRMT R4, R53, 0x7632, R4 ;  /* 0x0000763235047816 */ /* 0x001fe20000000004 */
[----:B------:R-:W-:Y:S01]  /*53580*/  IMAD.WIDE R42, R0, 0x2, R36 ;  /* 0x00000002002a7825 */ /* 0x000fe200078e0224 */
[----:B------:R-:W2:Y:S09]  /*53590*/  LDL.LU R53, [R1+0x21dc] ;  /* 0x0021dc0001357983 */ /* 0x000eb20000300800 */
[----:B------:R0:W-:Y:S01]  /*535a0*/  @P1 STG.E.U16 [R42.64], R4 ;  /* 0x000000042a001986 */ /* 0x0001e2000c10150a */
[----:B------:R-:W-:-:S02]  /*535b0*/  ISETP.LT.AND P1, PT, R9, c[0x0][0x178], !P0 ;  /* 0x00005e0009007a0c */ /* 0x000fc40004721270 */
[----:B------:R-:W-:Y:S02]  /*535c0*/  ISETP.LT.AND P0, PT, R15, c[0x0][0x178], !P0 ;  /* 0x00005e000f007a0c */ /* 0x000fe40004701270 */
[----:B0-----:R-:W-:Y:S01]  /*535d0*/  PRMT R4, R45, 0x7632, R4 ;  /* 0x000076322d047816 */ /* 0x001fe20000000004 */
[C---:B------:R-:W-:Y:S01]  /*535e0*/  IMAD.WIDE R42, R0.reuse, 0x2, R38 ;  /* 0x00000002002a7825 */ /* 0x040fe200078e0226 */
[----:B------:R-:W2:Y:S07]  /*535f0*/  LDL.LU R45, [R1+0x21d8] ;  /* 0x0021d800012d7983 */ /* 0x000eae0000300800 */
[----:B------:R0:W-:Y:S02]  /*53600*/  @P1 STG.E.U16 [R42.64], R4 ;  /* 0x000000042a001986 */ /* 0x0001e4000c10150a */
[----:B0-----:R-:W-:Y:S01]  /*53610*/  PRMT R4, R57, 0x7632, R4 ;  /* 0x0000763239047816 */ /* 0x001fe20000000004 */
[C---:B------:R-:W-:Y:S01]  /*53620*/  IMAD.WIDE R42, R0.reuse, 0x2, R40 ;  /* 0x00000002002a7825 */ /* 0x040fe200078e0228 */
[----:B------:R-:W2:Y:S04]  /*53630*/  LDL.LU R57, [R1+0x21d4] ;  /* 0x0021d40001397983 */ /* 0x000ea80000300800 */
[----:B------:R0:W-:Y:S04]  /*53640*/  @P0 STG.E.U16 [R42.64], R4 ;  /* 0x000000042a000986 */ /* 0x0001e8000c10150a */
[----:B0-----:R-:W2:Y:S01]  /*53650*/  LDL.LU R43, [R1+0x1f7c] ;  /* 0x001f7c00012b7983 */ /* 0x001ea20000300800 */
[----:B------:R-:W-:-:S02]  /*53660*/  IADD3 R0, R0, c[0x0][0x198], RZ ;  /* 0x0000660000007a10 */ /* 0x000fc40007ffe0ff */
[----:B--2---:R-:W-:-:S04]  /*53670*/  ISETP.GE.AND P0, PT, R43, c[0x0][0x17c], PT ;  /* 0x00005f002b007a0c */ /* 0x004fc80003f06270 */
[----:B------:R-:W-:Y:S01]  /*53680*/  ISETP.LT.AND P2, PT, R27, c[0x0][0x178], !P0 ;  /* 0x00005e001b007a0c */ /* 0x000fe20004741270 */
[----:B------:R-:W-:Y:S01]  /*53690*/  IMAD.WIDE R42, R0, 0x2, R2 ;  /* 0x00000002002a7825 */ /* 0x000fe200078e0202 */
[----:B------:R-:W-:-:S11]  /*536a0*/  ISETP.LT.AND P1, PT, R13, c[0x0][0x178], !P0 ;  /* 0x00005e000d007a0c */ /* 0x000fd60004721270 */
[----:B---3--:R0:W-:Y:S01]  /*536b0*/  @P2 STG.E.U16 [R42.64], R56 ;  /* 0x000000382a002986 */ /* 0x0081e2000c10150a */
[----:B------:R-:W-:Y:S01]  /*536c0*/  ISETP.LT.AND P2, PT, R12, c[0x0][0x178], !P0 ;  /* 0x00005e000c007a0c */ /* 0x000fe20004741270 */
[----:B0-----:R-:W-:-:S05]  /*536d0*/  IMAD.WIDE R42, R0, 0x2, R16 ;  /* 0x00000002002a7825 */ /* 0x001fca00078e0210 */
[----:B------:R0:W-:Y:S01]  /*536e0*/  @P1 STG.E.U16 [R42.64], R50 ;  /* 0x000000322a001986 */ /* 0x0001e2000c10150a */
        /* <DEDUP_REMOVED lines=17> */
[----:B--2---:R-:W-:Y:S01]  /*53800*/  ISETP.GE.AND P0, PT, R43, c[0x0][0x17c], PT ;  /* 0x00005f002b007a0c */ /* 0x004fe20003f06270 */
[C---:B------:R-:W-:Y:S01]  /*53810*/  IMAD.WIDE R42, R0.reuse, 0x2, R40 ;  /* 0x00000002002a7825 */ /* 0x040fe200078e0228 */
[----:B------:R-:W-:-:S07]  /*53820*/  IADD3 R0, R0, c[0x0][0x198], RZ ;  /* 0x0000660000007a10 */ /* 0x000fce0007ffe0ff */
[----:B------:R0:W-:Y:S01]  /*53830*/  @P1 STG.E.U16 [R42.64], R47 ;  /* 0x0000002f2a001986 */ /* 0x0001e2000c10150a */
[----:B------:R-:W-:Y:S01]  /*53840*/  ISETP.LT.AND P1, PT, R27, c[0x0][0x178], !P0 ;  /* 0x00005e001b007a0c */ /* 0x000fe20004721270 */
[----:B0-----:R-:W-:-:S12]  /*53850*/  IMAD.WIDE R42, R0, 0x2, R2 ;  /* 0x00000002002a7825 */ /* 0x001fd800078e0202 */
        /* <DEDUP_REMOVED lines=9> */
[----:B------:R-:W3:Y:S09]  /*538f0*/  LDL.LU R59, [R1+0x114] ;  /* 0x00011400013b7983 */ /* 0x000ef20000300800 */
[----:B------:R0:W-:Y:S02]  /*53900*/  @P1 STG.E.U16 [R42.64], R4 ;  /* 0x000000042a001986 */ /* 0x0001e4000c10150a */
[----:B0-----:R-:W-:-:S02]  /*53910*/  PRMT R4, R6, 0x7632, R4 ;  /* 0x0000763206047816 */ /* 0x001fc40000000004 */
[----:B------:R-:W4:Y:S01]  /*53920*/  LDL.LU R6, [R1+0x1f84] ;  /* 0x001f840001067983 */ /* 0x000f220000300800 */
[----:B------:R-:W-:Y:S01]  /*53930*/  ISETP.LT.AND P1, PT, R8, c[0x0][0x178], !P0 ;  /* 0x00005e0008007a0c */ /* 0x000fe20004721270 */
[----:B------:R-:W-:-:S12]  /*53940*/  IMAD.WIDE R42, R0, 0x2, R20 ;  /* 0x00000002002a7825 */ /* 0x000fd800078e0214 */
        /* <DEDUP_REMOVED lines=13> */
[----:B------:R-:W3:Y:S09]  /*53a20*/  LDL.LU R46, [R1+0x21cc] ;  /* 0x0021cc00012e7983 */ /* 0x000ef20000300800 */
[----:B------:R0:W-:Y:S02]  /*53a30*/  @P1 STG.E.U16 [R42.64], R4 ;  /* 0x000000042a001986 */ /* 0x0001e4000c10150a */
[----:B0-----:R-:W-:-:S02]  /*53a40*/  PRMT R4, R47, 0x7632, R4 ;  /* 0x000076322f047816 */ /* 0x001fc40000000004 */
[----:B------:R-:W3:Y:S04]  /*53a50*/  LDL.LU R47, [R1+0x21c8] ;  /* 0x0021c800012f7983 */ /* 0x000ee80000300800 */
[----:B------:R-:W3:Y:S01]  /*53a60*/  LDL.LU R56, [R1+0x1f88] ;  /* 0x001f880001387983 */ /* 0x000ee20000300800 */
[----:B------:R-:W-:Y:S01]  /*53a70*/  ISETP.LT.AND P0, PT, R15, c[0x0][0x178], !P0 ;  /* 0x00005e000f007a0c */ /* 0x000fe20004701270 */
[----:B------:R-:W-:Y:S02]  /*53a80*/  IMAD.WIDE R42, R0, 0x2, R40 ;  /* 0x00000002002a7825 */ /* 0x000fe400078e0228 */
[----:B------:R-:W3:Y:S10]  /*53a90*/  LDL.LU R10, [R1+0x1f8c] ;  /* 0x001f8c00010a7983 */ /* 0x000ef40000300800 */
[----:B------:R0:W-:Y:S01]  /*53aa0*/  @P0 STG.E.U16 [R42.64], R4 ;  /* 0x000000042a000986 */ /* 0x0001e2000c10150a */
[----:B----4-:R-:W-:-:S03]  /*53ab0*/  ISETP.GE.AND P0, PT, R6, c[0x0][0x17c], PT ;  /* 0x00005f0006007a0c */ /* 0x010fc60003f06270 */
[----:B------:R-:W4:Y:S01]  /*53ac0*/  LDL.LU R6, [R1+0x1f90] ;  /* 0x001f900001067983 */ /* 0x000f220000300800 */
[----:B------:R-:W-:Y:S02]  /*53ad0*/  ISETP.LT.AND P1, PT, R27, c[0x0][0x178], !P0 ;  /* 0x00005e001b007a0c */ /* 0x000fe40004721270 */
[----:B------:R-:W-:Y:S02]  /*53ae0*/  IADD3 R0, R0, c[0x0][0x198], RZ ;  /* 0x0000660000007a10 */ /* 0x000fe40007ffe0ff */
[----:B------:R-:W-:-:S03]  /*53af0*/  ISETP.LT.AND P2, PT, R13, c[0x0][0x178], !P0 ;  /* 0x00005e000d007a0c */ /* 0x000fc60004741270 */
[----:B0-----:R-:W-:-:S06]  /*53b00*/  IMAD.WIDE R42, R0, 0x2, R2 ;  /* 0x00000002002a7825 */ /* 0x001fcc00078e0202 */
[----:B--2---:R0:W-:Y:S01]  /*53b10*/  @P1 STG.E.U16 [R42.64], R50 ;  /* 0x000000322a001986 */ /* 0x0041e2000c10150a */
[----:B------:R-:W-:Y:S01]  /*53b20*/  ISETP.LT.AND P1, PT, R12, c[0x0][0x178], !P0 ;  /* 0x00005e000c007a0c */ /* 0x000fe20004721270 */
[----:B0-----:R-:W-:-:S05]  /*53b30*/  IMAD.WIDE R42, R0, 0x2, R16 ;  /* 0x00000002002a7825 */ /* 0x001fca00078e0210 */
[----:B---3--:R0:W-:Y:S01]  /*53b40*/  @P2 STG.E.U16 [R42.64], R59 ;  /* 0x0000003b2a002986 */ /* 0x0081e2000c10150a */
        /* <DEDUP_REMOVED lines=8> */
[----:B------:R0:W-:Y:S01]  /*53bd0*/  @P1 STG.E.U16 [R42.64], R45 ;  /* 0x0000002d2a001986 */ /* 0x0001e2000c10150a */
[----:B------:R-:W-:Y:S02]  /*53be0*/  ISETP.LT.AND P1, PT, R9, c[0x0][0x178], !P0 ;  /* 0x00005e0009007a0c */ /* 0x000fe40004721270 */
[----:B------:R-:W-:Y:S01]  /*53bf0*/  ISETP.LT.AND P0, PT, R15, c[0x0][0x178], !P0 ;  /* 0x00005e000f007a0c */ /* 0x000fe20004701270 */
[----:B0-----:R-:W-:Y:S01]  /*53c00*/  IMAD.WIDE R42, R0, 0x2, R36 ;  /* 0x00000002002a7825 */ /* 0x001fe200078e0224 */
[----:B------:R-:W-:Y:S02]  /*53c10*/  ISETP.GE.AND P4, PT, R56, c[0x0][0x17c], PT ;  /* 0x00005f0038007a0c */ /* 0x000fe40003f86270 */
[----:B------:R-:W-:Y:S01]  /*53c20*/  PRMT R4, R50, 0x7632, R4 ;  /* 0x0000763232047816 */ /* 0x000fe20000000004 */
[----:B------:R-:W2:Y:S04]  /*53c30*/  LDL.LU R56, [R1+0x174] ;  /* 0x0001740001387983 */ /* 0x000ea80000300800 */
[----:B------:R0:W-:Y:S02]  /*53c40*/  @P2 STG.E.U16 [R42.64], R57 ;  /* 0x000000392a002986 */ /* 0x0001e4000c10150a */
[----:B0-----:R-:W-:-:S05]  /*53c50*/  IMAD.WIDE R42, R0, 0x2, R38 ;  /* 0x00000002002a7825 */ /* 0x001fca00078e0226 */
[----:B------:R0:W-:Y:S01]  /*53c60*/  @P1 STG.E.U16 [R42.64], R53 ;  /* 0x000000352a001986 */ /* 0x0001e2000c10150a */
[----:B------:R-:W-:Y:S01]  /*53c70*/  ISETP.LT.AND P1, PT, R27, c[0x0][0x178], !P4 ;  /* 0x00005e001b007a0c */ /* 0x000fe20006721270 */
[C---:B0-----:R-:W-:Y:S01]  /*53c80*/  IMAD.WIDE R42, R0.reuse, 0x2, R40 ;  /* 0x00000002002a7825 */ /* 0x041fe200078e0228 */
[----:B------:R-:W-:-:S04]  /*53c90*/  IADD3 R0, R0, c[0x0][0x198], RZ ;  /* 0x0000660000007a10 */ /* 0x000fc80007ffe0ff */
[----:B------:R0:W-:Y:S01]  /*53ca0*/  @P0 STG.E.U16 [R42.64], R49 ;  /* 0x000000312a000986 */ /* 0x0001e2000c10150a */
[----:B------:R-:W-:Y:S02]  /*53cb0*/  ISETP.LT.AND P0, PT, R13, c[0x0][0x178], !P4 ;  /* 0x00005e000d007a0c */ /* 0x000fe40006701270 */
[----:B------:R-:W-:Y:S01]  /*53cc0*/  ISETP.LT.AND P3, PT, R12, c[0x0][0x178], !P4 ;  /* 0x00005e000c007a0c */ /* 0x000fe20006761270 */
[----:B0-----:R-:W-:-:S05]  /*53cd0*/  IMAD.WIDE R42, R0, 0x2, R2 ;  /* 0x00000002002a7825 */ /* 0x001fca00078e0202 */
[----:B------:R0:W-:Y:S01]  /*53ce0*/  @P1 STG.E.U16 [R42.64], R4 ;  /* 0x000000042a001986 */ /* 0x0001e2000c10150a */
[----:B------:R-:W-:Y:S02]  /*53cf0*/  ISETP.LT.AND P6, PT, R8, c[0x0][0x178], !P4 ;  /* 0x00005e0008007a0c */ /* 0x000fe400067c1270 */
[----:B------:R-:W-:Y:S02]  /*53d00*/  ISETP.LT.AND P2, PT, R14, c[0x0][0x178], !P4 ;  /* 0x00005e000e007a0c */ /* 0x000fe40006741270 */
[----:B------:R-:W-:Y:S02]  /*53d10*/  PRMT R44, R47, 0x7632, R44 ;  /* 0x000076322f2c7816 */ /* 0x000fe4000000002c */
[----:B0-----:R-:W-:Y:S01]  /*53d20*/  PRMT R4, R59, 0x7632, R4 ;  /* 0x000076323b047816 */ /* 0x001fe20000000004 */
[----:B------:R-:W-:Y:S01]  /*53d30*/  IMAD.WIDE R42, R0, 0x2, R16 ;  /* 0x00000002002a7825 */ /* 0x000fe200078e0210 */
[----:B------:R-:W-:-:S04]  /*53d40*/  ISETP.LT.AND P5, PT, R7, c[0x0][0x178], !P4 ;  /* 0x00005e0007007a0c */ /* 0x000fc800067a1270 */
[----:B------:R0:W-:Y:S01]  /*53d50*/  @P0 STG.E.U16 [R42.64], R4 ;  /* 0x000000042a000986 */ /* 0x0001e2000c10150a */
[----:B------:R-:W-:Y:S01]  /*53d60*/  PRMT R48, R46, 0x7632, R48 ;  /* 0x000076322e307816 */ /* 0x000fe20000000030 */
[----:B------:R-:W-:Y:S01]  /*53d70*/  IMAD.WIDE R46, R0, 0x2, R36 ;  /* 0x00000002002e7825 */ /* 0x000fe200078e0224 */
[----:B------:R-:W-:Y:S02]  /*53d80*/  ISETP.GE.AND P0, PT, R10, c[0x0][0x17c], PT ;  /* 0x00005f000a007a0c */ /* 0x000fe40003f06270 */
[----:B------:R-:W-:Y:S01]  /*53d90*/  PRMT R57, R57, 0x7632, R57 ;  /* 0x0000763239397816 */ /* 0x000fe20000000039 */
[----:B------:R-:W3:Y:S01]  /*53da0*/  LDL.LU R10, [R1+0x134] ;  /* 0x00013400010a7983 */ /* 0x000ee20000300800 */
[----:B0-----:R-:W-:Y:S01]  /*53db0*/  IMAD.WIDE R42, R0, 0x2, R18 ;  /* 0x00000002002a7825 */ /* 0x001fe200078e0212 */
[----:B------:R-:W-:-:S04]  /*53dc0*/  PRMT R4, R45, 0x7632, R4 ;  /* 0x000076322d047816 */ /* 0x000fc80000000004 */
[----:B------:R0:W-:Y:S02]  /*53dd0*/  @P3 STG.E.U16 [R42.64], R44 ;  /* 0x0000002c2a003986 */ /* 0x0001e4000c10150a */
[----:B0-----:R-:W-:-:S04]  /*53de0*/  IMAD.WIDE R42, R0, 0x2, R20 ;  /* 0x00000002002a7825 */ /* 0x001fc800078e0214 */
[C---:B------:R-:W-:Y:S01]  /*53df0*/  IMAD.WIDE R44, R0.reuse, 0x2, R22 ;  /* 0x00000002002c7825 */ /* 0x040fe200078e0216 */
[----:B------:R0:W-:Y:S04]  /*53e00*/  @P6 STG.E.U16 [R42.64], R48 ;  /* 0x000000302a006986 */ /* 0x0001e8000c10150a */
[----:B------:R1:W-:Y:S04]  /*53e10*/  @P2 STG.E.U16 [R44.64], R4 ;  /* 0x000000042c002986 */ /* 0x0003e8000c10150a */
[----:B------:R1:W-:Y:S01]  /*53e20*/  @P5 STG.E.U16 [R46.64], R57 ;  /* 0x000000392e005986 */ /* 0x0003e2000c10150a */
[C---:B0-----:R-:W-:Y:S01]  /*53e30*/  IMAD.WIDE R42, R0.reuse, 0x2, R40 ;  /* 0x00000002002a7825 */ /* 0x041fe200078e0228 */
[----:B-1----:R-:W-:-:S03]  /*53e40*/  IADD3 R4, R0, c[0x0][0x198], RZ ;  /* 0x0000660000047a10 */ /* 0x002fc60007ffe0ff */
[----:B------:R-:W-:Y:S01]  /*53e50*/  IMAD.WIDE R46, R0, 0x2, R38 ;  /* 0x00000002002e7825 */ /* 0x000fe200078e0226 */
[----:B----4-:R-:W-:Y:S02]  /*53e60*/  ISETP.GE.AND P1, PT, R6, c[0x0][0x17c], PT ;  /* 0x00005f0006007a0c */ /* 0x010fe40003f26270 */
[----:B------:R-:W4:Y:S04]  /*53e70*/  LDL.LU R6, [R1+0x54] ;  /* 0x0000540001067983 */ /* 0x000f280000300800 */
[----:B------:R-:W3:Y:S04]  /*53e80*/  LDL.LU R50, [R1+0x24] ;  /* 0x0000240001327983 */ /* 0x000ee80000300800 */
[----:B------:R-:W3:Y:S04]  /*53e90*/  LDL.LU R59, [R1+0x44] ;  /* 0x00004400013b7983 */ /* 0x000ee80000300800 */
[----:B------:R-:W3:Y:S04]  /*53ea0*/  LDL.LU R48, [R1+0x184] ;  /* 0x0001840001307983 */ /* 0x000ee80000300800 */
[----:B------:R-:W3:Y:S04]  /*53eb0*/  LDL.LU R57, [R1+0x194] ;  /* 0x0001940001397983 */ /* 0x000ee80000300800 */
[----:B------:R-:W4:Y:S01]  /*53ec0*/  LDL.LU R0, [R1+0x1f94] ;  /* 0x001f940001007983 */ /* 0x000f220000300800 */
[----:B------:R-:W-:-:S02]  /*53ed0*/  ISETP.LT.AND P3, PT, R9, c[0x0][0x178], !P4 ;  /* 0x00005e0009007a0c */ /* 0x000fc40006761270 */
[----:B------:R-:W-:Y:S02]  /*53ee0*/  ISETP.LT.AND P4, PT, R15, c[0x0][0x178], !P4 ;  /* 0x00005e000f007a0c */ /* 0x000fe40006781270 */
[----:B------:R-:W-:Y:S02]  /*53ef0*/  ISETP.LT.AND P6, PT, R27, c[0x0][0x178], !P1 ;  /* 0x00005e001b007a0c */ /* 0x000fe40004fc1270 */
[----:B------:R-:W-:Y:S02]  /*53f00*/  ISETP.LT.AND P5, PT, R13, c[0x0][0x178], !P1 ;  /* 0x00005e000d007a0c */ /* 0x000fe40004fa1270 */
[----:B------:R-:W-:Y:S02]  /*53f10*/  PRMT R53, R53, 0x7632, R53 ;  /* 0x0000763235357816 */ /* 0x000fe40000000035 */
[----:B------:R-:W-:Y:S02]  /*53f20*/  ISETP.LT.AND P2, PT, R12, c[0x0][0x178], !P1 ;  /* 0x00005e000c007a0c */ /* 0x000fe40004f41270 */
[----:B------:R-:W-:Y:S01]  /*53f30*/  PRMT R49, R49, 0x7632, R49 ;  /* 0x0000763231317816 */ /* 0x000fe20000000031 */
[----:B------:R0:W-:Y:S01]  /*53f40*/  @P3 STG.E.U16 [R46.64], R53 ;  /* 0x000000352e003986 */ /* 0x0001e2000c10150a */
[----:B------:R-:W-:Y:S01]  /*53f50*/  IMAD.WIDE R44, R4, 0x2, R2 ;  /* 0x00000002042c7825 */ /* 0x000fe200078e0202 */
[----:B------:R-:W-:-:S02]  /*53f60*/  ISETP.LT.AND P3, PT, R8, c[0x0][0x178], !P1 ;  /* 0x00005e0008007a0c */ /* 0x000fc40004f61270 */
[----:B------:R1:W-:Y:S01]  /*53f70*/  @P4 STG.E.U16 [R42.64], R49 ;  /* 0x000000312a004986 */ /* 0x0003e2000c10150a */
[----:B------:R-:W-:Y:S01]  /*53f80*/  ISETP.LT.AND P4, PT, R14, c[0x0][0x178], !P1 ;  /* 0x00005e000e007a0c */ /* 0x000fe20004f81270 */
[----:B0-----:R-:W-:-:S04]  /*53f90*/  IMAD.WIDE R46, R4, 0x2, R16 ;  /* 0x00000002042e7825 */ /* 0x001fc800078e0210 */
[----:B-1----:R-:W-:Y:S01]  /*53fa0*/  IMAD.WIDE R42, R4, 0x2, R18 ;  /* 0x00000002042a7825 */ /* 0x002fe200078e0212 */
[----:B--2---:R-:W-:Y:S01]  /*53fb0*/  PRMT R52, R56, 0x7632, R52 ;  /* 0x0000763238347816 */ /* 0x004fe20000000034 */
[----:B---3--:R0:W-:Y:S01]  /*53fc0*/  @P6 STG.E.U16 [R44.64], R57 ;  /* 0x000000392c006986 */ /* 0x0081e2000c10150a */
[----:B------:R-:W-:-:S03]  /*53fd0*/  ISETP.LT.AND P6, PT, R7, c[0x0][0x178], !P1 ;  /* 0x00005e0007007a0c */ /* 0x000fc60004fc1270 */
[----:B------:R1:W-:Y:S01]  /*53fe0*/  @P5 STG.E.U16 [R46.64], R48 ;  /* 0x000000302e005986 */ /* 0x0003e2000c10150a */
[----:B------:R-:W-:Y:S02]  /*53ff0*/  ISETP.LT.AND P5, PT, R9, c[0x0][0x178], !P1 ;  /* 0x00005e0009007a0c */ /* 0x000fe40004fa1270 */
[----:B------:R-:W-:Y:S01]  /*54000*/  ISETP.LT.AND P1, PT, R15, c[0x0][0x178], !P1 ;  /* 0x00005e000f007a0c */ /* 0x000fe20004f21270 */
[----:B------:R2:W-:Y:S01]  /*54010*/  @P2 STG.E.U16 [R42.64], R56 ;  /* 0x000000382a002986 */ /* 0x0005e2000c10150a */
[----:B----4-:R-:W-:Y:S01]  /*54020*/  ISETP.GE.AND P2, PT, R0, c[0x0][0x17c], PT ;  /* 0x00005f0000007a0c */ /* 0x010fe20003f46270 */
[----:B0-----:R-:W-:-:S04]  /*54030*/  IMAD.WIDE R44, R4, 0x2, R20 ;  /* 0x00000002042c7825 */ /* 0x001fc800078e0214 */
[C---:B-1----:R-:W-:Y:S01]  /*54040*/  IMAD.WIDE R46, R4.reuse, 0x2, R22 ;  /* 0x00000002042e7825 */ /* 0x042fe200078e0216 */
[----:B------:R0:W-:Y:S01]  /*54050*/  @P3 STG.E.U16 [R44.64], R10 ;  /* 0x0000000a2c003986 */ /* 0x0001e2000c10150a */
[----:B------:R-:W-:Y:S02]  /*54060*/  ISETP.LT.AND P3, PT, R27, c[0x0][0x178], !P2 ;  /* 0x00005e001b007a0c */ /* 0x000fe40005761270 */
[C---:B--2---:R-:W-:Y:S01]  /*54070*/  IMAD.WIDE R42, R4.reuse, 0x2, R36 ;  /* 0x00000002042a7825 */ /* 0x044fe200078e0224 */
[----:B------:R1:W-:Y:S01]  /*54080*/  @P4 STG.E.U16 [R46.64], R6 ;  /* 0x000000062e004986 */ /* 0x0003e2000c10150a */
[----:B------:R-:W-:-:S03]  /*54090*/  IADD3 R0, R4, c[0x0][0x198], RZ ;  /* 0x0000660004007a10 */ /* 0x000fc60007ffe0ff */
[----:B------:R2:W-:Y:S01]  /*540a0*/  @P6 STG.E.U16 [R42.64], R50 ;  /* 0x000000322a006986 */ /* 0x0005e2000c10150a */
[----:B0-----:R-:W-:Y:S01]  /*540b0*/  IMAD.WIDE R44, R4, 0x2, R38 ;  /* 0x00000002042c7825 */ /* 0x001fe200078e0226 */
[----:B------:R-:W-:-:S03]  /*540c0*/  ISETP.LT.AND P6, PT, R13, c[0x0][0x178], !P2 ;  /* 0x00005e000d007a0c */ /* 0x000fc600057c1270 */
[----:B-1----:R-:W-:Y:S01]  /*540d0*/  IMAD.WIDE R46, R4, 0x2, R40 ;  /* 0x00000002042e7825 */ /* 0x002fe200078e0228 */
[----:B------:R0:W-:Y:S01]  /*540e0*/  @P5 STG.E.U16 [R44.64], R59 ;  /* 0x0000003b2c005986 */ /* 0x0001e2000c10150a */
[----:B------:R-:W-:Y:S02]  /*540f0*/  ISETP.LT.AND P5, PT, R12, c[0x0][0x178], !P2 ;  /* 0x00005e000c007a0c */ /* 0x000fe400057a1270 */
[----:B------:R-:W-:Y:S01]  /*54100*/  PRMT R4, R57, 0x7632, R4 ;  /* 0x0000763239047816 */ /* 0x000fe20000000004 */
[----:B--2---:R-:W-:Y:S01]  /*54110*/  IMAD.WIDE R42, R0, 0x2, R2 ;  /* 0x00000002002a7825 */ /* 0x004fe200078e0202 */
[----:B------:R1:W-:Y:S01]  /*54120*/  @P1 STG.E.U16 [R46.64], R5 ;  /* 0x000000052e001986 */ /* 0x0003e2000c10150a */
[----:B------:R-:W-:Y:S02]  /*54130*/  ISETP.LT.AND P4, PT, R8, c[0x0][0x178], !P2 ;  /* 0x00005e0008007a0c */ /* 0x000fe40005781270 */
[----:B------:R-:W-:Y:S01]  /*54140*/  ISETP.LT.AND P1, PT, R14, c[0x0][0x178], !P2 ;  /* 0x00005e000e007a0c */ /* 0x000fe20005721270 */
[----:B------:R2:W-:Y:S01]  /*54150*/  @P3 STG.E.U16 [R42.64], R4 ;  /* 0x000000042a003986 */ /* 0x0005e2000c10150a */
[----:B------:R-:W-:Y:S01]  /*54160*/  PRMT R53, R48, 0x7632, R53 ;  /* 0x0000763230357816 */ /* 0x000fe20000000035 */
[----:B0-----:R-:W-:-:S02]  /*54170*/  IMAD.WIDE R44, R0, 0x2, R18 ;  /* 0x00000002002c7825 */ /* 0x001fc400078e0212 */
[----:B------:R-:W3:Y:S02]  /*54180*/  LDL.LU R57, [R1+0x204] ;  /* 0x0002040001397983 */ /* 0x000ee40000300800 */
[----:B------:R-:W-:Y:S01]  /*54190*/  IMAD.WIDE R48, R0, 0x2, R22 ;  /* 0x0000000200307825 */ /* 0x000fe200078e0216 */
[----:B-1----:R-:W-:Y:S01]  /*541a0*/  PRMT R5, R10, 0x7632, R5 ;  /* 0x000076320a057816 */ /* 0x002fe20000000005 */
[----:B------:R-:W4:Y:S02]  /*541b0*/  LDL.LU R56, [R1+0x1f4] ;  /* 0x0001f40001387983 */ /* 0x000f240000300800 */
[----:B--2---:R-:W-:Y:S01]  /*541c0*/  IMAD.WIDE R42, R0, 0x2, R16 ;  /* 0x00000002002a7825 */ /* 0x004fe200078e0210 */
[----:B------:R-:W-:Y:S01]  /*541d0*/  PRMT R4, R6, 0x7632, R4 ;  /* 0x0000763206047816 */ /* 0x000fe20000000004 */
[----:B------:R-:W2:Y:S02]  /*541e0*/  LDL.LU R10, [R1+0x1e4] ;  /* 0x0001e400010a7983 */ /* 0x000ea40000300800 */
[----:B------:R-:W-:-:S02]  /*541f0*/  IMAD.WIDE R46, R0, 0x2, R20 ;  /* 0x00000002002e7825 */ /* 0x000fc400078e0214 */
[----:B------:R0:W-:Y:S01]  /*54200*/  @P6 STG.E.U16 [R42.64], R53 ;  /* 0x000000352a006986 */ /* 0x0001e2000c10150a */
[----:B------:R-:W-:-:S03]  /*54210*/  ISETP.LT.AND P3, PT, R7, c[0x0][0x178], !P2 ;  /* 0x00005e0007007a0c */ /* 0x000fc60005761270 */
[----:B------:R1:W-:Y:S04]  /*54220*/  @P5 STG.E.U16 [R44.64], R52 ;  /* 0x000000342c005986 */ /* 0x0003e8000c10150a */
[----:B------:R1:W-:Y:S04]  /*54230*/  @P4 STG.E.U16 [R46.64], R5 ;  /* 0x000000052e004986 */ /* 0x0003e8000c10150a */
[----:B------:R1:W-:Y:S01]  /*54240*/  @P1 STG.E.U16 [R48.64], R4 ;  /* 0x0000000430001986 */ /* 0x0003e2000c10150a */
[----:B------:R-:W-:Y:S01]  /*54250*/  ISETP.LT.AND P1, PT, R9, c[0x0][0x178], !P2 ;  /* 0x00005e0009007a0c */ /* 0x000fe20005721270 */
[----:B0-----:R-:W-:-:S02]  /*54260*/  IMAD.WIDE R42, R0, 0x2, R38 ;  /* 0x00000002002a7825 */ /* 0x001fc400078e0226 */
[----:B------:R-:W2:Y:S02]  /*54270*/  LDL.LU R53, [R1+0x214] ;  /* 0x0002140001357983 */ /* 0x000ea40000300800 */
[----:B-1----:R-:W-:Y:S01]  /*54280*/  IMAD.WIDE R44, R0, 0x2, R36 ;  /* 0x00000002002c7825 */ /* 0x002fe200078e0224 */
[----:B------:R-:W-:Y:S02]  /*54290*/  PRMT R47, R59, 0x7632, R47 ;  /* 0x000076323b2f7816 */ /* 0x000fe4000000002f */
[----:B------:R-:W-:Y:S02]  /*542a0*/  PRMT R48, R50, 0x7632, R48 ;  /* 0x0000763232307816 */ /* 0x000fe40000000030 */
[----:B------:R-:W4:Y:S04]  /*542b0*/  LDL.LU R50, [R1+0x1a4] ;  /* 0x0001a40001327983 */ /* 0x000f280000300800 */
[----:B------:R-:W4:Y:S04]  /*542c0*/  LDL.LU R59, [R1+0x74] ;  /* 0x00007400013b7983 */ /* 0x000f280000300800 */
[----:B------:R-:W4:Y:S04]  /*542d0*/  LDL.LU R6, [R1+0x64] ;  /* 0x0000640001067983 */ /* 0x000f280000300800 */
[----:B------:R0:W-:Y:S04]  /*542e0*/  @P3 STG.E.U16 [R44.64], R48 ;  /* 0x000000302c003986 */ /* 0x0001e8000c10150a */
[----:B------:R1:W-:Y:S04]  /*542f0*/  @P1 STG.E.U16 [R42.64], R47 ;  /* 0x0000002f2a001986 */ /* 0x0003e8000c10150a */
[----:B0-----:R-:W4:Y:S04]  /*54300*/  LDL.LU R48, [R1+0x1f9c] ;  /* 0x001f9c0001307983 */ /* 0x001f280000300800 */
[----:B-1----:R-:W4:Y:S01]  /*54310*/  LDL.LU R47, [R1+0x1f98] ;  /* 0x001f9800012f7983 */ /* 0x002f220000300800 */
[----:B------:R-:W-:-:S02]  /*54320*/  ISETP.LT.AND P2, PT, R15, c[0x0][0x178], !P2 ;  /* 0x00005e000f007a0c */ /* 0x000fc40005741270 */
[----:B------:R-:W-:Y:S02]  /*54330*/  ISETP.LT.AND P5, PT, R27, c[0x0][0x178], !P0 ;  /* 0x00005e001b007a0c */ /* 0x000fe400047a1270 */
[----:B------:R-:W-:Y:S01]  /*54340*/  PRMT R46, R5, 0x7632, R46 ;  /* 0x00007632052e7816 */ /* 0x000fe2000000002e */
[C---:B------:R-:W-:Y:S01]  /*54350*/  IMAD.WIDE R4, R0.reuse, 0x2, R40 ;  /* 0x0000000200047825 */ /* 0x040fe200078e0228 */
[----:B------:R-:W-:Y:S02]  /*54360*/  ISETP.LT.AND P4, PT, R13, c[0x0][0x178], !P0 ;  /* 0x00005e000d007a0c */ /* 0x000fe40004781270 */
[----:B------:R-:W-:Y:S02]  /*54370*/  IADD3 R0, R0, c[0x0][0x198], RZ ;  /* 0x0000660000007a10 */ /* 0x000fe40007ffe0ff */
[----:B------:R-:W-:Y:S02]  /*54380*/  ISETP.LT.AND P6, PT, R12, c[0x0][0x178], !P0 ;  /* 0x00005e000c007a0c */ /* 0x000fe400047c1270 */
[----:B------:R-:W-:Y:S01]  /*54390*/  ISETP.LT.AND P1, PT, R8, c[0x0][0x178], !P0 ;  /* 0x00005e0008007a0c */ /* 0x000fe20004721270 */
[----:B------:R0:W-:Y:S01]  /*543a0*/  @P2 STG.E.U16 [R4.64], R46 ;  /* 0x0000002e04002986 */ /* 0x0001e2000c10150a */
[----:B------:R-:W-:Y:S01]  /*543b0*/  IMAD.WIDE R42, R0, 0x2, R16 ;  /* 0x00000002002a7825 */ /* 0x000fe200078e0210 */
[----:B------:R-:W-:-:S03]  /*543c0*/  ISETP.LT.AND P3, PT, R14, c[0x0][0x178], !P0 ;  /* 0x00005e000e007a0c */ /* 0x000fc60004761270 */
[----:B------:R-:W-:-:S04]  /*543d0*/  IMAD.WIDE R44, R0, 0x2, R18 ;  /* 0x00000002002c7825 */ /* 0x000fc800078e0212 */
[----:B0-----:R-:W-:-:S05]  /*543e0*/  IMAD.WIDE R4, R0, 0x2, R2 ;  /* 0x0000000200047825 */ /* 0x001fca00078e0202 */
[----:B--2---:R0:W-:Y:S01]  /*543f0*/  @P5 STG.E.U16 [R4.64], R53 ;  /* 0x0000003504005986 */ /* 0x0041e2000c10150a */
[----:B------:R-:W-:-:S03]  /*54400*/  ISETP.LT.AND P5, PT, R7, c[0x0][0x178], !P0 ;  /* 0x00005e0007007a0c */ /* 0x000fc600047a1270 */
[----:B---3--:R1:W-:Y:S01]  /*54410*/  @P4 STG.E.U16 [R42.64], R57 ;  /* 0x000000392a004986 */ /* 0x0083e2000c10150a */
[----:B------:R-:W-:Y:S02]  /*54420*/  ISETP.LT.AND P4, PT, R9, c[0x0][0x178], !P0 ;  /* 0x00005e0009007a0c */ /* 0x000fe40004781270 */
[----:B------:R-:W-:Y:S01]  /*54430*/  ISETP.LT.AND P0, PT, R15, c[0x0][0x178], !P0 ;  /* 0x00005e000f007a0c */ /* 0x000fe20004701270 */
[----:B----4-:R2:W-:Y:S01]  /*54440*/  @P6 STG.E.U16 [R44.64], R56 ;  /* 0x000000382c006986 */ /* 0x0105e2000c10150a */
[----:B0-----:R-:W-:-:S04]  /*54450*/  IMAD.WIDE R4, R0, 0x2, R20 ;  /* 0x0000000200047825 */ /* 0x001fc800078e0214 */
[C---:B-1----:R-:W-:Y:S01]  /*54460*/  IMAD.WIDE R42, R0.reuse, 0x2, R22 ;  /* 0x00000002002a7825 */ /* 0x042fe200078e0216 */
[----:B------:R0:W-:Y:S04]  /*54470*/  @P1 STG.E.U16 [R4.64], R10 ;  /* 0x0000000a04001986 */ /* 0x0001e8000c10150a */
[----:B------:R1:W-:Y:S01]  /*54480*/  @P3 STG.E.U16 [R42.64], R50 ;  /* 0x000000322a003986 */ /* 0x0003e2000c10150a */
[C---:B--2---:R-:W-:Y:S01]  /*54490*/  IMAD.WIDE R44, R0.reuse, 0x2, R40 ;  /* 0x00000002002c7825 */ /* 0x044fe200078e0228 */
[----:B------:R-:W-:Y:S02]  /*544a0*/  PRMT R49, R53, 0x7632, R49 ;  /* 0x0000763235317816 */ /* 0x000fe40000000031 */
[----:B------:R-:W2:Y:S01]  /*544b0*/  LDL.LU R53, [R1+0x2e4] ;  /* 0x0002e40001357983 */ /* 0x000ea20000300800 */
[----:B0-----:R-:W-:Y:S01]  /*544c0*/  IMAD.WIDE R4, R0, 0x2, R36 ;  /* 0x0000000200047825 */ /* 0x001fe200078e0224 */
[----:B------:R-:W-:-:S02]  /*544d0*/  ISETP.GE.AND P2, PT, R47, c[0x0][0x17c], PT ;  /* 0x00005f002f007a0c */ /* 0x000fc40003f46270 */
[----:B------:R-:W-:Y:S02]  /*544e0*/  ISETP.GE.AND P1, PT, R48, c[0x0][0x17c], PT ;  /* 0x00005f0030007a0c */ /* 0x000fe40003f26270 */
[----:B------:R-:W-:Y:S01]  /*544f0*/  ISETP.LT.AND P6, PT, R27, c[0x0][0x178], !P2 ;  /* 0x00005e001b007a0c */ /* 0x000fe200057c1270 */
[C---:B-1----:R-:W-:Y:S01]  /*54500*/  IMAD.WIDE R42, R0.reuse, 0x2, R38 ;  /* 0x00000002002a7825 */ /* 0x042fe200078e0226 */
[----:B------:R-:W-:Y:S01]  /*54510*/  IADD3 R48, R0, c[0x0][0x198], RZ ;  /* 0x0000660000307a10 */ /* 0x000fe20007ffe0ff */
[----:B------:R-:W-:Y:S04]  /*54520*/  @P5 STG.E.U16 [R4.64], R59 ;  /* 0x0000003b04005986 */ /* 0x000fe8000c10150a */
[----:B------:R-:W-:Y:S01]  /*54530*/  IMAD.WIDE R46, R48, 0x2, R2 ;  /* 0x00000002302e7825 */ /* 0x000fe200078e0202 */
[----:B------:R0:W-:Y:S01]  /*54540*/  @P4 STG.E.U16 [R42.64], R6 ;  /* 0x000000062a004986 */ /* 0x0001e2000c10150a */
[----:B------:R-:W-:-:S03]  /*54550*/  ISETP.LT.AND P4, PT, R13, c[0x0][0x178], !P2 ;  /* 0x00005e000d007a0c */ /* 0x000fc60005781270 */
[----:B------:R1:W-:Y:S01]  /*54560*/  @P0 STG.E.U16 [R44.64], R54 ;  /* 0x000000362c000986 */ /* 0x0003e2000c10150a */
[----:B------:R-:W-:-:S03]  /*54570*/  ISETP.LT.AND P5, PT, R8, c[0x0][0x178], !P2 ;  /* 0x00005e0008007a0c */ /* 0x000fc600057a1270 */
[----:B------:R3:W-:Y:S01]  /*54580*/  @P6 STG.E.U16 [R46.64], R49 ;  /* 0x000000312e006986 */ /* 0x0007e2000c10150a */
[----:B------:R-:W-:Y:S02]  /*54590*/  ISETP.LT.AND P6, PT, R12, c[0x0][0x178], !P2 ;  /* 0x00005e000c007a0c */ /* 0x000fe400057c1270 */
[----:B------:R-:W-:Y:S02]  /*545a0*/  ISETP.LT.AND P0, PT, R14, c[0x0][0x178], !P2 ;  /* 0x00005e000e007a0c */ /* 0x000fe40005701270 */
[----:B------:R-:W-:Y:S01]  /*545b0*/  PRMT R0, R57, 0x7632, R0 ;  /* 0x0000763239007816 */ /* 0x000fe20000000000 */
[C---:B0-----:R-:W-:Y:S01]  /*545c0*/  IMAD.WIDE R42, R48.reuse, 0x2, R18 ;  /* 0x00000002302a7825 */ /* 0x041fe200078e0212 */
[----:B------:R-:W-:Y:S01]  /*545d0*/  ISETP.LT.AND P3, PT, R7, c[0x0][0x178], !P2 ;  /* 0x00005e0007007a0c */ /* 0x000fe20005761270 */
[----:B------:R-:W4:Y:S02]  /*545e0*/  LDL.LU R57, [R1+0x2d4] ;  /* 0x0002d40001397983 */ /* 0x000f240000300800 */
[----:B-1----:R-:W-:Y:S01]  /*545f0*/  IMAD.WIDE R44, R48, 0x2, R16 ;  /* 0x00000002302c7825 */ /* 0x002fe200078e0210 */
[----:B---3--:R-:W-:-:S02]  /*54600*/  PRMT R49, R56, 0x7632, R49 ;  /* 0x0000763238317816 */ /* 0x008fc40000000031 */
[----:B------:R-:W-:Y:S01]  /*54610*/  PRMT R47, R10, 0x7632, R47 ;  /* 0x000076320a2f7816 */ /* 0x000fe2000000002f */
[----:B------:R-:W-:Y:S01]  /*54620*/  IMAD.WIDE R4, R48, 0x2, R20 ;  /* 0x0000000230047825 */ /* 0x000fe200078e0214 */
[----:B------:R0:W-:Y:S01]  /*54630*/  @P4 STG.E.U16 [R44.64], R0 ;  /* 0x000000002c004986 */ /* 0x0001e2000c10150a */
[----:B------:R-:W-:-:S03]  /*54640*/  PRMT R46, R50, 0x7632, R46 ;  /* 0x00007632322e7816 */ /* 0x000fc6000000002e */
[----:B------:R-:W-:Y:S04]  /*54650*/  @P6 STG.E.U16 [R42.64], R49 ;  /* 0x000000312a006986 */ /* 0x000fe8000c10150a */
[----:B------:R1:W-:Y:S01]  /*54660*/  @P5 STG.E.U16 [R4.64], R47 ;  /* 0x0000002f04005986 */ /* 0x0003e2000c10150a */
[C---:B0-----:R-:W-:Y:S01]  /*54670*/  IMAD.WIDE R44, R48.reuse, 0x2, R22 ;  /* 0x00000002302c7825 */ /* 0x041fe200078e0216 */
[----:B------:R-:W-:Y:S02]  /*54680*/  PRMT R0, R59, 0x7632, R0 ;  /* 0x000076323b007816 */ /* 0x000fe40000000000 */
[----:B------:R-:W3:Y:S04]  /*54690*/  LDL.LU R56, [R1+0x294] ;  /* 0x0002940001387983 */ /* 0x000ee80000300800 */
[----:B------:R-:W-:Y:S01]  /*546a0*/  @P0 STG.E.U16 [R44.64], R46 ;  /* 0x0000002e2c000986 */ /* 0x000fe2000c10150a */
[----:B------:R-:W-:Y:S01]  /*546b0*/  ISETP.LT.AND P0, PT, R9, c[0x0][0x178], !P2 ;  /* 0x00005e0009007a0c */ /* 0x000fe20005701270 */
[----:B-1----:R-:W-:Y:S01]  /*546c0*/  IMAD.WIDE R4, R48, 0x2, R36 ;  /* 0x0000000230047825 */ /* 0x002fe200078e0224 */
[----:B------:R-:W-:Y:S01]  /*546d0*/  ISETP.LT.AND P2, PT, R15, c[0x0][0x178], !P2 ;  /* 0x00005e000f007a0c */ /* 0x000fe20005741270 */
[----:B------:R-:W3:Y:S01]  /*546e0*/  LDL.LU R10, [R1+0x284] ;  /* 0x00028400010a7983 */ /* 0x000ee20000300800 */
[----:B------:R-:W-:Y:S01]  /*546f0*/  PRMT R52, R6, 0x7632, R52 ;  /* 0x0000763206347816 */ /* 0x000fe20000000034 */
[----:B------:R-:W-:-:S02]  /*54700*/  IMAD.WIDE R42, R48, 0x2, R40 ;  /* 0x00000002302a7825 */ /* 0x000fc400078e0228 */
[----:B------:R0:W-:Y:S01]  /*54710*/  @P3 STG.E.U16 [R4.64], R0 ;  /* 0x0000000004003986 */ /* 0x0001e2000c10150a */
[----:B------:R-:W-:-:S03]  /*54720*/  PRMT R49, R54, 0x7632, R49 ;  /* 0x0000763236317816 */ /* 0x000fc60000000031 */
[----:B------:R-:W3:Y:S04]  /*54730*/  LDL.LU R59, [R1+0x274] ;  /* 0x00027400013b7983 */ /* 0x000ee80000300800 */
[----:B------:R-:W3:Y:S01]  /*54740*/  LDL.LU R50, [R1+0x264] ;  /* 0x0002640001327983 */ /* 0x000ee20000300800 */
[----:B0-----:R-:W-:-:S03]  /*54750*/  IMAD.WIDE R4, R48, 0x2, R38 ;  /* 0x0000000230047825 */ /* 0x001fc600078e0226 */
[----:B------:R-:W3:Y:S04]  /*54760*/  LDL.LU R6, [R1+0x21c4] ;  /* 0x0021c40001067983 */ /* 0x000ee80000300800 */
[----:B------:R-:W-:Y:S04]  /*54770*/  @P0 STG.E.U16 [R4.64], R52 ;  /* 0x0000003404000986 */ /* 0x000fe8000c10150a */
[----:B------:R-:W3:Y:S04]  /*54780*/  LDL.LU R54, [R1+0x21c0] ;  /* 0x0021c00001367983 */ /* 0x000ee80000300800 */
[----:B------:R0:W-:Y:S04]  /*54790*/  @P2 STG.E.U16 [R42.64], R49 ;  /* 0x000000312a002986 */ /* 0x0001e8000c10150a */
[----:B0-----:R-:W3:Y:S04]  /*547a0*/  LDL.LU R42, [R1+0x1fa0] ;  /* 0x001fa000012a7983 */ /* 0x001ee80000300800 */
[----:B------:R-:W3:Y:S01]  /*547b0*/  LDL.LU R43, [R1+0x1fa4] ;  /* 0x001fa400012b7983 */ /* 0x000ee20000300800 */
[----:B------:R-:W-:-:S02]  /*547c0*/  ISETP.LT.AND P4, PT, R27, c[0x0][0x178], !P1 ;  /* 0x00005e001b007a0c */ /* 0x000fc40004f81270 */
[----:B------:R-:W-:Y:S02]  /*547d0*/  ISETP.LT.AND P3, PT, R13, c[0x0][0x178], !P1 ;  /* 0x00005e000d007a0c */ /* 0x000fe40004f61270 */
[----:B------:R-:W-:Y:S02]  /*547e0*/  IADD3 R0, R48, c[0x0][0x198], RZ ;  /* 0x0000660030007a10 */ /* 0x000fe40007ffe0ff */
[----:B------:R-:W-:-:S03]  /*547f0*/  ISETP.LT.AND P6, PT, R12, c[0x0][0x178], !P1 ;  /* 0x00005e000c007a0c */ /* 0x000fc60004fc1270 */
[----:B------:R-:W-:Y:S01]  /*54800*/  IMAD.WIDE R44, R0, 0x2, R2 ;  /* 0x00000002002c7825 */ /* 0x000fe200078e0202 */
[----:B------:R-:W-:-:S03]  /*54810*/  ISETP.LT.AND P2, PT, R8, c[0x0][0x178], !P1 ;  /* 0x00005e0008007a0c */ /* 0x000fc60004f41270 */
[----:B------:R-:W-:Y:S01]  /*54820*/  IMAD.WIDE R46, R0, 0x2, R16 ;  /* 0x00000002002e7825 */ /* 0x000fe200078e0210 */
[----:B------:R-:W-:-:S03]  /*54830*/  ISETP.LT.AND P5, PT, R14, c[0x0][0x178], !P1 ;  /* 0x00005e000e007a0c */ /* 0x000fc60004fa1270 */
[C---:B------:R-:W-:Y:S01]  /*54840*/  IMAD.WIDE R4, R0.reuse, 0x2, R18 ;  /* 0x0000000200047825 */ /* 0x040fe200078e0212 */
[----:B--2---:R0:W-:Y:S01]  /*54850*/  @P4 STG.E.U16 [R44.64], R53 ;  /* 0x000000352c004986 */ /* 0x0041e2000c10150a */
[----:B------:R-:W-:Y:S02]  /*54860*/  ISETP.LT.AND P4, PT, R7, c[0x0][0x178], !P1 ;  /* 0x00005e0007007a0c */ /* 0x000fe40004f81270 */
[C---:B0-----:R-:W-:Y:S01]  /*54870*/  IMAD.WIDE R44, R0.reuse, 0x2, R22 ;  /* 0x00000002002c7825 */ /* 0x041fe200078e0216 */
[----:B----4-:R0:W-:Y:S01]  /*54880*/  @P3 STG.E.U16 [R46.64], R57 ;  /* 0x000000392e003986 */ /* 0x0101e2000c10150a */
[----:B------:R-:W-:Y:S02]  /*54890*/  ISETP.LT.AND P3, PT, R9, c[0x0][0x178], !P1 ;  /* 0x00005e0009007a0c */ /* 0x000fe40004f61270 */
[----:B------:R-:W-:Y:S01]  /*548a0*/  ISETP.LT.AND P1, PT, R15, c[0x0][0x178], !P1 ;  /* 0x00005e000f007a0c */ /* 0x000fe20004f21270 */
[C---:B0-----:R-:W-:Y:S01]  /*548b0*/  IMAD.WIDE R46, R0.reuse, 0x2, R20 ;  /* 0x00000002002e7825 */ /* 0x041fe200078e0214 */
[----:B---3--:R0:W-:Y:S04]  /*548c0*/  @P6 STG.E.U16 [R4.64], R56 ;  /* 0x0000003804006986 */ /* 0x0081e8000c10150a */
[----:B------:R1:W-:Y:S01]  /*548d0*/  @P2 STG.E.U16 [R46.64], R10 ;  /* 0x0000000a2e002986 */ /* 0x0003e2000c10150a */
[----:B0-----:R-:W-:-:S03]  /*548e0*/  IMAD.WIDE R4, R0, 0x2, R38 ;  /* 0x0000000200047825 */ /* 0x001fc600078e0226 */
[----:B------:R0:W-:Y:S01]  /*548f0*/  @P5 STG.E.U16 [R44.64], R59 ;  /* 0x0000003b2c005986 */ /* 0x0001e2000c10150a */
[----:B-1----:R-:W-:Y:S01]  /*54900*/  IMAD.WIDE R46, R0, 0x2, R40 ;  /* 0x00000002002e7825 */ /* 0x002fe200078e0228 */
[----:B------:R-:W-:Y:S02]  /*54910*/  PRMT R48, R57, 0x7632, R48 ;  /* 0x0000763239307816 */ /* 0x000fe40000000030 */
[----:B------:R-:W-:Y:S02]  /*54920*/  ISETP.GE.AND P0, PT, R42, c[0x0][0x17c], PT ;  /* 0x00005f002a007a0c */ /* 0x000fe40003f06270 */
[----:B------:R-:W-:Y:S01]  /*54930*/  ISETP.GE.AND P6, PT, R43, c[0x0][0x17c], PT ;  /* 0x00005f002b007a0c */ /* 0x000fe20003fc6270 */
[----:B------:R-:W-:-:S05]  /*54940*/  IMAD.WIDE R42, R0, 0x2, R36 ;  /* 0x00000002002a7825 */ /* 0x000fca00078e0224 */
[----:B------:R-:W-:Y:S04]  /*54950*/  @P4 STG.E.U16 [R42.64], R50 ;  /* 0x000000322a004986 */ /* 0x000fe8000c10150a */
[----:B------:R-:W-:Y:S01]  /*54960*/  @P3 STG.E.U16 [R4.64], R54 ;  /* 0x0000003604003986 */ /* 0x000fe2000c10150a */
[----:B------:R-:W-:Y:S02]  /*54970*/  ISETP.LT.AND P3, PT, R27, c[0x0][0x178], !P6 ;  /* 0x00005e001b007a0c */ /* 0x000fe40007761270 */
[----:B------:R-:W-:Y:S01]  /*54980*/  IADD3 R0, R0, c[0x0][0x198], RZ ;  /* 0x0000660000007a10 */ /* 0x000fe20007ffe0ff */
[----:B------:R1:W-:Y:S01]  /*54990*/  @P1 STG.E.U16 [R46.64], R58 ;  /* 0x0000003a2e001986 */ /* 0x0003e2000c10150a */
[----:B------:R-:W-:Y:S02]  /*549a0*/  ISETP.LT.AND P5, PT, R13, c[0x0][0x178], !P6 ;  /* 0x00005e000d007a0c */ /* 0x000fe400077a1270 */
[----:B------:R-:W-:-:S02]  /*549b0*/  ISETP.LT.AND P4, PT, R12, c[0x0][0x178], !P6 ;  /* 0x00005e000c007a0c */ /* 0x000fc40007781270 */
[----:B------:R-:W-:Y:S01]  /*549c0*/  ISETP.LT.AND P1, PT, R8, c[0x0][0x178], !P6 ;  /* 0x00005e0008007a0c */ /* 0x000fe20007721270 */
[----:B0-----:R-:W-:Y:S01]  /*549d0*/  IMAD.WIDE R44, R0, 0x2, R2 ;  /* 0x00000002002c7825 */ /* 0x001fe200078e0202 */
[----:B-1----:R-:W-:-:S03]  /*549e0*/  PRMT R46, R53, 0x7632, R46 ;  /* 0x00007632352e7816 */ /* 0x002fc6000000002e */
[----:B------:R-:W-:Y:S01]  /*549f0*/  IMAD.WIDE R42, R0, 0x2, R16 ;  /* 0x00000002002a7825 */ /* 0x000fe200078e0210 */
[----:B------:R-:W-:Y:S01]  /*54a00*/  PRMT R47, R56, 0x7632, R47 ;  /* 0x00007632382f7816 */ /* 0x000fe2000000002f */
[----:B------:R-:W2:Y:S01]  /*54a10*/  LDL.LU R53, [R1+0x128] ;  /* 0x0001280001357983 */ /* 0x000ea20000300800 */
[----:B------:R-:W-:Y:S01]  /*54a20*/  ISETP.LT.AND P2, PT, R14, c[0x0][0x178], !P6 ;  /* 0x00005e000e007a0c */ /* 0x000fe20007741270 */
[----:B------:R-:W-:Y:S02]  /*54a30*/  IMAD.WIDE R4, R0, 0x2, R18 ;  /* 0x0000000200047825 */ /* 0x000fe400078e0212 */
[----:B------:R0:W-:Y:S04]  /*54a40*/  @P3 STG.E.U16 [R44.64], R46 ;  /* 0x0000002e2c003986 */ /* 0x0001e8000c10150a */
[----:B------:R-:W-:Y:S01]  /*54a50*/  @P5 STG.E.U16 [R42.64], R48 ;  /* 0x000000302a005986 */ /* 0x000fe2000c10150a */
[----:B------:R-:W-:-:S03]  /*54a60*/  ISETP.LT.AND P3, PT, R9, c[0x0][0x178], !P6 ;  /* 0x00005e0009007a0c */ /* 0x000fc60007761270 */
[----:B------:R1:W-:Y:S01]  /*54a70*/  @P4 STG.E.U16 [R4.64], R47 ;  /* 0x0000002f04004986 */ /* 0x0003e2000c10150a */
[----:B0-----:R-:W-:Y:S01]  /*54a80*/  PRMT R46, R10, 0x7632, R46 ;  /* 0x000076320a2e7816 */ /* 0x001fe2000000002e */
[C---:B------:R-:W-:Y:S02]  /*54a90*/  IMAD.WIDE R44, R0.reuse, 0x2, R20 ;  /* 0x00000002002c7825 */ /* 0x040fe400078e0214 */
[----:B------:R-:W3:Y:S04]  /*54aa0*/  LDL.LU R57, [R1+0x118] ;  /* 0x0001180001397983 */ /* 0x000ee80000300800 */
[----:B------:R0:W-:Y:S01]  /*54ab0*/  @P1 STG.E.U16 [R44.64], R46 ;  /* 0x0000002e2c001986 */ /* 0x0001e2000c10150a */
[----:B------:R-:W-:Y:S01]  /*54ac0*/  ISETP.LT.AND P1, PT, R7, c[0x0][0x178], !P6 ;  /* 0x00005e0007007a0c */ /* 0x000fe20007721270 */
[----:B-1----:R-:W-:Y:S01]  /*54ad0*/  IMAD.WIDE R4, R0, 0x2, R22 ;  /* 0x0000000200047825 */ /* 0x002fe200078e0216 */
[----:B------:R-:W-:Y:S01]  /*54ae0*/  PRMT R42, R59, 0x7632, R42 ;  /* 0x000076323b2a7816 */ /* 0x000fe2000000002a */
[----:B------:R-:W4:Y:S01]  /*54af0*/  LDL.LU R56, [R1+0x108] ;  /* 0x0001080001387983 */ /* 0x000f220000300800 */
[----:B------:R-:W-:-:S02]  /*54b00*/  ISETP.LT.AND P6, PT, R15, c[0x0][0x178], !P6 ;  /* 0x00005e000f007a0c */ /* 0x000fc400077c1270 */
[----:B------:R-:W-:Y:S01]  /*54b10*/  PRMT R49, R50, 0x7632, R49 ;  /* 0x0000763232317816 */ /* 0x000fe20000000031 */
[----:B------:R1:W-:Y:S01]  /*54b20*/  @P2 STG.E.U16 [R4.64], R42 ;  /* 0x0000002a04002986 */ /* 0x0003e2000c10150a */
[----:B------:R-:W-:Y:S01]  /*54b30*/  PRMT R48, R54, 0x7632, R48 ;  /* 0x0000763236307816 */ /* 0x000fe20000000030 */
[C---:B0-----:R-:W-:Y:S02]  /*54b40*/  IMAD.WIDE R44, R0.reuse, 0x2, R38 ;  /* 0x00000002002c7825 */ /* 0x041fe400078e0226 */
[----:B------:R-:W4:Y:S02]  /*54b50*/  LDL.LU R10, [R1+0x18] ;  /* 0x00001800010a7983 */ /* 0x000f240000300800 */
[C---:B------:R-:W-:Y:S02]  /*54b60*/  IMAD.WIDE R46, R0.reuse, 0x2, R40 ;  /* 0x00000002002e7825 */ /* 0x040fe400078e0228 */
[----:B------:R-:W4:Y:S02]  /*54b70*/  LDL.LU R59, [R1+0x8] ;  /* 0x00000800013b7983 */ /* 0x000f240000300800 */
[----:B-1----:R-:W-:Y:S01]  /*54b80*/  IMAD.WIDE R42, R0, 0x2, R36 ;  /* 0x00000002002a7825 */ /* 0x002fe200078e0224 */
[----:B------:R-:W-:Y:S01]  /*54b90*/  PRMT R5, R58, 0x7632, R5 ;  /* 0x000076323a057816 */ /* 0x000fe20000000005 */
[----:B------:R-:W4:Y:S01]  /*54ba0*/  LDL.LU R50, [R1+0x21bc] ;  /* 0x0021bc0001327983 */ /* 0x000f220000300800 */
[----:B------:R-:W-:-:S03]  /*54bb0*/  IADD3 R4, R0, c[0x0][0x198], RZ ;  /* 0x0000660000047a10 */ /* 0x000fc60007ffe0ff */
[----:B------:R-:W4:Y:S04]  /*54bc0*/  LDL.LU R54, [R1+0x21b8] ;  /* 0x0021b80001367983 */ /* 0x000f280000300800 */
[----:B------:R-:W-:Y:S04]  /*54bd0*/  @P1 STG.E.U16 [R42.64], R49 ;  /* 0x000000312a001986 */ /* 0x000fe8000c10150a */
[----:B------:R-:W4:Y:S04]  /*54be0*/  LDL.LU R58, [R1+0x21b4] ;  /* 0x0021b400013a7983 */ /* 0x000f280000300800 */
[----:B------:R-:W-:Y:S04]  /*54bf0*/  @P3 STG.E.U16 [R44.64], R48 ;  /* 0x000000302c003986 */ /* 0x000fe8000c10150a */
[----:B------:R-:W4:Y:S04]  /*54c00*/  LDL.LU R0, [R1+0x1fac] ;  /* 0x001fac0001007983 */ /* 0x000f280000300800 */
[----:B------:R0:W-:Y:S04]  /*54c10*/  @P6 STG.E.U16 [R46.64], R5 ;  /* 0x000000052e006986 */ /* 0x0001e8000c10150a */
[----:B0-----:R-:W4:Y:S04]  /*54c20*/  LDL.LU R47, [R1+0x1fa8] ;  /* 0x001fa800012f7983 */ /* 0x001f280000300800 */
[----:B------:R-:W4:Y:S01]  /*54c30*/  LDL.LU R5, [R1+0x1fb0] ;  /* 0x001fb00001057983 */ /* 0x000f220000300800 */
[----:B------:R-:W-:-:S02]  /*54c40*/  ISETP.LT.AND P4, PT, R27, c[0x0][0x178], !P0 ;  /* 0x00005e001b007a0c */ /* 0x000fc40004781270 */
[----:B------:R-:W-:Y:S02]  /*54c50*/  ISETP.LT.AND P2, PT, R13, c[0x0][0x178], !P0 ;  /* 0x00005e000d007a0c */ /* 0x000fe40004741270 */
[----:B------:R-:W-:Y:S02]  /*54c60*/  ISETP.LT.AND P5, PT, R12, c[0x0][0x178], !P0 ;  /* 0x00005e000c007a0c */ /* 0x000fe400047a1270 */
[----:B------:R-:W-:Y:S01]  /*54c70*/  ISETP.LT.AND P6, PT, R8, c[0x0][0x178], !P0 ;  /* 0x00005e0008007a0c */ /* 0x000fe200047c1270 */
[----:B------:R-:W-:Y:S01]  /*54c80*/  IMAD.WIDE R44, R4, 0x2, R2 ;  /* 0x00000002042c7825 */ /* 0x000fe200078e0202 */
[----:B------:R-:W-:-:S03]  /*54c90*/  ISETP.LT.AND P3, PT, R14, c[0x0][0x178], !P0 ;  /* 0x00005e000e007a0c */ /* 0x000fc60004761270 */
[C---:B------:R-:W-:Y:S02]  /*54ca0*/  IMAD.WIDE R42, R4.reuse, 0x2, R16 ;  /* 0x00000002042a7825 */ /* 0x040fe400078e0210 */
[----:B--2---:R0:W-:Y:S01]  /*54cb0*/  @P4 STG.E.U16 [R44.64], R53 ;  /* 0x000000352c004986 */ /* 0x0041e2000c10150a */
[----:B------:R-:W-:Y:S01]  /*54cc0*/  ISETP.LT.AND P4, PT, R7, c[0x0][0x178], !P0 ;  /* 0x00005e0007007a0c */ /* 0x000fe20004781270 */
[C---:B0-----:R-:W-:Y:S02]  /*54cd0*/  IMAD.WIDE R44, R4.reuse, 0x2, R20 ;  /* 0x00000002042c7825 */ /* 0x041fe400078e0214 */
[----:B---3--:R0:W-:Y:S02]  /*54ce0*/  @P2 STG.E.U16 [R42.64], R57 ;  /* 0x000000392a002986 */ /* 0x0081e4000c10150a */
[----:B0-----:R-:W-:Y:S01]  /*54cf0*/  IMAD.WIDE R42, R4, 0x2, R22 ;  /* 0x00000002042a7825 */ /* 0x001fe200078e0216 */
[----:B----4-:R-:W-:Y:S02]  /*54d00*/  PRMT R49, R10, 0x7632, R49 ;  /* 0x000076320a317816 */ /* 0x010fe40000000031 */
[----:B------:R-:W-:-:S02]  /*54d10*/  ISETP.GE.AND P2, PT, R0, c[0x0][0x17c], PT ;  /* 0x00005f0000007a0c */ /* 0x000fc40003f46270 */
[----:B------:R-:W-:Y:S01]  /*54d20*/  ISETP.GE.AND P1, PT, R47, c[0x0][0x17c], PT ;  /* 0x00005f002f007a0c */ /* 0x000fe20003f26270 */
[----:B------:R-:W-:-:S05]  /*54d30*/  IMAD.WIDE R46, R4, 0x2, R18 ;  /* 0x00000002042e7825 */ /* 0x000fca00078e0212 */
[----:B------:R0:W-:Y:S01]  /*54d40*/  @P5 STG.E.U16 [R46.64], R56 ;  /* 0x000000382e005986 */ /* 0x0001e2000c10150a */
[----:B------:R-:W-:-:S03]  /*54d50*/  ISETP.LT.AND P5, PT, R9, c[0x0][0x178], !P0 ;  /* 0x00005e0009007a0c */ /* 0x000fc600047a1270 */
[----:B------:R1:W-:Y:S04]  /*54d60*/  @P6 STG.E.U16 [R44.64], R10 ;  /* 0x0000000a2c006986 */ /* 0x0003e8000c10150a */
[----:B------:R2:W-:Y:S01]  /*54d70*/  @P3 STG.E.U16 [R42.64], R59 ;  /* 0x0000003b2a003986 */ /* 0x0005e2000c10150a */
[----:B------:R-:W-:Y:S01]  /*54d80*/  ISETP.LT.AND P3, PT, R15, c[0x0][0x178], !P0 ;  /* 0x00005e000f007a0c */ /* 0x000fe20004761270 */
[----:B0-----:R-:W-:Y:S01]  /*54d90*/  IMAD.WIDE R46, R4, 0x2, R36 ;  /* 0x00000002042e7825 */ /* 0x001fe200078e0224 */
[----:B------:R-:W-:-:S03]  /*54da0*/  ISETP.LT.AND P6, PT, R27, c[0x0][0x178], !P2 ;  /* 0x00005e001b007a0c */ /* 0x000fc600057c1270 */
[----:B-1----:R-:W-:-:S04]  /*54db0*/  IMAD.WIDE R44, R4, 0x2, R40 ;  /* 0x00000002042c7825 */ /* 0x002fc800078e0228 */
[C---:B--2---:R-:W-:Y:S01]  /*54dc0*/  IMAD.WIDE R42, R4.reuse, 0x2, R38 ;  /* 0x00000002042a7825 */ /* 0x044fe200078e0226 */
[----:B------:R0:W-:Y:S01]  /*54dd0*/  @P4 STG.E.U16 [R46.64], R58 ;  /* 0x0000003a2e004986 */ /* 0x0001e2000c10150a */
[----:B------:R-:W-:Y:S02]  /*54de0*/  IADD3 R0, R4, c[0x0][0x198], RZ ;  /* 0x0000660004007a10 */ /* 0x000fe40007ffe0ff */
[----:B------:R-:W-:Y:S01]  /*54df0*/  ISETP.LT.AND P4, PT, R13, c[0x0][0x178], !P2 ;  /* 0x00005e000d007a0c */ /* 0x000fe20005781270 */
[----:B------:R1:W-:Y:S01]  /*54e00*/  @P5 STG.E.U16 [R42.64], R54 ;  /* 0x000000362a005986 */ /* 0x0003e2000c10150a */
[----:B------:R-:W-:-:S03]  /*54e10*/  ISETP.GE.AND P0, PT, R5, c[0x0][0x17c], PT ;  /* 0x00005f0005007a0c */ /* 0x000fc60003f06270 */
[----:B------:R2:W-:Y:S01]  /*54e20*/  @P3 STG.E.U16 [R44.64], R50 ;  /* 0x000000322c003986 */ /* 0x0005e2000c10150a */
[----:B------:R-:W-:Y:S01]  /*54e30*/  ISETP.LT.AND P3, PT, R12, c[0x0][0x178], !P2 ;  /* 0x00005e000c007a0c */ /* 0x000fe20005761270 */
[C---:B------:R-:W-:Y:S01]  /*54e40*/  IMAD.WIDE R4, R0.reuse, 0x2, R2 ;  /* 0x0000000200047825 */ /* 0x040fe200078e0202 */
[----:B0-----:R-:W-:Y:S02]  /*54e50*/  PRMT R47, R53, 0x7632, R47 ;  /* 0x00007632352f7816 */ /* 0x001fe4000000002f */
[----:B------:R-:W-:Y:S01]  /*54e60*/  PRMT R46, R57, 0x7632, R46 ;  /* 0x00007632392e7816 */ /* 0x000fe2000000002e */
[----:B------:R-:W3:Y:S01]  /*54e70*/  LDL.LU R53, [R1+0x178] ;  /* 0x0001780001357983 */ /* 0x000ee20000300800 */
[----:B-1----:R-:W-:-:S03]  /*54e80*/  IMAD.WIDE R42, R0, 0x2, R16 ;  /* 0x00000002002a7825 */ /* 0x002fc600078e0210 */
[----:B------:R0:W-:Y:S01]  /*54e90*/  @P6 STG.E.U16 [R4.64], R47 ;  /* 0x0000002f04006986 */ /* 0x0001e2000c10150a */
[----:B------:R-:W-:Y:S02]  /*54ea0*/  ISETP.LT.AND P6, PT, R8, c[0x0][0x178], !P2 ;  /* 0x00005e0008007a0c */ /* 0x000fe400057c1270 */
[----:B--2---:R-:W-:Y:S01]  /*54eb0*/  PRMT R50, R56, 0x7632, R50 ;  /* 0x0000763238327816 */ /* 0x004fe20000000032 */
[----:B------:R1:W-:Y:S01]  /*54ec0*/  @P4 STG.E.U16 [R42.64], R46 ;  /* 0x0000002e2a004986 */ /* 0x0003e2000c10150a */
[----:B------:R-:W-:Y:S02]  /*54ed0*/  ISETP.LT.AND P4, PT, R14, c[0x0][0x178], !P2 ;  /* 0x00005e000e007a0c */ /* 0x000fe40005781270 */
[----:B------:R-:W-:Y:S01]  /*54ee0*/  ISETP.LT.AND P5, PT, R7, c[0x0][0x178], !P2 ;  /* 0x00005e0007007a0c */ /* 0x000fe200057a1270 */
[C---:B------:R-:W-:Y:S01]  /*54ef0*/  IMAD.WIDE R44, R0.reuse, 0x2, R22 ;  /* 0x00000002002c7825 */ /* 0x040fe200078e0216 */
[----:B------:R-:W-:Y:S01]  /*54f00*/  PRMT R48, R59, 0x7632, R48 ;  /* 0x000076323b307816 */ /* 0x000fe20000000030 */
[----:B------:R-:W2:Y:S02]  /*54f10*/  LDL.LU R57, [R1+0x138] ;  /* 0x0001380001397983 */ /* 0x000ea40000300800 */
[----:B0-----:R-:W-:Y:S01]  /*54f20*/  IMAD.WIDE R4, R0, 0x2, R18 ;  /* 0x0000000200047825 */ /* 0x001fe200078e0212 */
[----:B------:R-:W-:Y:S01]  /*54f30*/  PRMT R58, R58, 0x7632, R58 ;  /* 0x000076323a3a7816 */ /* 0x000fe2000000003a */
[----:B------:R-:W4:Y:S04]  /*54f40*/  LDL.LU R56, [R1+0x58] ;  /* 0x0000580001387983 */ /* 0x000f280000300800 */
[----:B------:R-:W-:Y:S01]  /*54f50*/  @P3 STG.E.U16 [R4.64], R50 ;  /* 0x0000003204003986 */ /* 0x000fe2000c10150a */
[----:B------:R-:W-:Y:S01]  /*54f60*/  ISETP.LT.AND P3, PT, R9, c[0x0][0x178], !P2 ;  /* 0x00005e0009007a0c */ /* 0x000fe20005761270 */
[----:B-1----:R-:W-:Y:S01]  /*54f70*/  IMAD.WIDE R42, R0, 0x2, R20 ;  /* 0x00000002002a7825 */ /* 0x002fe200078e0214 */
[----:B------:R-:W-:Y:S01]  /*54f80*/  PRMT R54, R54, 0x7632, R54 ;  /* 0x0000763236367816 */ /* 0x000fe20000000036 */
[----:B------:R-:W4:Y:S02]  /*54f90*/  LDL.LU R10, [R1+0x28] ;  /* 0x00002800010a7983 */ /* 0x000f240000300800 */
[----:B------:R-:W-:-:S02]  /*54fa0*/  IMAD.WIDE R46, R0, 0x2, R36 ;  /* 0x00000002002e7825 */ /* 0x000fc400078e0224 */
[----:B------:R0:W-:Y:S04]  /*54fb0*/  @P6 STG.E.U16 [R42.64], R49 ;  /* 0x000000312a006986 */ /* 0x0001e8000c10150a */
[----:B------:R-:W4:Y:S04]  /*54fc0*/  LDL.LU R59, [R1+0x48] ;  /* 0x00004800013b7983 */ /* 0x000f280000300800 */
[----:B------:R-:W-:Y:S01]  /*54fd0*/  @P4 STG.E.U16 [R44.64], R48 ;  /* 0x000000302c004986 */ /* 0x000fe2000c10150a */
[----:B0-----:R-:W-:-:S03]  /*54fe0*/  IMAD.WIDE R42, R0, 0x2, R38 ;  /* 0x00000002002a7825 */ /* 0x001fc600078e0226 */
[----:B------:R-:W4:Y:S04]  /*54ff0*/  LDL.LU R5, [R1+0x1fb4] ;  /* 0x001fb40001057983 */ /* 0x000f280000300800 */
[----:B------:R0:W-:Y:S04]  /*55000*/  @P5 STG.E.U16 [R46.64], R58 ;  /* 0x0000003a2e005986 */ /* 0x0001e8000c10150a */
[----:B------:R1:W-:Y:S04]  /*55010*/  @P3 STG.E.U16 [R42.64], R54 ;  /* 0x000000362a003986 */ /* 0x0003e8000c10150a */
[----:B0-----:R-:W4:Y:S04]  /*55020*/  LDL.LU R58, [R1+0x188] ;  /* 0x00018800013a7983 */ /* 0x001f280000300800 */
[----:B-1----:R-:W4:Y:S01]  /*55030*/  LDL.LU R54, [R1+0x198] ;  /* 0x0001980001367983 */ /* 0x002f220000300800 */
[----:B------:R-:W-:-:S02]  /*55040*/  ISETP.LT.AND P2, PT, R15, c[0x0][0x178], !P2 ;  /* 0x00005e000f007a0c */ /* 0x000fc40005741270 */
[----:B------:R-:W-:Y:S02]  /*55050*/  ISETP.LT.AND P6, PT, R27, c[0x0][0x178], !P0 ;  /* 0x00005e001b007a0c */ /* 0x000fe400047c1270 */
[----:B------:R-:W-:Y:S02]  /*55060*/  ISETP.LT.AND P5, PT, R13, c[0x0][0x178], !P0 ;  /* 0x00005e000d007a0c */ /* 0x000fe400047a1270 */
[C---:B------:R-:W-:Y:S01]  /*55070*/  IADD3 R4, R0.reuse, c[0x0][0x198], RZ ;  /* 0x0000660000047a10 */ /* 0x040fe20007ffe0ff */
[----:B------:R-:W-:Y:S01]  /*55080*/  IMAD.WIDE R46, R0, 0x2, R40 ;  /* 0x00000002002e7825 */ /* 0x000fe200078e0228 */
[----:B------:R-:W-:Y:S02]  /*55090*/  ISETP.LT.AND P4, PT, R12, c[0x0][0x178], !P0 ;  /* 0x00005e000c007a0c */ /* 0x000fe40004781270 */
[----:B------:R-:W-:Y:S01]  /*550a0*/  PRMT R50, R50, 0x7632, R50 ;  /* 0x0000763232327816 */ /* 0x000fe20000000032 */
[----:B------:R-:W-:Y:S01]  /*550b0*/  IMAD.WIDE R44, R4, 0x2, R2 ;  /* 0x00000002042c7825 */ /* 0x000fe200078e0202 */
[----:B------:R-:W-:-:S03]  /*550c0*/  ISETP.LT.AND P3, PT, R8, c[0x0][0x178], !P0 ;  /* 0x00005e0008007a0c */ /* 0x000fc60004761270 */
[----:B------:R-:W-:Y:S01]  /*550d0*/  IMAD.WIDE R42, R4, 0x2, R16 ;  /* 0x00000002042a7825 */ /* 0x000fe200078e0210 */
[----:B------:R0:W-:Y:S01]  /*550e0*/  @P2 STG.E.U16 [R46.64], R50 ;  /* 0x000000322e002986 */ /* 0x0001e2000c10150a */
[----:B------:R-:W-:Y:S02]  /*550f0*/  ISETP.LT.AND P2, PT, R14, c[0x0][0x178], !P0 ;  /* 0x00005e000e007a0c */ /* 0x000fe40004741270 */
[C---:B------:R-:W-:Y:S01]  /*55100*/  IADD3 R0, R4.reuse, c[0x0][0x198], RZ ;  /* 0x0000660004007a10 */ /* 0x040fe20007ffe0ff */
[----:B0-----:R-:W-:Y:S01]  /*55110*/  IMAD.WIDE R46, R4, 0x2, R22 ;  /* 0x00000002042e7825 */ /* 0x001fe200078e0216 */
[----:B---3--:R-:W-:Y:S02]  /*55120*/  PRMT R49, R53, 0x7632, R49 ;  /* 0x0000763235317816 */ /* 0x008fe40000000031 */
[----:B--2---:R-:W-:Y:S01]  /*55130*/  PRMT R48, R57, 0x7632, R48 ;  /* 0x0000763239307816 */ /* 0x004fe20000000030 */
[----:B----4-:R0:W-:Y:S01]  /*55140*/  @P6 STG.E.U16 [R44.64], R54 ;  /* 0x000000362c006986 */ /* 0x0101e2000c10150a */
[----:B------:R-:W-:-:S03]  /*55150*/  ISETP.LT.AND P6, PT, R7, c[0x0][0x178], !P0 ;  /* 0x00005e0007007a0c */ /* 0x000fc600047c1270 */
[----:B------:R1:W-:Y:S01]  /*55160*/  @P5 STG.E.U16 [R42.64], R58 ;  /* 0x0000003a2a005986 */ /* 0x0003e2000c10150a */
[----:B------:R-:W-:Y:S01]  /*55170*/  ISETP.LT.AND P5, PT, R9, c[0x0][0x178], !P0 ;  /* 0x00005e0009007a0c */ /* 0x000fe200047a1270 */
[----:B0-----:R-:W-:-:S04]  /*55180*/  IMAD.WIDE R44, R4, 0x2, R18 ;  /* 0x00000002042c7825 */ /* 0x001fc800078e0212 */
[----:B-1----:R-:W-:Y:S01]  /*55190*/  IMAD.WIDE R42, R4, 0x2, R20 ;  /* 0x00000002042a7825 */ /* 0x002fe200078e0214 */
[----:B------:R0:W-:Y:S01]  /*551a0*/  @P4 STG.E.U16 [R44.64], R53 ;  /* 0x000000352c004986 */ /* 0x0001e2000c10150a */
[----:B------:R-:W-:Y:S02]  /*551b0*/  ISETP.GE.AND P4, PT, R5, c[0x0][0x17c], PT ;  /* 0x00005f0005007a0c */ /* 0x000fe40003f86270 */
[----:B------:R-:W-:Y:S01]  /*551c0*/  ISETP.LT.AND P0, PT, R15, c[0x0][0x178], !P0 ;  /* 0x00005e000f007a0c */ /* 0x000fe20004701270 */
[----:B------:R1:W-:Y:S01]  /*551d0*/  @P3 STG.E.U16 [R42.64], R57 ;  /* 0x000000392a003986 */ /* 0x0003e2000c10150a */
[----:B------:R-:W-:-:S03]  /*551e0*/  ISETP.LT.AND P3, PT, R27, c[0x0][0x178], !P4 ;  /* 0x00005e001b007a0c */ /* 0x000fc60006761270 */
[----:B------:R-:W-:Y:S01]  /*551f0*/  @P2 STG.E.U16 [R46.64], R56 ;  /* 0x000000382e002986 */ /* 0x000fe2000c10150a */
[----:B0-----:R-:W-:-:S04]  /*55200*/  IMAD.WIDE R44, R4, 0x2, R38 ;  /* 0x00000002042c7825 */ /* 0x001fc800078e0226 */
[----:B-1----:R-:W-:Y:S01]  /*55210*/  IMAD.WIDE R42, R4, 0x2, R36 ;  /* 0x00000002042a7825 */ /* 0x002fe200078e0224 */
[----:B------:R-:W-:-:S04]  /*55220*/  ISETP.LT.AND P2, PT, R8, c[0x0][0x178], !P4 ;  /* 0x00005e0008007a0c */ /* 0x000fc80006741270 */
[----:B------:R0:W-:Y:S01]  /*55230*/  @P6 STG.E.U16 [R42.64], R10 ;  /* 0x0000000a2a006986 */ /* 0x0001e2000c10150a */
[----:B------:R-:W-:Y:S01]  /*55240*/  ISETP.LT.AND P6, PT, R13, c[0x0][0x178], !P4 ;  /* 0x00005e000d007a0c */ /* 0x000fe200067c1270 */
[----:B------:R-:W-:Y:S02]  /*55250*/  IMAD.WIDE R4, R4, 0x2, R40 ;  /* 0x0000000204047825 */ /* 0x000fe400078e0228 */
[----:B------:R1:W-:Y:S01]  /*55260*/  @P5 STG.E.U16 [R44.64], R59 ;  /* 0x0000003b2c005986 */ /* 0x0003e2000c10150a */
[----:B------:R-:W-:Y:S02]  /*55270*/  ISETP.LT.AND P5, PT, R12, c[0x0][0x178], !P4 ;  /* 0x00005e000c007a0c */ /* 0x000fe400067a1270 */
[----:B------:R-:W-:Y:S01]  /*55280*/  PRMT R50, R58, 0x7632, R50 ;  /* 0x000076323a327816 */ /* 0x000fe20000000032 */
[----:B------:R2:W-:Y:S01]  /*55290*/  @P0 STG.E.U16 [R4.64], R6 ;  /* 0x0000000604000986 */ /* 0x0005e2000c10150a */
[----:B0-----:R-:W-:Y:S01]  /*552a0*/  IMAD.WIDE R42, R0, 0x2, R2 ;  /* 0x00000002002a7825 */ /* 0x001fe200078e0202 */
[----:B-1----:R-:W-:-:S03]  /*552b0*/  PRMT R44, R54, 0x7632, R44 ;  /* 0x00007632362c7816 */ /* 0x002fc6000000002c */
[----:B--2---:R-:W-:Y:S02]  /*552c0*/  IMAD.WIDE R4, R0, 0x2, R16 ;  /* 0x0000000200047825 */ /* 0x004fe400078e0210 */
[----:B------:R0:W-:Y:S01]  /*552d0*/  @P3 STG.E.U16 [R42.64], R44 ;  /* 0x0000002c2a003986 */ /* 0x0001e2000c10150a */
[----:B------:R-:W-:-:S03]  /*552e0*/  ISETP.LT.AND P0, PT, R14, c[0x0][0x178], !P4 ;  /* 0x00005e000e007a0c */ /* 0x000fc60006701270 */
[----:B------:R1:W-:Y:S01]  /*552f0*/  @P6 STG.E.U16 [R4.64], R50 ;  /* 0x0000003204006986 */ /* 0x0003e2000c10150a */
[----:B------:R-:W-:Y:S01]  /*55300*/  PRMT R6, R56, 0x7632, R6 ;  /* 0x0000763238067816 */ /* 0x000fe20000000006 */
[C---:B------:R-:W-:Y:S02]  /*55310*/  IMAD.WIDE R46, R0.reuse, 0x2, R22 ;  /* 0x00000002002e7825 */ /* 0x040fe400078e0216 */
[----:B------:R-:W2:Y:S02]  /*55320*/  LDL.LU R54, [R1+0x218] ;  /* 0x0002180001367983 */ /* 0x000ea40000300800 */
[C---:B0-----:R-:W-:Y:S02]  /*55330*/  IMAD.WIDE R42, R0.reuse, 0x2, R18 ;  /* 0x00000002002a7825 */ /* 0x041fe400078e0212 */
[----:B------:R-:W3:Y:S02]  /*55340*/  LDL.LU R58, [R1+0x208] ;  /* 0x00020800013a7983 */ /* 0x000ee40000300800 */
[----:B------:R-:W-:-:S02]  /*55350*/  IMAD.WIDE R44, R0, 0x2, R20 ;  /* 0x00000002002c7825 */ /* 0x000fc400078e0214 */
[----:B------:R0:W-:Y:S01]  /*55360*/  @P5 STG.E.U16 [R42.64], R49 ;  /* 0x000000312a005986 */ /* 0x0001e2000c10150a */
[----:B------:R-:W-:-:S03]  /*55370*/  ISETP.LT.AND P5, PT, R7, c[0x0][0x178], !P4 ;  /* 0x00005e0007007a0c */ /* 0x000fc600067a1270 */
[----:B------:R4:W-:Y:S01]  /*55380*/  @P2 STG.E.U16 [R44.64], R48 ;  /* 0x000000302c002986 */ /* 0x0009e2000c10150a */
[----:B------:R-:W-:Y:S02]  /*55390*/  ISETP.LT.AND P2, PT, R9, c[0x0][0x178], !P4 ;  /* 0x00005e0009007a0c */ /* 0x000fe40006741270 */
[----:B------:R-:W-:Y:S01]  /*553a0*/  ISETP.LT.AND P4, PT, R15, c[0x0][0x178], !P4 ;  /* 0x00005e000f007a0c */ /* 0x000fe20006781270 */
[----:B-1----:R-:W-:Y:S01]  /*553b0*/  IMAD.WIDE R4, R0, 0x2, R38 ;  /* 0x0000000200047825 */ /* 0x002fe200078e0226 */
[----:B------:R-:W-:Y:S01]  /*553c0*/  PRMT R50, R10, 0x7632, R50 ;  /* 0x000076320a327816 */ /* 0x000fe20000000032 */
[----:B------:R-:W3:Y:S02]  /*553d0*/  LDL.LU R53, [R1+0x1f8] ;  /* 0x0001f80001357983 */ /* 0x000ee40000300800 */
[----:B0-----:R-:W-:Y:S01]  /*553e0*/  IMAD.WIDE R42, R0, 0x2, R36 ;  /* 0x00000002002a7825 */ /* 0x001fe200078e0224 */
[----:B------:R-:W-:Y:S01]  /*553f0*/  PRMT R49, R59, 0x7632, R49 ;  /* 0x000076323b317816 */ /* 0x000fe20000000031 */
[----:B------:R-:W3:Y:S01]  /*55400*/  LDL.LU R57, [R1+0x1e8] ;  /* 0x0001e80001397983 */ /* 0x000ee20000300800 */
[----:B----4-:R-:W-:Y:S01]  /*55410*/  PRMT R48, R6, 0x7632, R48 ;  /* 0x0000763206307816 */ /* 0x010fe20000000030 */
[----:B------:R-:W-:-:S02]  /*55420*/  IMAD.WIDE R44, R0, 0x2, R40 ;  /* 0x00000002002c7825 */ /* 0x000fc400078e0228 */
[----:B------:R-:W4:Y:S04]  /*55430*/  LDL.LU R10, [R1+0x1a8] ;  /* 0x0001a800010a7983 */ /* 0x000f280000300800 */
[----:B------:R0:W-:Y:S04]  /*55440*/  @P0 STG.E.U16 [R46.64], R6 ;  /* 0x000000062e000986 */ /* 0x0001e8000c10150a */
[----:B------:R-:W4:Y:S04]  /*55450*/  LDL.LU R56, [R1+0x78] ;  /* 0x0000780001387983 */ /* 0x000f280000300800 */
[----:B------:R-:W-:Y:S04]  /*55460*/  @P5 STG.E.U16 [R42.64], R50 ;  /* 0x000000322a005986 */ /* 0x000fe8000c10150a */
[----:B------:R-:W4:Y:S01]  /*55470*/  LDL.LU R59, [R1+0x21b0] ;  /* 0x0021b000013b7983 */ /* 0x000f220000300800 */
[----:B0-----:R-:W-:-:S03]  /*55480*/  IADD3 R6, R0, c[0x0][0x198], RZ ;  /* 0x0000660000067a10 */ /* 0x001fc60007ffe0ff */
[----:B------:R-:W-:Y:S04]  /*55490*/  @P2 STG.E.U16 [R4.64], R49 ;  /* 0x0000003104002986 */ /* 0x000fe8000c10150a */
[----:B------:R-:W4:Y:S04]  /*554a0*/  LDL.LU R0, [R1+0x1fbc] ;  /* 0x001fbc0001007983 */ /* 0x000f280000300800 */
[----:B------:R0:W-:Y:S04]  /*554b0*/  @P4 STG.E.U16 [R44.64], R48 ;  /* 0x000000302c004986 */ /* 0x0001e8000c10150a */
[----:B0-----:R-:W4:Y:S01]  /*554c0*/  LDL.LU R45, [R1+0x1fb8] ;  /* 0x001fb800012d7983 */ /* 0x001f220000300800 */
[----:B------:R-:W-:-:S02]  /*554d0*/  ISETP.LT.AND P6, PT, R27, c[0x0][0x178], !P1 ;  /* 0x00005e001b007a0c */ /* 0x000fc40004fc1270 */
[----:B------:R-:W-:Y:S01]  /*554e0*/  ISETP.LT.AND P3, PT, R13, c[0x0][0x178], !P1 ;  /* 0x00005e000d007a0c */ /* 0x000fe20004f61270 */
[----:B------:R-:W-:Y:S01]  /*554f0*/  IMAD.WIDE R46, R6, 0x2, R2 ;  /* 0x00000002062e7825 */ /* 0x000fe200078e0202 */
[----:B------:R-:W-:Y:S02]  /*55500*/  ISETP.LT.AND P0, PT, R12, c[0x0][0x178], !P1 ;  /* 0x00005e000c007a0c */ /* 0x000fe40004f01270 */
[----:B------:R-:W-:Y:S01]  /*55510*/  ISETP.LT.AND P4, PT, R8, c[0x0][0x178], !P1 ;  /* 0x00005e0008007a0c */ /* 0x000fe20004f81270 */
[----:B------:R-:W-:Y:S01]  /*55520*/  IMAD.WIDE R4, R6, 0x2, R16 ;  /* 0x0000000206047825 */ /* 0x000fe200078e0210 */
[----:B------:R-:W-:-:S03]  /*55530*/  ISETP.LT.AND P5, PT, R14, c[0x0][0x178], !P1 ;  /* 0x00005e000e007a0c */ /* 0x000fc60004fa1270 */
[----:B------:R-:W-:Y:S02]  /*55540*/  IMAD.WIDE R42, R6, 0x2, R18 ;  /* 0x00000002062a7825 */ /* 0x000fe400078e0212 */
[----:B--2---:R-:W-:Y:S01]  /*55550*/  @P6 STG.E.U16 [R46.64], R54 ;  /* 0x000000362e006986 */ /* 0x004fe2000c10150a */
[----:B------:R-:W-:-:S03]  /*55560*/  ISETP.LT.AND P6, PT, R7, c[0x0][0x178], !P1 ;  /* 0x00005e0007007a0c */ /* 0x000fc60004fc1270 */
[----:B---3--:R0:W-:Y:S01]  /*55570*/  @P3 STG.E.U16 [R4.64], R58 ;  /* 0x0000003a04003986 */ /* 0x0081e2000c10150a */
[----:B------:R-:W-:Y:S02]  /*55580*/  ISETP.LT.AND P3, PT, R9, c[0x0][0x178], !P1 ;  /* 0x00005e0009007a0c */ /* 0x000fe40004f61270 */
[----:B------:R-:W-:Y:S01]  /*55590*/  ISETP.LT.AND P1, PT, R15, c[0x0][0x178], !P1 ;  /* 0x00005e000f007a0c */ /* 0x000fe20004f21270 */
[C---:B0-----:R-:W-:Y:S01]  /*555a0*/  IMAD.WIDE R4, R6.reuse, 0x2, R36 ;  /* 0x0000000206047825 */ /* 0x041fe200078e0224 */
[----:B------:R0:W-:Y:S03]  /*555b0*/  @P0 STG.E.U16 [R42.64], R53 ;  /* 0x000000352a000986 */ /* 0x0001e6000c10150a */
[----:B0-----:R-:W-:Y:S01]  /*555c0*/  IMAD.WIDE R42, R6, 0x2, R22 ;  /* 0x00000002062a7825 */ /* 0x001fe200078e0216 */
[----:B------:R-:W-:Y:S02]  /*555d0*/  PRMT R47, R54, 0x7632, R47 ;  /* 0x00007632362f7816 */ /* 0x000fe4000000002f */
[----:B----4-:R-:W-:-:S02]  /*555e0*/  ISETP.GE.AND P0, PT, R0, c[0x0][0x17c], PT ;  /* 0x00005f0000007a0c */ /* 0x010fc40003f06270 */
[C---:B------:R-:W-:Y:S02]  /*555f0*/  IADD3 R0, R6.reuse, c[0x0][0x198], RZ ;  /* 0x0000660006007a10 */ /* 0x040fe40007ffe0ff */
[----:B------:R-:W-:Y:S01]  /*55600*/  ISETP.GE.AND P2, PT, R45, c[0x0][0x17c], PT ;  /* 0x00005f002d007a0c */ /* 0x000fe20003f46270 */
[----:B------:R-:W-:-:S05]  /*55610*/  IMAD.WIDE R44, R6, 0x2, R20 ;  /* 0x00000002062c7825 */ /* 0x000fca00078e0214 */
[----:B------:R0:W-:Y:S01]  /*55620*/  @P4 STG.E.U16 [R44.64], R57 ;  /* 0x000000392c004986 */ /* 0x0001e2000c10150a */
[----:B------:R-:W-:-:S03]  /*55630*/  ISETP.LT.AND P4, PT, R27, c[0x0][0x178], !P0 ;  /* 0x00005e001b007a0c */ /* 0x000fc60004781270 */
[----:B------:R-:W-:Y:S04]  /*55640*/  @P5 STG.E.U16 [R42.64], R10 ;  /* 0x0000000a2a005986 */ /* 0x000fe8000c10150a */
[----:B------:R1:W-:Y:S01]  /*55650*/  @P6 STG.E.U16 [R4.64], R56 ;  /* 0x0000003804006986 */ /* 0x0003e2000c10150a */
[----:B0-----:R-:W-:Y:S01]  /*55660*/  IMAD.WIDE R44, R6, 0x2, R38 ;  /* 0x00000002062c7825 */ /* 0x001fe200078e0226 */
[----:B------:R-:W-:-:S03]  /*55670*/  ISETP.LT.AND P5, PT, R13, c[0x0][0x178], !P0 ;  /* 0x00005e000d007a0c */ /* 0x000fc600047a1270 */
[----:B-1----:R-:W-:Y:S01]  /*55680*/  IMAD.WIDE R4, R6, 0x2, R40 ;  /* 0x0000000206047825 */ /* 0x002fe200078e0228 */
[----:B------:R-:W-:Y:S01]  /*55690*/  @P3 STG.E.U16 [R44.64], R59 ;  /* 0x0000003b2c003986 */ /* 0x000fe2000c10150a */
[----:B------:R-:W-:-:S03]  /*556a0*/  ISETP.LT.AND P3, PT, R12, c[0x0][0x178], !P0 ;  /* 0x00005e000c007a0c */ /* 0x000fc60004761270 */
[----:B------:R0:W-:Y:S01]  /*556b0*/  @P1 STG.E.U16 [R4.64], R51 ;  /* 0x0000003304001986 */ /* 0x0001e2000c10150a */
[----:B------:R-:W-:Y:S02]  /*556c0*/  ISETP.LT.AND P6, PT, R8, c[0x0][0x178], !P0 ;  /* 0x00005e0008007a0c */ /* 0x000fe400047c1270 */
[----:B------:R-:W-:Y:S01]  /*556d0*/  ISETP.LT.AND P1, PT, R14, c[0x0][0x178], !P0 ;  /* 0x00005e000e007a0c */ /* 0x000fe20004721270 */
[----:B------:R-:W-:Y:S01]  /*556e0*/  IMAD.WIDE R42, R0, 0x2, R16 ;  /* 0x00000002002a7825 */ /* 0x000fe200078e0210 */
[----:B------:R-:W-:-:S03]  /*556f0*/  PRMT R46, R58, 0x7632, R46 ;  /* 0x000076323a2e7816 */ /* 0x000fc6000000002e */
[----:B0-----:R-:W-:Y:S01]  /*55700*/  IMAD.WIDE R4, R0, 0x2, R2 ;  /* 0x0000000200047825 */ /* 0x001fe200078e0202 */
[----:B------:R-:W-:-:S04]  /*55710*/  PRMT R6, R53, 0x7632, R6 ;  /* 0x0000763235067816 */ /* 0x000fc80000000006 */
[----:B------:R0:W-:Y:S01]  /*55720*/  @P4 STG.E.U16 [R4.64], R47 ;  /* 0x0000002f04004986 */ /* 0x0001e2000c10150a */
[----:B------:R-:W-:Y:S01]  /*55730*/  ISETP.LT.AND P4, PT, R7, c[0x0][0x178], !P0 ;  /* 0x00005e0007007a0c */ /* 0x000fe20004781270 */
[C---:B------:R-:W-:Y:S02]  /*55740*/  IMAD.WIDE R44, R0.reuse, 0x2, R18 ;  /* 0x00000002002c7825 */ /* 0x040fe400078e0212 */
[----:B------:R1:W-:Y:S04]  /*55750*/  @P5 STG.E.U16 [R42.64], R46 ;  /* 0x0000002e2a005986 */ /* 0x0003e8000c10150a */
[----:B------:R2:W-:Y:S01]  /*55760*/  @P3 STG.E.U16 [R44.64], R6 ;  /* 0x000000062c003986 */ /* 0x0005e2000c10150a */
[----:B0-----:R-:W-:Y:S01]  /*55770*/  PRMT R47, R57, 0x7632, R47 ;  /* 0x00007632392f7816 */ /* 0x001fe2000000002f */
[----:B------:R-:W-:Y:S01]  /*55780*/  IMAD.WIDE R4, R0, 0x2, R20 ;  /* 0x0000000200047825 */ /* 0x000fe200078e0214 */
[----:B-1----:R-:W-:-:S03]  /*55790*/  PRMT R46, R10, 0x7632, R46 ;  /* 0x000076320a2e7816 */ /* 0x002fc6000000002e */
[----:B------:R-:W-:Y:S01]  /*557a0*/  IMAD.WIDE R42, R0, 0x2, R22 ;  /* 0x00000002002a7825 */ /* 0x000fe200078e0216 */
[----:B------:R-:W3:Y:S01]  /*557b0*/  LDL.LU R10, [R1+0x2e8] ;  /* 0x0002e800010a7983 */ /* 0x000ee20000300800 */
[----:B--2---:R-:W-:Y:S02]  /*557c0*/  PRMT R6, R56, 0x7632, R6 ;  /* 0x0000763238067816 */ /* 0x004fe40000000006 */
[----:B------:R-:W-:Y:S01]  /*557d0*/  IMAD.WIDE R44, R0, 0x2, R36 ;  /* 0x00000002002c7825 */ /* 0x000fe200078e0224 */
[----:B------:R-:W2:Y:S04]  /*557e0*/  LDL.LU R54, [R1+0x2d8] ;  /* 0x0002d80001367983 */ /* 0x000ea80000300800 */
[----:B------:R-:W-:Y:S04]  /*557f0*/  @P6 STG.E.U16 [R4.64], R47 ;  /* 0x0000002f04006986 */ /* 0x000fe8000c10150a */
[----:B------:R-:W4:Y:S04]  /*55800*/  LDL.LU R57, [R1+0x298] ;  /* 0x0002980001397983 */ /* 0x000f280000300800 */
[----:B------:R-:W-:Y:S04]  /*55810*/  @P1 STG.E.U16 [R42.64], R46 ;  /* 0x0000002e2a001986 */ /* 0x000fe8000c10150a */
[----:B------:R-:W2:Y:S04]  /*55820*/  LDL.LU R58, [R1+0x288] ;  /* 0x00028800013a7983 */ /* 0x000ea80000300800 */
[----:B------:R0:W-:Y:S04]  /*55830*/  @P4 STG.E.U16 [R44.64], R6 ;  /* 0x000000062c004986 */ /* 0x0001e8000c10150a */
[----:B------:R-:W2:Y:S01]  /*55840*/  LDL.LU R53, [R1+0x278] ;  /* 0x0002780001357983 */ /* 0x000ea20000300800 */
[----:B0-----:R-:W-:-:S03]  /*55850*/  PRMT R44, R59, 0x7632, R44 ;  /* 0x000076323b2c7816 */ /* 0x001fc6000000002c */
[----:B------:R-:W2:Y:S01]  /*55860*/  LDL.LU R59, [R1+0x21ac] ;  /* 0x0021ac00013b7983 */ /* 0x000ea20000300800 */
[----:B------:R-:W-:-:S03]  /*55870*/  PRMT R6, R51, 0x7632, R6 ;  /* 0x0000763233067816 */ /* 0x000fc60000000006 */
[----:B------:R-:W2:Y:S01]  /*55880*/  LDL.LU R51, [R1+0x1fc0] ;  /* 0x001fc00001337983 */ /* 0x000ea20000300800 */
[----:B------:R-:W-:Y:S02]  /*55890*/  ISETP.LT.AND P3, PT, R9, c[0x0][0x178], !P0 ;  /* 0x00005e0009007a0c */ /* 0x000fe40004761270 */
[----:B------:R-:W-:Y:S01]  /*558a0*/  ISETP.LT.AND P0, PT, R15, c[0x0][0x178], !P0 ;  /* 0x00005e000f007a0c */ /* 0x000fe20004701270 */
[C---:B------:R-:W-:Y:S01]  /*558b0*/  IMAD.WIDE R42, R0.reuse, 0x2, R38 ;  /* 0x00000002002a7825 */ /* 0x040fe200078e0226 */
[----:B------:R-:W-:Y:S01]  /*558c0*/  ISETP.LT.AND P1, PT, R27, c[0x0][0x178], !P2 ;  /* 0x00005e001b007a0c */ /* 0x000fe20005721270 */
[----:B------:R-:W4:Y:S02]  /*558d0*/  LDL.LU R56, [R1+0x98] ;  /* 0x0000980001387983 */ /* 0x000f240000300800 */
[C---:B------:R-:W-:Y:S01]  /*558e0*/  IMAD.WIDE R4, R0.reuse, 0x2, R40 ;  /* 0x0000000200047825 */ /* 0x040fe200078e0228 */
[----:B------:R-:W-:-:S05]  /*558f0*/  IADD3 R0, R0, c[0x0][0x198], RZ ;  /* 0x0000660000007a10 */ /* 0x000fca0007ffe0ff */
[----:B------:R-:W-:Y:S04]  /*55900*/  @P3 STG.E.U16 [R42.64], R44 ;  /* 0x0000002c2a003986 */ /* 0x000fe8000c10150a */
[----:B------:R0:W-:Y:S02]  /*55910*/  @P0 STG.E.U16 [R4.64], R6 ;  /* 0x0000000604000986 */ /* 0x0001e4000c10150a */
[----:B0-----:R-:W-:-:S05]  /*55920*/  IMAD.WIDE R4, R0, 0x2, R2 ;  /* 0x0000000200047825 */ /* 0x001fca00078e0202 */
[----:B---3--:R0:W-:Y:S01]  /*55930*/  @P1 STG.E.U16 [R4.64], R10 ;  /* 0x0000000a04001986 */ /* 0x0081e2000c10150a */
[----:B--2---:R-:W-:-:S03]  /*55940*/  ISETP.GE.AND P1, PT, R51, c[0x0][0x17c], PT ;  /* 0x00005f0033007a0c */ /* 0x004fc60003f26270 */
[----:B------:R-:W2:Y:S01]  /*55950*/  LDL.LU R51, [R1+0x1fc4] ;  /* 0x001fc40001337983 */ /* 0x000ea20000300800 */
[----:B------:R-:W-:Y:S02]  /*55960*/  ISETP.LT.AND P5, PT, R13, c[0x0][0x178], !P2 ;  /* 0x00005e000d007a0c */ /* 0x000fe400057a1270 */
[----:B------:R-:W-:Y:S02]  /*55970*/  ISETP.LT.AND P4, PT, R12, c[0x0][0x178], !P2 ;  /* 0x00005e000c007a0c */ /* 0x000fe40005781270 */
[----:B------:R-:W-:Y:S01]  /*55980*/  ISETP.LT.AND P6, PT, R8, c[0x0][0x178], !P2 ;  /* 0x00005e0008007a0c */ /* 0x000fe200057c1270 */
[----:B------:R-:W-:Y:S01]  /*55990*/  IMAD.WIDE R42, R0, 0x2, R16 ;  /* 0x00000002002a7825 */ /* 0x000fe200078e0210 */
[----:B------:R-:W-:Y:S02]  /*559a0*/  ISETP.LT.AND P3, PT, R14, c[0x0][0x178], !P2 ;  /* 0x00005e000e007a0c */ /* 0x000fe40005761270 */
[----:B------:R-:W-:Y:S01]  /*559b0*/  ISETP.LT.AND P0, PT, R7, c[0x0][0x178], !P2 ;  /* 0x00005e0007007a0c */ /* 0x000fe20005701270 */
[----:B------:R-:W-:-:S04]  /*559c0*/  IMAD.WIDE R44, R0, 0x2, R18 ;  /* 0x00000002002c7825 */ /* 0x000fc800078e0212 */
[C---:B------:R-:W-:Y:S01]  /*559d0*/  IMAD.WIDE R46, R0.reuse, 0x2, R20 ;  /* 0x00000002002e7825 */ /* 0x040fe200078e0214 */
[----:B------:R1:W-:Y:S04]  /*559e0*/  @P5 STG.E.U16 [R42.64], R54 ;  /* 0x000000362a005986 */ /* 0x0003e8000c10150a */
[----:B----4-:R-:W-:Y:S01]  /*559f0*/  @P4 STG.E.U16 [R44.64], R57 ;  /* 0x000000392c004986 */ /* 0x010fe2000c10150a */
[----:B------:R-:W-:Y:S01]  /*55a00*/  ISETP.LT.AND P4, PT, R9, c[0x0][0x178], !P2 ;  /* 0x00005e0009007a0c */ /* 0x000fe20005781270 */
[C---:B0-----:R-:W-:Y:S01]  /*55a10*/  IMAD.WIDE R4, R0.reuse, 0x2, R22 ;  /* 0x0000000200047825 */ /* 0x041fe200078e0216 */
[----:B------:R-:W-:Y:S01]  /*55a20*/  ISETP.LT.AND P2, PT, R15, c[0x0][0x178], !P2 ;  /* 0x00005e000f007a0c */ /* 0x000fe20005741270 */
[----:B------:R0:W-:Y:S01]  /*55a30*/  @P6 STG.E.U16 [R46.64], R58 ;  /* 0x0000003a2e006986 */ /* 0x0001e2000c10150a */
[----:B------:R-:W-:Y:S01]  /*55a40*/  ISETP.LT.AND P6, PT, R27, c[0x0][0x178], !P1 ;  /* 0x00005e001b007a0c */ /* 0x000fe20004fc1270 */
[C---:B-1----:R-:W-:Y:S01]  /*55a50*/  IMAD.WIDE R42, R0.reuse, 0x2, R36 ;  /* 0x00000002002a7825 */ /* 0x042fe200078e0224 */
[----:B------:R-:W-:Y:S01]  /*55a60*/  IADD3 R6, R0, c[0x0][0x198], RZ ;  /* 0x0000660000067a10 */ /* 0x000fe20007ffe0ff */
[----:B------:R1:W-:Y:S01]  /*55a70*/  @P3 STG.E.U16 [R4.64], R53 ;  /* 0x0000003504003986 */ /* 0x0003e2000c10150a */
[----:B------:R-:W-:-:S02]  /*55a80*/  ISETP.LT.AND P3, PT, R13, c[0x0][0x178], !P1 ;  /* 0x00005e000d007a0c */ /* 0x000fc40004f61270 */
[----:B------:R-:W-:Y:S01]  /*55a90*/  ISETP.LT.AND P5, PT, R12, c[0x0][0x178], !P1 ;  /* 0x00005e000c007a0c */ /* 0x000fe20004fa1270 */
[----:B------:R3:W-:Y:S01]  /*55aa0*/  @P0 STG.E.U16 [R42.64], R59 ;  /* 0x0000003b2a000986 */ /* 0x0007e2000c10150a */
[----:B0-----:R-:W-:Y:S01]  /*55ab0*/  PRMT R46, R10, 0x7632, R46 ;  /* 0x000076320a2e7816 */ /* 0x001fe2000000002e */
[----:B------:R-:W-:Y:S02]  /*55ac0*/  IMAD.WIDE R44, R6, 0x2, R2 ;  /* 0x00000002062c7825 */ /* 0x000fe400078e0202 */
[----:B------:R-:W4:Y:S02]  /*55ad0*/  LDL.LU R10, [R1+0x21a8] ;  /* 0x0021a800010a7983 */ /* 0x000f240000300800 */
[----:B-1----:R-:W-:-:S04]  /*55ae0*/  IMAD.WIDE R4, R0, 0x2, R38 ;  /* 0x0000000200047825 */ /* 0x002fc800078e0226 */
[----:B---3--:R-:W-:Y:S01]  /*55af0*/  IMAD.WIDE R42, R0, 0x2, R40 ;  /* 0x00000002002a7825 */ /* 0x008fe200078e0228 */
[----:B------:R-:W-:Y:S01]  /*55b00*/  PRMT R0, R57, 0x7632, R0 ;  /* 0x0000763239007816 */ /* 0x000fe20000000000 */
[----:B------:R0:W-:Y:S04]  /*55b10*/  @P4 STG.E.U16 [R4.64], R56 ;  /* 0x0000003804004986 */ /* 0x0001e8000c10150a */
[----:B------:R1:W-:Y:S04]  /*55b20*/  @P2 STG.E.U16 [R42.64], R55 ;  /* 0x000000372a002986 */ /* 0x0003e8000c10150a */
[----:B------:R3:W-:Y:S01]  /*55b30*/  @P6 STG.E.U16 [R44.64], R46 ;  /* 0x0000002e2c006986 */ /* 0x0007e2000c10150a */
[----:B0-----:R-:W-:-:S04]  /*55b40*/  IMAD.WIDE R4, R6, 0x2, R16 ;  /* 0x0000000206047825 */ /* 0x001fc800078e0210 */
[----:B-1----:R-:W-:Y:S01]  /*55b50*/  IMAD.WIDE R42, R6, 0x2, R18 ;  /* 0x00000002062a7825 */ /* 0x002fe200078e0212 */
[----:B---3--:R-:W-:Y:S02]  /*55b60*/  PRMT R44, R54, 0x7632, R44 ;  /* 0x00007632362c7816 */ /* 0x008fe4000000002c */
[----:B------:R-:W-:Y:S02]  /*55b70*/  PRMT R47, R58, 0x7632, R47 ;  /* 0x000076323a2f7816 */ /* 0x000fe4000000002f */
[----:B------:R-:W-:Y:S01]  /*55b80*/  PRMT R46, R53, 0x7632, R46 ;  /* 0x00007632352e7816 */ /* 0x000fe2000000002e */
[----:B------:R-:W-:Y:S04]  /*55b90*/  @P3 STG.E.U16 [R4.64], R44 ;  /* 0x0000002c04003986 */ /* 0x000fe8000c10150a */
[----:B------:R0:W-:Y:S02]  /*55ba0*/  @P5 STG.E.U16 [R42.64], R0 ;  /* 0x000000002a005986 */ /* 0x0001e4000c10150a */
[----:B0-----:R-:W-:-:S02]  /*55bb0*/  PRMT R0, R59, 0x7632, R0 ;  /* 0x000076323b007816 */ /* 0x001fc40000000000 */
[----:B--2---:R-:W-:Y:S02]  /*55bc0*/  ISETP.GE.AND P0, PT, R51, c[0x0][0x17c], PT ;  /* 0x00005f0033007a0c */ /* 0x004fe40003f06270 */
[----:B------:R-:W2:Y:S04]  /*55bd0*/  LDL.LU R51, [R1+0x21a4] ;  /* 0x0021a40001337983 */ /* 0x000ea80000300800 */
[----:B------:R-:W3:Y:S04]  /*55be0*/  LDL.LU R57, [R1+0x1fc8] ;  /* 0x001fc80001397983 */ /* 0x000ee80000300800 */
[----:B------:R-:W2:Y:S04]  /*55bf0*/  LDL.LU R54, [R1+0x12c] ;  /* 0x00012c0001367983 */ /* 0x000ea80000300800 */
[----:B------:R-:W2:Y:S04]  /*55c00*/  LDL.LU R58, [R1+0x11c] ;  /* 0x00011c00013a7983 */ /* 0x000ea80000300800 */
[----:B------:R-:W2:Y:S04]  /*55c10*/  LDL.LU R53, [R1+0x10c] ;  /* 0x00010c0001357983 */ /* 0x000ea80000300800 */
[----:B------:R-:W2:Y:S01]  /*55c20*/  LDL.LU R59, [R1+0x1fcc] ;  /* 0x001fcc00013b7983 */ /* 0x000ea20000300800 */
[----:B------:R-:W-:-:S02]  /*55c30*/  ISETP.LT.AND P4, PT, R8, c[0x0][0x178], !P1 ;  /* 0x00005e0008007a0c */ /* 0x000fc40004f81270 */
[----:B------:R-:W-:Y:S02]  /*55c40*/  ISETP.LT.AND P6, PT, R14, c[0x0][0x178], !P1 ;  /* 0x00005e000e007a0c */ /* 0x000fe40004fc1270 */
[----:B------:R-:W-:Y:S01]  /*55c50*/  ISETP.LT.AND P3, PT, R7, c[0x0][0x178], !P1 ;  /* 0x00005e0007007a0c */ /* 0x000fe20004f61270 */
[----:B------:R-:W-:Y:S01]  /*55c60*/  IMAD.WIDE R4, R6, 0x2, R20 ;  /* 0x0000000206047825 */ /* 0x000fe200078e0214 */
[----:B------:R-:W-:-:S03]  /*55c70*/  ISETP.LT.AND P2, PT, R9, c[0x0][0x178], !P1 ;  /* 0x00005e0009007a0c */ /* 0x000fc60004f41270 */
[----:B------:R-:W-:-:S04]  /*55c80*/  IMAD.WIDE R42, R6, 0x2, R22 ;  /* 0x00000002062a7825 */ /* 0x000fc800078e0216 */
[C---:B------:R-:W-:Y:S01]  /*55c90*/  IMAD.WIDE R44, R6.reuse, 0x2, R36 ;  /* 0x00000002062c7825 */ /* 0x040fe200078e0224 */
[----:B------:R0:W-:Y:S04]  /*55ca0*/  @P4 STG.E.U16 [R4.64], R47 ;  /* 0x0000002f04004986 */ /* 0x0001e8000c10150a */
[----:B------:R1:W-:Y:S04]  /*55cb0*/  @P6 STG.E.U16 [R42.64], R46 ;  /* 0x0000002e2a006986 */ /* 0x0003e8000c10150a */
[----:B------:R4:W-:Y:S01]  /*55cc0*/  @P3 STG.E.U16 [R44.64], R0 ;  /* 0x000000002c003986 */ /* 0x0009e2000c10150a */
[----:B0-----:R-:W-:-:S04]  /*55cd0*/  IMAD.WIDE R4, R6, 0x2, R38 ;  /* 0x0000000206047825 */ /* 0x001fc800078e0226 */
[----:B-1----:R-:W-:Y:S01]  /*55ce0*/  IMAD.WIDE R42, R6, 0x2, R40 ;  /* 0x00000002062a7825 */ /* 0x002fe200078e0228 */
[----:B----4-:R-:W-:Y:S02]  /*55cf0*/  PRMT R44, R56, 0x7632, R44 ;  /* 0x00007632382c7816 */ /* 0x010fe4000000002c */
[----:B------:R-:W-:Y:S02]  /*55d00*/  PRMT R45, R55, 0x7632, R45 ;  /* 0x00007632372d7816 */ /* 0x000fe4000000002d */
[----:B------:R-:W-:Y:S01]  /*55d10*/  IADD3 R0, R6, c[0x0][0x198], RZ ;  /* 0x0000660006007a10 */ /* 0x000fe20007ffe0ff */
[----:B------:R0:W-:Y:S01]  /*55d20*/  @P2 STG.E.U16 [R4.64], R44 ;  /* 0x0000002c04002986 */ /* 0x0001e2000c10150a */
[----:B---3--:R-:W-:-:S03]  /*55d30*/  ISETP.GE.AND P5, PT, R57, c[0x0][0x17c], PT ;  /* 0x00005f0039007a0c */ /* 0x008fc60003fa6270 */
[----:B------:R-:W3:Y:S04]  /*55d40*/  LDL.LU R57, [R1+0x1c] ;  /* 0x00001c0001397983 */ /* 0x000ee80000300800 */
[----:B------:R-:W4:Y:S04]  /*55d50*/  LDL.LU R56, [R1+0xc] ;  /* 0x00000c0001387983 */ /* 0x000f280000300800 */
[----:B------:R-:W4:Y:S04]  /*55d60*/  LDL.LU R55, [R1+0x21a0] ;  /* 0x0021a00001377983 */ /* 0x000f280000300800 */
[----:B------:R-:W4:Y:S01]  /*55d70*/  LDL.LU R6, [R1+0x1fd0] ;  /* 0x001fd00001067983 */ /* 0x000f220000300800 */
[----:B--2---:R-:W-:-:S03]  /*55d80*/  ISETP.GE.AND P2, PT, R59, c[0x0][0x17c], PT ;  /* 0x00005f003b007a0c */ /* 0x004fc60003f46270 */
[----:B------:R-:W2:Y:S01]  /*55d90*/  LDL.LU R59, [R1+0x219c] ;  /* 0x00219c00013b7983 */ /* 0x000ea20000300800 */
[----:B------:R-:W-:Y:S02]  /*55da0*/  ISETP.LT.AND P1, PT, R15, c[0x0][0x178], !P1 ;  /* 0x00005e000f007a0c */ /* 0x000fe40004f21270 */
[----:B------:R-:W-:Y:S02]  /*55db0*/  ISETP.LT.AND P4, PT, R27, c[0x0][0x178], !P5 ;  /* 0x00005e001b007a0c */ /* 0x000fe40006f81270 */
[----:B------:R-:W-:Y:S02]  /*55dc0*/  ISETP.LT.AND P3, PT, R13, c[0x0][0x178], !P5 ;  /* 0x00005e000d007a0c */ /* 0x000fe40006f61270 */
[----:B------:R-:W-:Y:S01]  /*55dd0*/  ISETP.LT.AND P6, PT, R12, c[0x0][0x178], !P5 ;  /* 0x00005e000c007a0c */ /* 0x000fe20006fc1270 */
[----:B0-----:R-:W-:-:S06]  /*55de0*/  IMAD.WIDE R4, R0, 0x2, R2 ;  /* 0x0000000200047825 */ /* 0x001fcc00078e0202 */
[----:B------:R0:W-:Y:S01]  /*55df0*/  @P1 STG.E.U16 [R42.64], R45 ;  /* 0x0000002d2a001986 */ /* 0x0001e2000c10150a */
[----:B------:R-:W-:-:S03]  /*55e00*/  ISETP.LT.AND P1, PT, R8, c[0x0][0x178], !P5 ;  /* 0x00005e0008007a0c */ /* 0x000fc60006f21270 */
[----:B------:R1:W-:Y:S01]  /*55e10*/  @P4 STG.E.U16 [R4.64], R54 ;  /* 0x0000003604004986 */ /* 0x0003e2000c10150a */
[----:B0-----:R-:W-:-:S04]  /*55e20*/  IMAD.WIDE R42, R0, 0x2, R16 ;  /* 0x00000002002a7825 */ /* 0x001fc800078e0210 */
[----:B-1----:R-:W-:Y:S01]  /*55e30*/  IMAD.WIDE R4, R0, 0x2, R18 ;  /* 0x0000000200047825 */ /* 0x002fe200078e0212 */
[----:B------:R0:W-:Y:S01]  /*55e40*/  @P3 STG.E.U16 [R42.64], R58 ;  /* 0x0000003a2a003986 */ /* 0x0001e2000c10150a */
[----:B------:R-:W-:-:S03]  /*55e50*/  ISETP.LT.AND P3, PT, R14, c[0x0][0x178], !P5 ;  /* 0x00005e000e007a0c */ /* 0x000fc60006f61270 */
[----:B------:R1:W-:Y:S01]  /*55e60*/  @P6 STG.E.U16 [R4.64], R53 ;  /* 0x0000003504006986 */ /* 0x0003e2000c10150a */
[----:B------:R-:W-:Y:S01]  /*55e70*/  ISETP.LT.AND P6, PT, R7, c[0x0][0x178], !P5 ;  /* 0x00005e0007007a0c */ /* 0x000fe20006fc1270 */
[----:B0-----:R-:W-:-:S04]  /*55e80*/  IMAD.WIDE R42, R0, 0x2, R20 ;  /* 0x00000002002a7825 */ /* 0x001fc800078e0214 */
[----:B-1----:R-:W-:Y:S01]  /*55e90*/  IMAD.WIDE R4, R0, 0x2, R36 ;  /* 0x0000000200047825 */ /* 0x002fe200078e0224 */
[----:B------:R-:W-:Y:S02]  /*55ea0*/  PRMT R47, R54, 0x7632, R47 ;  /* 0x00007632362f7816 */ /* 0x000fe4000000002f */
[----:B------:R-:W-:Y:S02]  /*55eb0*/  PRMT R44, R58, 0x7632, R44 ;  /* 0x000076323a2c7816 */ /* 0x000fe4000000002c */
[----:B------:R-:W-:Y:S01]  /*55ec0*/  PRMT R46, R53, 0x7632, R46 ;  /* 0x00007632352e7816 */ /* 0x000fe2000000002e */
[----:B---3--:R0:W-:Y:S01]  /*55ed0*/  @P1 STG.E.U16 [R42.64], R57 ;  /* 0x000000392a001986 */ /* 0x0081e2000c10150a */
[----:B------:R-:W-:Y:S02]  /*55ee0*/  ISETP.LT.AND P1, PT, R9, c[0x0][0x178], !P5 ;  /* 0x00005e0009007a0c */ /* 0x000fe40006f21270 */
[----:B------:R-:W-:Y:S01]  /*55ef0*/  ISETP.LT.AND P5, PT, R15, c[0x0][0x178], !P5 ;  /* 0x00005e000f007a0c */ /* 0x000fe20006fa1270 */
[----:B0-----:R-:W-:Y:S01]  /*55f00*/  IMAD.WIDE R42, R0, 0x2, R22 ;  /* 0x00000002002a7825 */ /* 0x001fe200078e0216 */
[----:B----4-:R-:W-:-:S04]  /*55f10*/  ISETP.GE.AND P4, PT, R6, c[0x0][0x17c], PT ;  /* 0x00005f0006007a0c */ /* 0x010fc80003f86270 */
[----:B------:R0:W-:Y:S01]  /*55f20*/  @P3 STG.E.U16 [R42.64], R56 ;  /* 0x000000382a003986 */ /* 0x0001e2000c10150a */
[----:B------:R-:W-:Y:S02]  /*55f30*/  ISETP.LT.AND P3, PT, R27, c[0x0][0x178], !P4 ;  /* 0x00005e001b007a0c */ /* 0x000fe40006761270 */
[C---:B------:R-:W-:Y:S01]  /*55f40*/  IADD3 R6, R0.reuse, c[0x0][0x198], RZ ;  /* 0x0000660000067a10 */ /* 0x040fe20007ffe0ff */
[----:B--2---:R1:W-:Y:S01]  /*55f50*/  @P6 STG.E.U16 [R4.64], R59 ;  /* 0x0000003b04006986 */ /* 0x0043e2000c10150a */
[----:B------:R-:W-:Y:S01]  /*55f60*/  ISETP.LT.AND P6, PT, R13, c[0x0][0x178], !P4 ;  /* 0x00005e000d007a0c */ /* 0x000fe200067c1270 */
[----:B0-----:R-:W-:-:S05]  /*55f70*/  IMAD.WIDE R42, R0, 0x2, R38 ;  /* 0x00000002002a7825 */ /* 0x001fca00078e0226 */
[----:B------:R0:W-:Y:S01]  /*55f80*/  @P1 STG.E.U16 [R42.64], R55 ;  /* 0x000000372a001986 */ /* 0x0001e2000c10150a */
[----:B------:R-:W-:Y:S01]  /*55f90*/  ISETP.LT.AND P1, PT, R12, c[0x0][0x178], !P4 ;  /* 0x00005e000c007a0c */ /* 0x000fe20006721270 */
[----:B-1----:R-:W-:-:S05]  /*55fa0*/  IMAD.WIDE R4, R0, 0x2, R40 ;  /* 0x0000000200047825 */ /* 0x002fca00078e0228 */
[----:B------:R1:W-:Y:S01]  /*55fb0*/  @P5 STG.E.U16 [R4.64], R51 ;  /* 0x0000003304005986 */ /* 0x0003e2000c10150a */
[----:B0-----:R-:W-:-:S05]  /*55fc0*/  IMAD.WIDE R42, R6, 0x2, R2 ;  /* 0x00000002062a7825 */ /* 0x001fca00078e0202 */
[----:B------:R0:W-:Y:S01]  /*55fd0*/  @P3 STG.E.U16 [R42.64], R47 ;  /* 0x0000002f2a003986 */ /* 0x0001e2000c10150a */
[----:B-1----:R-:W-:-:S05]  /*55fe0*/  IMAD.WIDE R4, R6, 0x2, R16 ;  /* 0x0000000206047825 */ /* 0x002fca00078e0210 */
[----:B------:R1:W-:Y:S01]  /*55ff0*/  @P6 STG.E.U16 [R4.64], R44 ;  /* 0x0000002c04006986 */ /* 0x0003e2000c10150a */
[----:B0-----:R-:W-:-:S05]  /*56000*/  IMAD.WIDE R42, R6, 0x2, R18 ;  /* 0x00000002062a7825 */ /* 0x001fca00078e0212 */
[----:B------:R0:W-:Y:S01]  /*56010*/  @P1 STG.E.U16 [R42.64], R46 ;  /* 0x0000002e2a001986 */ /* 0x0001e2000c10150a */
[----:B------:R-:W-:-:S03]  /*56020*/  ISETP.LT.AND P1, PT, R9, c[0x0][0x178], !P4 ;  /* 0x00005e0009007a0c */ /* 0x000fc60006721270 */
[----:B-1----:R-:W2:Y:S04]  /*56030*/  LDL.LU R44, [R1+0x19c] ;  /* 0x00019c00012c7983 */ /* 0x002ea80000300800 */
[----:B------:R-:W3:Y:S04]  /*56040*/  LDL.LU R9, [R1+0x2198] ;  /* 0x0021980001097983 */ /* 0x000ee80000300800 */
[----:B------:R-:W4:Y:S01]  /*56050*/  LDL.LU R54, [R1+0x18c] ;  /* 0x00018c0001367983 */ /* 0x000f220000300800 */
[----:B------:R-:W-:Y:S02]  /*56060*/  ISETP.LT.AND P5, PT, R8, c[0x0][0x178], !P4 ;  /* 0x00005e0008007a0c */ /* 0x000fe400067a1270 */
[----:B------:R-:W-:-:S02]  /*56070*/  ISETP.LT.AND P3, PT, R14, c[0x0][0x178], !P4 ;  /* 0x00005e000e007a0c */ /* 0x000fc40006761270 */
[----:B------:R-:W-:Y:S01]  /*56080*/  ISETP.LT.AND P6, PT, R7, c[0x0][0x178], !P4 ;  /* 0x00005e0007007a0c */ /* 0x000fe200067c1270 */
[----:B------:R-:W-:Y:S01]  /*56090*/  IMAD.WIDE R4, R6, 0x2, R20 ;  /* 0x0000000206047825 */ /* 0x000fe200078e0214 */
[----:B------:R-:W-:Y:S01]  /*560a0*/  PRMT R45, R57, 0x7632, R45 ;  /* 0x00007632392d7816 */ /* 0x000fe2000000002d */
[----:B------:R-:W3:Y:S01]  /*560b0*/  LDL.LU R58, [R1+0x17c] ;  /* 0x00017c00013a7983 */ /* 0x000ee20000300800 */
[----:B------:R-:W-:Y:S01]  /*560c0*/  PRMT R48, R56, 0x7632, R48 ;  /* 0x0000763238307816 */ /* 0x000fe20000000030 */
[----:B0-----:R-:W-:Y:S01]  /*560d0*/  IMAD.WIDE R42, R6, 0x2, R22 ;  /* 0x00000002062a7825 */ /* 0x001fe200078e0216 */
[----:B------:R-:W-:-:S03]  /*560e0*/  PRMT R59, R59, 0x7632, R59 ;  /* 0x000076323b3b7816 */ /* 0x000fc6000000003b */
[----:B------:R0:W-:Y:S01]  /*560f0*/  @P5 STG.E.U16 [R4.64], R45 ;  /* 0x0000002d04005986 */ /* 0x0001e2000c10150a */
[----:B------:R-:W-:-:S03]  /*56100*/  PRMT R55, R55, 0x7632, R55 ;  /* 0x0000763237377816 */ /* 0x000fc60000000037 */
[----:B------:R1:W-:Y:S01]  /*56110*/  @P3 STG.E.U16 [R42.64], R48 ;  /* 0x000000302a003986 */ /* 0x0003e2000c10150a */
[----:B------:R-:W-:Y:S01]  /*56120*/  ISETP.LT.AND P4, PT, R15, c[0x0][0x178], !P4 ;  /* 0x00005e000f007a0c */ /* 0x000fe20006781270 */
[C---:B0-----:R-:W-:Y:S02]  /*56130*/  IMAD.WIDE R4, R6.reuse, 0x2, R36 ;  /* 0x0000000206047825 */ /* 0x041fe400078e0224 */
[----:B------:R-:W3:Y:S02]  /*56140*/  LDL.LU R45, [R1+0x1fd4] ;  /* 0x001fd400012d7983 */ /* 0x000ee40000300800 */
[----:B-1----:R-:W-:Y:S02]  /*56150*/  IMAD.WIDE R42, R6, 0x2, R38 ;  /* 0x00000002062a7825 */ /* 0x002fe400078e0226 */
[----:B------:R-:W3:Y:S04]  /*56160*/  LDL.LU R53, [R1+0x13c] ;  /* 0x00013c0001357983 */ /* 0x000ee80000300800 */
[----:B------:R-:W3:Y:S04]  /*56170*/  LDL.LU R57, [R1+0x5c] ;  /* 0x00005c0001397983 */ /* 0x000ee80000300800 */
[----:B------:R-:W3:Y:S04]  /*56180*/  LDL.LU R56, [R1+0x2c] ;  /* 0x00002c0001387983 */ /* 0x000ee80000300800 */
[----:B------:R-:W3:Y:S04]  /*56190*/  LDL.LU R15, [R1+0x4c] ;  /* 0x00004c00010f7983 */ /* 0x000ee80000300800 */
[----:B------:R0:W-:Y:S01]  /*561a0*/  @P6 STG.E.U16 [R4.64], R59 ;  /* 0x0000003b04006986 */ /* 0x0001e2000c10150a */
[----:B------:R-:W-:-:S03]  /*561b0*/  ISETP.LT.AND P5, PT, R27, c[0x0][0x178], !P2 ;  /* 0x00005e001b007a0c */ /* 0x000fc600057a1270 */
[----:B------:R1:W-:Y:S01]  /*561c0*/  @P1 STG.E.U16 [R42.64], R55 ;  /* 0x000000372a001986 */ /* 0x0003e2000c10150a */
[----:B------:R-:W-:-:S03]  /*561d0*/  ISETP.LT.AND P6, PT, R13, c[0x0][0x178], !P2 ;  /* 0x00005e000d007a0c */ /* 0x000fc600057c1270 */
[----:B0-----:R-:W3:Y:S04]  /*561e0*/  LDL.LU R59, [R1+0x1184] ;  /* 0x00118400013b7983 */ /* 0x001ee80000300800 */
[----:B-1----:R-:W3:Y:S01]  /*561f0*/  LDL.LU R55, [R1+0x115c] ;  /* 0x00115c0001377983 */ /* 0x002ee20000300800 */
[----:B------:R-:W-:Y:S01]  /*56200*/  PRMT R51, R51, 0x7632, R51 ;  /* 0x0000763233337816 */ /* 0x000fe20000000033 */
[C---:B------:R-:W-:Y:S01]  /*56210*/  IMAD.WIDE R4, R6.reuse, 0x2, R40 ;  /* 0x0000000206047825 */ /* 0x040fe200078e0228 */
[----:B------:R-:W-:-:S04]  /*56220*/  IADD3 R0, R6, c[0x0][0x198], RZ ;  /* 0x0000660006007a10 */ /* 0x000fc80007ffe0ff */
[----:B------:R0:W-:Y:S01]  /*56230*/  @P4 STG.E.U16 [R4.64], R51 ;  /* 0x0000003304004986 */ /* 0x0001e2000c10150a */
[----:B------:R-:W-:-:S04]  /*56240*/  IMAD.WIDE R42, R0, 0x2, R2 ;  /* 0x00000002002a7825 */ /* 0x000fc800078e0202 */
[----:B0-----:R-:W-:Y:S01]  /*56250*/  IMAD.WIDE R4, R0, 0x2, R16 ;  /* 0x0000000200047825 */ /* 0x001fe200078e0210 */
[----:B--2---:R0:W-:Y:S04]  /*56260*/  @P5 STG.E.U16 [R42.64], R44 ;  /* 0x0000002c2a005986 */ /* 0x0041e8000c10150a */
[----:B----4-:R1:W-:Y:S01]  /*56270*/  @P6 STG.E.U16 [R4.64], R54 ;  /* 0x0000003604006986 */ /* 0x0103e2000c10150a */
[----:B------:R-:W-:-:S03]  /*56280*/  ISETP.LT.AND P6, PT, R7, c[0x0][0x178], !P2 ;  /* 0x00005e0007007a0c */ /* 0x000fc600057c1270 */
[----:B------:R-:W2:Y:S01]  /*56290*/  LDL.LU R7, [R1+0x2194] ;  /* 0x0021940001077983 */ /* 0x000ea20000300800 */
[----:B------:R-:W-:Y:S02]  /*562a0*/  ISETP.LT.AND P3, PT, R12, c[0x0][0x178], !P2 ;  /* 0x00005e000c007a0c */ /* 0x000fe40005761270 */
[----:B------:R-:W-:Y:S01]  /*562b0*/  ISETP.LT.AND P5, PT, R8, c[0x0][0x178], !P2 ;  /* 0x00005e0008007a0c */ /* 0x000fe200057a1270 */
[----:B0-----:R-:W-:Y:S01]  /*562c0*/  IMAD.WIDE R42, R0, 0x2, R18 ;  /* 0x00000002002a7825 */ /* 0x001fe200078e0212 */
[----:B------:R-:W-:-:S03]  /*562d0*/  ISETP.LT.AND P4, PT, R14, c[0x0][0x178], !P2 ;  /* 0x00005e000e007a0c */ /* 0x000fc60005781270 */
[----:B-1----:R-:W-:-:S06]  /*562e0*/  IMAD.WIDE R4, R0, 0x2, R20 ;  /* 0x0000000200047825 */ /* 0x002fcc00078e0214 */
[----:B---3--:R0:W-:Y:S01]  /*562f0*/  @P3 STG.E.U16 [R42.64], R58 ;  /* 0x0000003a2a003986 */ /* 0x0081e2000c10150a */
[----:B------:R-:W-:Y:S02]  /*56300*/  PRMT R52, R44, 0x7632, R52 ;  /* 0x000076322c347816 */ /* 0x000fe40000000034 */
[----:B------:R-:W-:Y:S01]  /*56310*/  ISETP.GE.AND P1, PT, R45, c[0x0][0x17c], PT ;  /* 0x00005f002d007a0c */ /* 0x000fe20003f26270 */
[C---:B0-----:R-:W-:Y:S01]  /*56320*/  IMAD.WIDE R42, R0.reuse, 0x2, R22 ;  /* 0x00000002002a7825 */ /* 0x041fe200078e0216 */
[----:B------:R0:W-:Y:S04]  /*56330*/  @P5 STG.E.U16 [R4.64], R53 ;  /* 0x0000003504005986 */ /* 0x0001e8000c10150a */
[----:B------:R1:W-:Y:S01]  /*56340*/  @P4 STG.E.U16 [R42.64], R57 ;  /* 0x000000392a004986 */ /* 0x0003e2000c10150a */
[----:B------:R-:W-:Y:S01]  /*56350*/  ISETP.LT.AND P4, PT, R27, c[0x0][0x178], !P1 ;  /* 0x00005e001b007a0c */ /* 0x000fe20004f81270 */
[----:B------:R-:W-:Y:S01]  /*56360*/  IMAD.WIDE R44, R0, 0x2, R36 ;  /* 0x00000002002c7825 */ /* 0x000fe200078e0224 */
[----:B------:R-:W-:-:S02]  /*56370*/  PRMT R50, R54, 0x7632, R50 ;  /* 0x0000763236327816 */ /* 0x000fc40000000032 */
[----:B------:R-:W-:Y:S01]  /*56380*/  PRMT R6, R58, 0x7632, R6 ;  /* 0x000076323a067816 */ /* 0x000fe20000000006 */
[----:B------:R-:W3:Y:S01]  /*56390*/  LDL.LU R54, [R1+0x20c] ;  /* 0x00020c0001367983 */ /* 0x000ee20000300800 */
[----:B0-----:R-:W-:-:S04]  /*563a0*/  IMAD.WIDE R4, R0, 0x2, R38 ;  /* 0x0000000200047825 */ /* 0x001fc800078e0226 */
[C---:B-1----:R-:W-:Y:S01]  /*563b0*/  IMAD.WIDE R42, R0.reuse, 0x2, R40 ;  /* 0x00000002002a7825 */ /* 0x042fe200078e0228 */
[----:B------:R-:W-:Y:S02]  /*563c0*/  IADD3 R0, R0, c[0x0][0x198], RZ ;  /* 0x0000660000007a10 */ /* 0x000fe40007ffe0ff */
[----:B------:R-:W-:Y:S01]  /*563d0*/  ISETP.LT.AND P3, PT, R59, c[0x0][0x178], !P2 ;  /* 0x00005e003b007a0c */ /* 0x000fe20005761270 */
[----:B------:R0:W-:Y:S01]  /*563e0*/  @P6 STG.E.U16 [R44.64], R56 ;  /* 0x000000382c006986 */ /* 0x0001e2000c10150a */
[----:B------:R-:W-:-:S03]  /*563f0*/  ISETP.LT.AND P2, PT, R55, c[0x0][0x178], !P2 ;  /* 0x00005e0037007a0c */ /* 0x000fc60005741270 */
[----:B------:R-:W2:Y:S01]  /*56400*/  LDL.LU R58, [R1+0x1fc] ;  /* 0x0001fc00013a7983 */ /* 0x000ea20000300800 */
[----:B------:R-:W-:Y:S02]  /*56410*/  PRMT R49, R53, 0x7632, R49 ;  /* 0x0000763235317816 */ /* 0x000fe40000000031 */
[----:B------:R-:W-:Y:S01]  /*56420*/  PRMT R46, R57, 0x7632, R46 ;  /* 0x00007632392e7816 */ /* 0x000fe2000000002e */
[----:B------:R-:W3:Y:S01]  /*56430*/  LDL.LU R53, [R1+0x1ec] ;  /* 0x0001ec0001357983 */ /* 0x000ee20000300800 */
[----:B------:R-:W-:-:S03]  /*56440*/  PRMT R51, R56, 0x7632, R51 ;  /* 0x0000763238337816 */ /* 0x000fc60000000033 */
[----:B------:R-:W3:Y:S04]  /*56450*/  LDL.LU R57, [R1+0x1ac] ;  /* 0x0001ac0001397983 */ /* 0x000ee80000300800 */
[----:B------:R1:W-:Y:S01]  /*56460*/  @P2 STG.E.U16 [R4.64], R15 ;  /* 0x0000000f04002986 */ /* 0x0003e2000c10150a */
[----:B------:R-:W-:Y:S02]  /*56470*/  ISETP.LT.AND P2, PT, R14, c[0x0][0x178], !P1 ;  /* 0x00005e000e007a0c */ /* 0x000fe40004f41270 */
[----:B------:R-:W-:Y:S01]  /*56480*/  PRMT R48, R15, 0x7632, R48 ;  /* 0x000076320f307816 */ /* 0x000fe20000000030 */
[----:B0-----:R-:W3:Y:S01]  /*56490*/  LDL.LU R56, [R1+0x7c] ;  /* 0x00007c0001387983 */ /* 0x001ee20000300800 */
[----:B------:R-:W-:-:S03]  /*564a0*/  ISETP.LT.AND P5, PT, R13, c[0x0][0x178], !P1 ;  /* 0x00005e000d007a0c */ /* 0x000fc60004fa1270 */
[----:B------:R-:W3:Y:S01]  /*564b0*/  LDL.LU R14, [R1+0x6c] ;  /* 0x00006c00010e7983 */ /* 0x000ee20000300800 */
[----:B-1----:R-:W-:-:S03]  /*564c0*/  IMAD.WIDE R4, R0, 0x2, R2 ;  /* 0x0000000200047825 */ /* 0x002fc600078e0202 */
[----:B------:R-:W3:Y:S01]  /*564d0*/  LDL.LU R15, [R1+0x3c] ;  /* 0x00003c00010f7983 */ /* 0x000ee20000300800 */
[----:B------:R-:W-:Y:S01]  /*564e0*/  ISETP.LT.AND P6, PT, R12, c[0x0][0x178], !P1 ;  /* 0x00005e000c007a0c */ /* 0x000fe20004fc1270 */
[----:B------:R-:W-:Y:S02]  /*564f0*/  IMAD.WIDE R44, R0, 0x2, R18 ;  /* 0x00000002002c7825 */ /* 0x000fe400078e0212 */
[----:B--2---:R-:W-:Y:S04]  /*56500*/  @P3 STG.E.U16 [R42.64], R7 ;  /* 0x000000072a003986 */ /* 0x004fe8000c10150a */
[----:B------:R0:W-:Y:S01]  /*56510*/  @P4 STG.E.U16 [R4.64], R52 ;  /* 0x0000003404004986 */ /* 0x0001e2000c10150a */
[----:B------:R-:W-:-:S03]  /*56520*/  ISETP.LT.AND P3, PT, R8, c[0x0][0x178], !P1 ;  /* 0x00005e0008007a0c */ /* 0x000fc60004f61270 */
[----:B0-----:R-:W2:Y:S01]  /*56530*/  LDL.LU R52, [R1+0x111c] ;  /* 0x00111c0001347983 */ /* 0x001ea20000300800 */
[----:B------:R-:W-:Y:S01]  /*56540*/  IMAD.WIDE R42, R0, 0x2, R16 ;  /* 0x00000002002a7825 */ /* 0x000fe200078e0210 */
[----:B------:R-:W-:-:S03]  /*56550*/  PRMT R47, R7, 0x7632, R47 ;  /* 0x00007632072f7816 */ /* 0x000fc6000000002f */
[C---:B------:R-:W-:Y:S01]  /*56560*/  IMAD.WIDE R4, R0.reuse, 0x2, R20 ;  /* 0x0000000200047825 */ /* 0x040fe200078e0214 */
[----:B------:R-:W-:Y:S04]  /*56570*/  @P5 STG.E.U16 [R42.64], R50 ;  /* 0x000000322a005986 */ /* 0x000fe8000c10150a */
[----:B------:R0:W-:Y:S04]  /*56580*/  @P6 STG.E.U16 [R44.64], R6 ;  /* 0x000000062c006986 */ /* 0x0001e8000c10150a */
[----:B------:R1:W-:Y:S01]  /*56590*/  @P3 STG.E.U16 [R4.64], R49 ;  /* 0x0000003104003986 */ /* 0x0003e2000c10150a */
[----:B0-----:R-:W-:-:S04]  /*565a0*/  IMAD.WIDE R6, R0, 0x2, R22 ;  /* 0x0000000200067825 */ /* 0x001fc800078e0216 */
[C---:B-1----:R-:W-:Y:S01]  /*565b0*/  IMAD.WIDE R4, R0.reuse, 0x2, R36 ;  /* 0x0000000200047825 */ /* 0x042fe200078e0224 */
[----:B------:R0:W-:Y:S03]  /*565c0*/  @P2 STG.E.U16 [R6.64], R46 ;  /* 0x0000002e06002986 */ /* 0x0001e6000c10150a */
[C---:B------:R-:W-:Y:S01]  /*565d0*/  IMAD.WIDE R42, R0.reuse, 0x2, R40 ;  /* 0x00000002002a7825 */ /* 0x040fe200078e0228 */
[----:B0-----:R-:W-:-:S03]  /*565e0*/  IADD3 R46, R0, c[0x0][0x198], RZ ;  /* 0x00006600002e7a10 */ /* 0x001fc60007ffe0ff */
[----:B------:R-:W-:Y:S02]  /*565f0*/  IMAD.WIDE R6, R0, 0x2, R38 ;  /* 0x0000000200067825 */ /* 0x000fe400078e0226 */
[----:B------:R-:W3:Y:S01]  /*56600*/  LDL.LU R0, [R1+0x21c] ;  /* 0x00021c0001007983 */ /* 0x000ee20000300800 */
[----:B------:R-:W-:Y:S02]  /*56610*/  ISETP.LT.AND P5, PT, R55, c[0x0][0x178], !P1 ;  /* 0x00005e0037007a0c */ /* 0x000fe40004fa1270 */
[----:B------:R-:W-:Y:S02]  /*56620*/  ISETP.LT.AND P6, PT, R27, c[0x0][0x178], !P0 ;  /* 0x00005e001b007a0c */ /* 0x000fe400047c1270 */
[----:B------:R-:W-:Y:S02]  /*56630*/  ISETP.LT.AND P2, PT, R13, c[0x0][0x178], !P0 ;  /* 0x00005e000d007a0c */ /* 0x000fe40004741270 */
[----:B------:R-:W-:Y:S01]  /*56640*/  ISETP.LT.AND P3, PT, R12, c[0x0][0x178], !P0 ;  /* 0x00005e000c007a0c */ /* 0x000fe20004761270 */
[----:B------:R-:W-:Y:S01]  /*56650*/  IMAD.WIDE R44, R46, 0x2, R2 ;  /* 0x000000022e2c7825 */ /* 0x000fe200078e0202 */
[----:B--2---:R-:W-:-:S02]  /*56660*/  ISETP.LT.AND P4, PT, R52, c[0x0][0x178], !P1 ;  /* 0x00005e0034007a0c */ /* 0x004fc40004f81270 */
[----:B------:R-:W-:-:S11]  /*56670*/  ISETP.LT.AND P1, PT, R59, c[0x0][0x178], !P1 ;  /* 0x00005e003b007a0c */ /* 0x000fd60004f21270 */
[----:B------:R0:W-:Y:S04]  /*56680*/  @P4 STG.E.U16 [R4.64], R51 ;  /* 0x0000003304004986 */ /* 0x0001e8000c10150a */
[----:B------:R1:W-:Y:S01]  /*56690*/  @P5 STG.E.U16 [R6.64], R48 ;  /* 0x0000003006005986 */ /* 0x0003e2000c10150a */
[----:B------:R-:W-:-:S03]  /*566a0*/  ISETP.LT.AND P5, PT, R8, c[0x0][0x178], !P0 ;  /* 0x00005e0008007a0c */ /* 0x000fc600047a1270 */
[----:B------:R2:W-:Y:S01]  /*566b0*/  @P1 STG.E.U16 [R42.64], R47 ;  /* 0x0000002f2a001986 */ /* 0x0005e2000c10150a */
[----:B0-----:R-:W-:-:S03]  /*566c0*/  IMAD.WIDE R4, R46, 0x2, R16 ;  /* 0x000000022e047825 */ /* 0x001fc600078e0210 */
[----:B------:R-:W4:Y:S01]  /*566d0*/  LDL.LU R51, [R1+0x10cc] ;  /* 0x0010cc0001337983 */ /* 0x000f220000300800 */
[----:B-1----:R-:W-:-:S03]  /*566e0*/  IMAD.WIDE R6, R46, 0x2, R18 ;  /* 0x000000022e067825 */ /* 0x002fc600078e0212 */
[----:B--2---:R-:W2:Y:S04]  /*566f0*/  LDL.LU R42, [R1+0x1fd8] ;  /* 0x001fd800012a7983 */ /* 0x004ea80000300800 */
[----:B------:R-:W2:Y:S04]  /*56700*/  LDL.LU R43, [R1+0x1fdc] ;  /* 0x001fdc00012b7983 */ /* 0x000ea80000300800 */
[----:B---3--:R-:W-:Y:S04]  /*56710*/  @P6 STG.E.U16 [R44.64], R0 ;  /* 0x000000002c006986 */ /* 0x008fe8000c10150a */
[----:B------:R0:W-:Y:S04]  /*56720*/  @P2 STG.E.U16 [R4.64], R54 ;  /* 0x0000003604002986 */ /* 0x0001e8000c10150a */
[----:B------:R-:W-:Y:S01]  /*56730*/  @P3 STG.E.U16 [R6.64], R58 ;  /* 0x0000003a06003986 */ /* 0x000fe2000c10150a */
[----:B0-----:R-:W-:-:S05]  /*56740*/  IMAD.WIDE R4, R46, 0x2, R20 ;  /* 0x000000022e047825 */ /* 0x001fca00078e0214 */
[----:B------:R0:W-:Y:S04]  /*56750*/  @P5 STG.E.U16 [R4.64], R53 ;  /* 0x0000003504005986 */ /* 0x0001e8000c10150a */
[----:B0-----:R-:W3:Y:S01]  /*56760*/  LDL.LU R5, [R1+0x1fe0] ;  /* 0x001fe00001057983 */ /* 0x001ee20000300800 */
[----:B------:R-:W-:Y:S02]  /*56770*/  ISETP.LT.AND P6, PT, R52, c[0x0][0x178], !P0 ;  /* 0x00005e0034007a0c */ /* 0x000fe400047c1270 */
[----:B------:R-:W-:Y:S01]  /*56780*/  ISETP.LT.AND P3, PT, R55, c[0x0][0x178], !P0 ;  /* 0x00005e0037007a0c */ /* 0x000fe20004761270 */
[----:B------:R-:W-:Y:S01]  /*56790*/  IMAD.WIDE R6, R46, 0x2, R22 ;  /* 0x000000022e067825 */ /* 0x000fe200078e0216 */
[----:B------:R-:W-:Y:S02]  /*567a0*/  PRMT R47, R0, 0x7632, R47 ;  /* 0x00007632002f7816 */ /* 0x000fe4000000002f */
[----:B------:R-:W-:-:S02]  /*567b0*/  IADD3 R0, R46, c[0x0][0x198], RZ ;  /* 0x000066002e007a10 */ /* 0x000fc40007ffe0ff */
[----:B------:R-:W-:Y:S02]  /*567c0*/  PRMT R45, R54, 0x7632, R45 ;  /* 0x00007632362d7816 */ /* 0x000fe4000000002d */
[----:B------:R-:W-:Y:S01]  /*567d0*/  PRMT R44, R58, 0x7632, R44 ;  /* 0x000076323a2c7816 */ /* 0x000fe2000000002c */
[----:B------:R-:W3:Y:S01]  /*567e0*/  LDL.LU R54, [R1+0x2dc] ;  /* 0x0002dc0001367983 */ /* 0x000ee20000300800 */
[----:B------:R-:W-:Y:S02]  /*567f0*/  PRMT R49, R53, 0x7632, R49 ;  /* 0x0000763235317816 */ /* 0x000fe40000000031 */
[----:B------:R-:W-:Y:S01]  /*56800*/  PRMT R48, R57, 0x7632, R48 ;  /* 0x0000763239307816 */ /* 0x000fe20000000030 */
[----:B------:R-:W3:Y:S04]  /*56810*/  LDL.LU R58, [R1+0x29c] ;  /* 0x00029c00013a7983 */ /* 0x000ee80000300800 */
[----:B------:R-:W3:Y:S01]  /*56820*/  LDL.LU R53, [R1+0x28c] ;  /* 0x00028c0001357983 */ /* 0x000ee20000300800 */
[----:B----4-:R-:W-:-:S02]  /*56830*/  ISETP.LT.AND P4, PT, R51, c[0x0][0x178], !P0 ;  /* 0x00005e0033007a0c */ /* 0x010fc40004781270 */
[----:B------:R-:W-:Y:S02]  /*56840*/  ISETP.LT.AND P0, PT, R59, c[0x0][0x178], !P0 ;  /* 0x00005e003b007a0c */ /* 0x000fe40004701270 */
[----:B--2---:R-:W-:Y:S02]  /*56850*/  ISETP.GE.AND P1, PT, R42, c[0x0][0x17c], PT ;  /* 0x00005f002a007a0c */ /* 0x004fe40003f26270 */
[----:B------:R-:W-:Y:S01]  /*56860*/  ISETP.GE.AND P2, PT, R43, c[0x0][0x17c], PT ;  /* 0x00005f002b007a0c */ /* 0x000fe20003f46270 */
[----:B------:R-:W-:-:S06]  /*56870*/  IMAD.WIDE R42, R46, 0x2, R36 ;  /* 0x000000022e2a7825 */ /* 0x000fcc00078e0224 */
[----:B------:R0:W-:Y:S04]  /*56880*/  @P4 STG.E.U16 [R6.64], R57 ;  /* 0x0000003906004986 */ /* 0x0001e8000c10150a */
[----:B------:R1:W-:Y:S01]  /*56890*/  @P6 STG.E.U16 [R42.64], R56 ;  /* 0x000000382a006986 */ /* 0x0003e2000c10150a */
[----:B0-----:R-:W-:-:S03]  /*568a0*/  IMAD.WIDE R6, R0, 0x2, R2 ;  /* 0x0000000200067825 */ /* 0x001fc600078e0202 */
[----:B------:R-:W2:Y:S01]  /*568b0*/  LDL.LU R57, [R1+0x27c] ;  /* 0x00027c0001397983 */ /* 0x000ea20000300800 */
[----:B-1----:R-:W-:Y:S01]  /*568c0*/  IMAD.WIDE R42, R0, 0x2, R16 ;  /* 0x00000002002a7825 */ /* 0x002fe200078e0210 */
[----:B---3--:R-:W-:-:S03]  /*568d0*/  ISETP.GE.AND P5, PT, R5, c[0x0][0x17c], PT ;  /* 0x00005f0005007a0c */ /* 0x008fc60003fa6270 */
[----:B------:R-:W-:Y:S01]  /*568e0*/  IMAD.WIDE R4, R46, 0x2, R38 ;  /* 0x000000022e047825 */ /* 0x000fe200078e0226 */
[----:B------:R-:W-:Y:S02]  /*568f0*/  ISETP.LT.AND P6, PT, R27, c[0x0][0x178], !P5 ;  /* 0x00005e001b007a0c */ /* 0x000fe40006fc1270 */
[----:B------:R-:W-:Y:S02]  /*56900*/  ISETP.LT.AND P4, PT, R13, c[0x0][0x178], !P5 ;  /* 0x00005e000d007a0c */ /* 0x000fe40006f81270 */
[----:B------:R0:W-:Y:S01]  /*56910*/  @P3 STG.E.U16 [R4.64], R14 ;  /* 0x0000000e04003986 */ /* 0x0001e2000c10150a */
[----:B------:R-:W-:Y:S01]  /*56920*/  ISETP.LT.AND P3, PT, R12, c[0x0][0x178], !P5 ;  /* 0x00005e000c007a0c */ /* 0x000fe20006f61270 */
[----:B0-----:R-:W-:-:S05]  /*56930*/  IMAD.WIDE R4, R46, 0x2, R40 ;  /* 0x000000022e047825 */ /* 0x001fca00078e0228 */
[----:B------:R0:W-:Y:S01]  /*56940*/  @P0 STG.E.U16 [R4.64], R15 ;  /* 0x0000000f04000986 */ /* 0x0001e2000c10150a */
[----:B------:R-:W-:-:S03]  /*56950*/  ISETP.LT.AND P0, PT, R8, c[0x0][0x178], !P5 ;  /* 0x00005e0008007a0c */ /* 0x000fc60006f01270 */
[----:B------:R1:W-:Y:S01]  /*56960*/  @P6 STG.E.U16 [R6.64], R47 ;  /* 0x0000002f06006986 */ /* 0x0003e2000c10150a */
[----:B------:R-:W-:-:S03]  /*56970*/  ISETP.LT.AND P6, PT, R52, c[0x0][0x178], !P5 ;  /* 0x00005e0034007a0c */ /* 0x000fc60006fc1270 */
[----:B------:R3:W-:Y:S01]  /*56980*/  @P4 STG.E.U16 [R42.64], R45 ;  /* 0x0000002d2a004986 */ /* 0x0007e2000c10150a */
[----:B0-----:R-:W-:Y:S01]  /*56990*/  IMAD.WIDE R4, R0, 0x2, R18 ;  /* 0x0000000200047825 */ /* 0x001fe200078e0212 */
[----:B------:R-:W-:-:S04]  /*569a0*/  ISETP.LT.AND P4, PT, R51, c[0x0][0x178], !P5 ;  /* 0x00005e0033007a0c */ /* 0x000fc80006f81270 */
[----:B------:R0:W-:Y:S01]  /*569b0*/  @P3 STG.E.U16 [R4.64], R44 ;  /* 0x0000002c04003986 */ /* 0x0001e2000c10150a */
[----:B------:R-:W-:Y:S01]  /*569c0*/  ISETP.LT.AND P3, PT, R55, c[0x0][0x178], !P5 ;  /* 0x00005e0037007a0c */ /* 0x000fe20006f61270 */
[----:B-1----:R-:W-:Y:S01]  /*569d0*/  IMAD.WIDE R6, R0, 0x2, R22 ;  /* 0x0000000200067825 */ /* 0x002fe200078e0216 */
[----:B---3--:R-:W-:Y:S02]  /*569e0*/  PRMT R45, R56, 0x7632, R45 ;  /* 0x00007632382d7816 */ /* 0x008fe4000000002d */
[----:B------:R-:W-:Y:S01]  /*569f0*/  PRMT R47, R14, 0x7632, R47 ;  /* 0x000076320e2f7816 */ /* 0x000fe2000000002f */
[----:B------:R-:W-:Y:S01]  /*56a00*/  IMAD.WIDE R42, R0, 0x2, R36 ;  /* 0x00000002002a7825 */ /* 0x000fe200078e0224 */
[----:B------:R-:W3:Y:S01]  /*56a10*/  LDL.LU R56, [R1+0x26c] ;  /* 0x00026c0001387983 */ /* 0x000ee20000300800 */
[----:B------:R-:W-:-:S03]  /*56a20*/  PRMT R46, R15, 0x7632, R46 ;  /* 0x000076320f2e7816 */ /* 0x000fc6000000002e */
[----:B------:R-:W4:Y:S01]  /*56a30*/  LDL.LU R14, [R1+0x9c] ;  /* 0x00009c00010e7983 */ /* 0x000f220000300800 */
[C---:B0-----:R-:W-:Y:S01]  /*56a40*/  IMAD.WIDE R4, R0.reuse, 0x2, R20 ;  /* 0x0000000200047825 */ /* 0x041fe200078e0214 */
[C---:B------:R-:W-:Y:S02]  /*56a50*/  IADD3 R44, R0.reuse, c[0x0][0x198], RZ ;  /* 0x00006600002c7a10 */ /* 0x040fe40007ffe0ff */
[----:B------:R-:W3:Y:S04]  /*56a60*/  LDL.LU R15, [R1+0x8c] ;  /* 0x00008c00010f7983 */ /* 0x000ee80000300800 */
[----:B------:R0:W-:Y:S04]  /*56a70*/  @P0 STG.E.U16 [R4.64], R49 ;  /* 0x0000003104000986 */ /* 0x0001e8000c10150a */
[----:B------:R1:W-:Y:S04]  /*56a80*/  @P4 STG.E.U16 [R6.64], R48 ;  /* 0x0000003006004986 */ /* 0x0003e8000c10150a */
[----:B------:R-:W-:Y:S01]  /*56a90*/  @P6 STG.E.U16 [R42.64], R45 ;  /* 0x0000002d2a006986 */ /* 0x000fe2000c10150a */
[----:B0-----:R-:W-:-:S04]  /*56aa0*/  IMAD.WIDE R4, R0, 0x2, R38 ;  /* 0x0000000200047825 */ /* 0x001fc800078e0226 */
[----:B-1----:R-:W-:Y:S01]  /*56ab0*/  IMAD.WIDE R6, R0, 0x2, R40 ;  /* 0x0000000200067825 */ /* 0x002fe200078e0228 */
[----:B------:R0:W-:Y:S04]  /*56ac0*/  @P3 STG.E.U16 [R4.64], R47 ;  /* 0x0000002f04003986 */ /* 0x0001e8000c10150a */
[----:B------:R-:W3:Y:S04]  /*56ad0*/  LDL.LU R0, [R1+0x2ec] ;  /* 0x0002ec0001007983 */ /* 0x000ee80000300800 */
[----:B0-----:R-:W4:Y:S01]  /*56ae0*/  LDL.LU R5, [R1+0x1fe4] ;  /* 0x001fe40001057983 */ /* 0x001f220000300800 */
[----:B------:R-:W-:-:S02]  /*56af0*/  ISETP.LT.AND P5, PT, R59, c[0x0][0x178], !P5 ;  /* 0x00005e003b007a0c */ /* 0x000fc40006fa1270 */
[----:B------:R-:W-:Y:S01]  /*56b00*/  ISETP.LT.AND P0, PT, R27, c[0x0][0x178], !P2 ;  /* 0x00005e001b007a0c */ /* 0x000fe20005701270 */
[----:B------:R-:W-:Y:S01]  /*56b10*/  IMAD.WIDE R42, R44, 0x2, R2 ;  /* 0x000000022c2a7825 */ /* 0x000fe200078e0202 */
[----:B------:R-:W-:Y:S02]  /*56b20*/  ISETP.LT.AND P6, PT, R13, c[0x0][0x178], !P2 ;  /* 0x00005e000d007a0c */ /* 0x000fe400057c1270 */
[----:B------:R-:W-:-:S07]  /*56b30*/  ISETP.LT.AND P4, PT, R12, c[0x0][0x178], !P2 ;  /* 0x00005e000c007a0c */ /* 0x000fce0005781270 */
[----:B------:R0:W-:Y:S01]  /*56b40*/  @P5 STG.E.U16 [R6.64], R46 ;  /* 0x0000002e06005986 */ /* 0x0001e2000c10150a */
[----:B------:R-:W-:Y:S01]  /*56b50*/  ISETP.LT.AND P5, PT, R51, c[0x0][0x178], !P2 ;  /* 0x00005e0033007a0c */ /* 0x000fe200057a1270 */
[----:B0-----:R-:W-:Y:S01]  /*56b60*/  IMAD.WIDE R6, R44, 0x2, R18 ;  /* 0x000000022c067825 */ /* 0x001fe200078e0212 */
[----:B------:R-:W-:Y:S02]  /*56b70*/  PRMT R45, R54, 0x7632, R45 ;  /* 0x00007632362d7816 */ /* 0x000fe4000000002d */
[----:B------:R-:W-:Y:S02]  /*56b80*/  PRMT R50, R58, 0x7632, R50 ;  /* 0x000076323a327816 */ /* 0x000fe40000000032 */
[----:B------:R-:W-:Y:S02]  /*56b90*/  PRMT R47, R53, 0x7632, R47 ;  /* 0x00007632352f7816 */ /* 0x000fe4000000002f */
[----:B--2---:R-:W-:Y:S01]  /*56ba0*/  PRMT R46, R57, 0x7632, R46 ;  /* 0x00007632392e7816 */ /* 0x004fe2000000002e */
[----:B---3--:R-:W-:Y:S01]  /*56bb0*/  @P0 STG.E.U16 [R42.64], R0 ;  /* 0x000000002a000986 */ /* 0x008fe2000c10150a */
[----:B------:R-:W-:-:S02]  /*56bc0*/  ISETP.LT.AND P0, PT, R8, c[0x0][0x178], !P2 ;  /* 0x00005e0008007a0c */ /* 0x000fc40005701270 */
[----:B----4-:R-:W-:Y:S01]  /*56bd0*/  ISETP.GE.AND P3, PT, R5, c[0x0][0x17c], PT ;  /* 0x00005f0005007a0c */ /* 0x010fe20003f66270 */
[----:B------:R-:W-:-:S05]  /*56be0*/  IMAD.WIDE R4, R44, 0x2, R16 ;  /* 0x000000022c047825 */ /* 0x000fca00078e0210 */
[----:B------:R0:W-:Y:S01]  /*56bf0*/  @P6 STG.E.U16 [R4.64], R54 ;  /* 0x0000003604006986 */ /* 0x0001e2000c10150a */
[----:B------:R-:W-:-:S03]  /*56c00*/  ISETP.LT.AND P6, PT, R59, c[0x0][0x178], !P2 ;  /* 0x00005e003b007a0c */ /* 0x000fc600057c1270 */
[----:B------:R1:W-:Y:S01]  /*56c10*/  @P4 STG.E.U16 [R6.64], R58 ;  /* 0x0000003a06004986 */ /* 0x0003e2000c10150a */
[----:B------:R-:W-:Y:S02]  /*56c20*/  ISETP.LT.AND P4, PT, R52, c[0x0][0x178], !P2 ;  /* 0x00005e0034007a0c */ /* 0x000fe40005781270 */
[----:B------:R-:W-:Y:S01]  /*56c30*/  ISETP.LT.AND P2, PT, R55, c[0x0][0x178], !P2 ;  /* 0x00005e0037007a0c */ /* 0x000fe20005741270 */
[----:B0-----:R-:W-:-:S04]  /*56c40*/  IMAD.WIDE R4, R44, 0x2, R20 ;  /* 0x000000022c047825 */ /* 0x001fc800078e0214 */
[----:B-1----:R-:W-:Y:S01]  /*56c50*/  IMAD.WIDE R6, R44, 0x2, R22 ;  /* 0x000000022c067825 */ /* 0x002fe200078e0216 */
[----:B------:R0:W-:Y:S01]  /*56c60*/  @P0 STG.E.U16 [R4.64], R53 ;  /* 0x0000003504000986 */ /* 0x0001e2000c10150a */
[----:B------:R-:W-:-:S03]  /*56c70*/  PRMT R49, R0, 0x7632, R49 ;  /* 0x0000763200317816 */ /* 0x000fc60000000031 */
[----:B------:R1:W-:Y:S01]  /*56c80*/  @P5 STG.E.U16 [R6.64], R57 ;  /* 0x0000003906005986 */ /* 0x0003e2000c10150a */
[----:B------:R-:W-:Y:S02]  /*56c90*/  ISETP.LT.AND P5, PT, R27, c[0x0][0x178], !P3 ;  /* 0x00005e001b007a0c */ /* 0x000fe40005fa1270 */
[C---:B------:R-:W-:Y:S01]  /*56ca0*/  IADD3 R0, R44.reuse, c[0x0][0x198], RZ ;  /* 0x000066002c007a10 */ /* 0x040fe20007ffe0ff */
[----:B------:R-:W-:-:S04]  /*56cb0*/  IMAD.WIDE R42, R44, 0x2, R40 ;  /* 0x000000022c2a7825 */ /* 0x000fc800078e0228 */
[----:B0-----:R-:W-:Y:S01]  /*56cc0*/  IMAD.WIDE R4, R44, 0x2, R36 ;  /* 0x000000022c047825 */ /* 0x001fe200078e0224 */
[----:B------:R-:W-:-:S03]  /*56cd0*/  ISETP.LT.AND P0, PT, R13, c[0x0][0x178], !P3 ;  /* 0x00005e000d007a0c */ /* 0x000fc60005f01270 */
[----:B-1----:R-:W-:Y:S01]  /*56ce0*/  IMAD.WIDE R6, R44, 0x2, R38 ;  /* 0x000000022c067825 */ /* 0x002fe200078e0226 */
[----:B------:R0:W-:Y:S04]  /*56cf0*/  @P4 STG.E.U16 [R4.64], R56 ;  /* 0x0000003804004986 */ /* 0x0001e8000c10150a */
[----:B------:R1:W-:Y:S01]  /*56d00*/  @P2 STG.E.U16 [R6.64], R14 ;  /* 0x0000000e06002986 */ /* 0x0003e2000c10150a */
[----:B------:R-:W-:-:S03]  /*56d10*/  ISETP.LT.AND P2, PT, R12, c[0x0][0x178], !P3 ;  /* 0x00005e000c007a0c */ /* 0x000fc60005f41270 */
[----:B------:R2:W-:Y:S01]  /*56d20*/  @P6 STG.E.U16 [R42.64], R15 ;  /* 0x0000000f2a006986 */ /* 0x0005e2000c10150a */
[----:B------:R-:W-:Y:S01]  /*56d30*/  ISETP.LT.AND P6, PT, R8, c[0x0][0x178], !P3 ;  /* 0x00005e0008007a0c */ /* 0x000fe20005fc1270 */
[C---:B0-----:R-:W-:Y:S01]  /*56d40*/  IMAD.WIDE R4, R0.reuse, 0x2, R2 ;  /* 0x0000000200047825 */ /* 0x041fe200078e0202 */
[----:B------:R-:W-:Y:S01]  /*56d50*/  ISETP.LT.AND P4, PT, R51, c[0x0][0x178], !P3 ;  /* 0x00005e0033007a0c */ /* 0x000fe20005f81270 */
[----:B------:R-:W3:Y:S02]  /*56d60*/  LDL.LU R12, [R1+0x2190] ;  /* 0x00219000010c7983 */ /* 0x000ee40000300800 */
[----:B-1----:R-:W-:Y:S02]  /*56d70*/  IMAD.WIDE R6, R0, 0x2, R16 ;  /* 0x0000000200067825 */ /* 0x002fe400078e0210 */
[----:B------:R0:W-:Y:S01]  /*56d80*/  @P5 STG.E.U16 [R4.64], R49 ;  /* 0x0000003104005986 */ /* 0x0001e2000c10150a */
[----:B------:R-:W-:-:S03]  /*56d90*/  ISETP.LT.AND P5, PT, R52, c[0x0][0x178], !P3 ;  /* 0x00005e0034007a0c */ /* 0x000fc60005fa1270 */
[----:B------:R-:W4:Y:S01]  /*56da0*/  LDL.LU R8, [R1+0x218c] ;  /* 0x00218c0001087983 */ /* 0x000f220000300800 */
[----:B--2---:R-:W-:-:S03]  /*56db0*/  IMAD.WIDE R42, R0, 0x2, R22 ;  /* 0x00000002002a7825 */ /* 0x004fc600078e0216 */
[----:B------:R-:W2:Y:S01]  /*56dc0*/  LDL.LU R58, [R1+0x140] ;  /* 0x00014000013a7983 */ /* 0x000ea20000300800 */
[----:B0-----:R-:W-:-:S03]  /*56dd0*/  IMAD.WIDE R4, R0, 0x2, R18 ;  /* 0x0000000200047825 */ /* 0x001fc600078e0212 */
[----:B------:R0:W-:Y:S01]  /*56de0*/  @P0 STG.E.U16 [R6.64], R45 ;  /* 0x0000002d06000986 */ /* 0x0001e2000c10150a */
[----:B------:R-:W-:-:S03]  /*56df0*/  PRMT R48, R56, 0x7632, R48 ;  /* 0x0000763238307816 */ /* 0x000fc60000000030 */
[----:B------:R-:W3:Y:S01]  /*56e00*/  LDL.LU R53, [R1+0xf0] ;  /* 0x0000f00001357983 */ /* 0x000ee20000300800 */
[----:B------:R-:W-:-:S03]  /*56e10*/  PRMT R44, R14, 0x7632, R44 ;  /* 0x000076320e2c7816 */ /* 0x000fc6000000002c */
[----:B------:R-:W4:Y:S01]  /*56e20*/  LDL.LU R54, [R1+0x1fec] ;  /* 0x001fec0001367983 */ /* 0x000f220000300800 */
[----:B0-----:R-:W-:-:S03]  /*56e30*/  IMAD.WIDE R6, R0, 0x2, R20 ;  /* 0x0000000200067825 */ /* 0x001fc600078e0214 */
[----:B------:R-:W4:Y:S01]  /*56e40*/  LDL.LU R49, [R1+0x1ff0] ;  /* 0x001ff00001317983 */ /* 0x000f220000300800 */
[----:B------:R-:W-:-:S03]  /*56e50*/  PRMT R45, R15, 0x7632, R45 ;  /* 0x000076320f2d7816 */ /* 0x000fc6000000002d */
[----:B------:R0:W-:Y:S04]  /*56e60*/  @P2 STG.E.U16 [R4.64], R50 ;  /* 0x0000003204002986 */ /* 0x0001e8000c10150a */
[----:B------:R-:W4:Y:S04]  /*56e70*/  LDL.LU R57, [R1+0xd0] ;  /* 0x0000d00001397983 */ /* 0x000f280000300800 */
[----:B------:R-:W4:Y:S01]  /*56e80*/  LDL.LU R56, [R1+0xc0] ;  /* 0x0000c00001387983 */ /* 0x000f220000300800 */
[----:B0-----:R-:W-:-:S03]  /*56e90*/  IMAD.WIDE R4, R0, 0x2, R36 ;  /* 0x0000000200047825 */ /* 0x001fc600078e0224 */
[----:B------:R-:W4:Y:S04]  /*56ea0*/  LDL.LU R14, [R1+0xb0] ;  /* 0x0000b000010e7983 */ /* 0x000f280000300800 */
[----:B------:R0:W-:Y:S04]  /*56eb0*/  @P6 STG.E.U16 [R6.64], R47 ;  /* 0x0000002f06006986 */ /* 0x0001e8000c10150a */
[----:B------:R-:W4:Y:S04]  /*56ec0*/  LDL.LU R15, [R1+0xa0] ;  /* 0x0000a000010f7983 */ /* 0x000f280000300800 */
[----:B------:R1:W-:Y:S04]  /*56ed0*/  @P4 STG.E.U16 [R42.64], R46 ;  /* 0x0000002e2a004986 */ /* 0x0003e8000c10150a */
[----:B------:R-:W4:Y:S01]  /*56ee0*/  LDL.LU R50, [R1+0x10a0] ;  /* 0x0010a00001327983 */ /* 0x000f220000300800 */
[----:B0-----:R-:W-:-:S03]  /*56ef0*/  IMAD.WIDE R6, R0, 0x2, R38 ;  /* 0x0000000200067825 */ /* 0x001fc600078e0226 */
[----:B------:R0:W-:Y:S01]  /*56f00*/  @P5 STG.E.U16 [R4.64], R48 ;  /* 0x0000003004005986 */ /* 0x0001e2000c10150a */
[C---:B-1----:R-:W-:Y:S01]  /*56f10*/  IMAD.WIDE R42, R0.reuse, 0x2, R40 ;  /* 0x00000002002a7825 */ /* 0x042fe200078e0228 */
[----:B------:R-:W-:Y:S02]  /*56f20*/  IADD3 R46, R0, c[0x0][0x198], RZ ;  /* 0x00006600002e7a10 */ /* 0x000fe40007ffe0ff */
[----:B------:R-:W4:Y:S04]  /*56f30*/  LDL.LU R0, [R1+0x1fe8] ;  /* 0x001fe80001007983 */ /* 0x000f280000300800 */
[----:B0-----:R-:W4:Y:S01]  /*56f40*/  LDL.LU R48, [R1+0x109c] ;  /* 0x00109c0001307983 */ /* 0x001f220000300800 */
[----:B------:R-:W-:Y:S02]  /*56f50*/  ISETP.LT.AND P0, PT, R55, c[0x0][0x178], !P3 ;  /* 0x00005e0037007a0c */ /* 0x000fe40005f01270 */
[----:B------:R-:W-:-:S02]  /*56f60*/  ISETP.LT.AND P3, PT, R59, c[0x0][0x178], !P3 ;  /* 0x00005e003b007a0c */ /* 0x000fc40005f61270 */
[----:B------:R-:W-:Y:S02]  /*56f70*/  ISETP.LT.AND P2, PT, R27, c[0x0][0x178], !P1 ;  /* 0x00005e001b007a0c */ /* 0x000fe40004f41270 */
[----:B------:R-:W-:Y:S01]  /*56f80*/  ISETP.LT.AND P4, PT, R13, c[0x0][0x178], !P1 ;  /* 0x00005e000d007a0c */ /* 0x000fe20004f81270 */
[----:B------:R-:W-:Y:S01]  /*56f90*/  IMAD.WIDE R4, R46, 0x2, R16 ;  /* 0x000000022e047825 */ /* 0x000fe200078e0210 */
[----:B------:R-:W-:-:S05]  /*56fa0*/  ISETP.LT.AND P6, PT, R51, c[0x0][0x178], !P1 ;  /* 0x00005e0033007a0c */ /* 0x000fca0004fc1270 */
[----:B------:R0:W-:Y:S04]  /*56fb0*/  @P0 STG.E.U16 [R6.64], R44 ;  /* 0x0000002c06000986 */ /* 0x0001e8000c10150a */
[----:B------:R1:W-:Y:S01]  /*56fc0*/  @P3 STG.E.U16 [R42.64], R45 ;  /* 0x0000002d2a003986 */ /* 0x0003e2000c10150a */
[----:B0-----:R-:W-:-:S04]  /*56fd0*/  IMAD.WIDE R6, R46, 0x2, R2 ;  /* 0x000000022e067825 */ /* 0x001fc800078e0202 */
[----:B-1----:R-:W-:Y:S01]  /*56fe0*/  IMAD.WIDE R42, R46, 0x2, R18 ;  /* 0x000000022e2a7825 */ /* 0x002fe200078e0212 */
[----:B--2---:R0:W-:Y:S01]  /*56ff0*/  @P2 STG.E.U16 [R6.64], R58 ;  /* 0x0000003a06002986 */ /* 0x0041e2000c10150a */
[----:B------:R-:W-:-:S03]  /*57000*/  ISETP.LT.AND P2, PT, R52, c[0x0][0x178], !P1 ;  /* 0x00005e0034007a0c */ /* 0x000fc60004f41270 */
[----:B---3--:R1:W-:Y:S01]  /*57010*/  @P4 STG.E.U16 [R4.64], R53 ;  /* 0x0000003504004986 */ /* 0x0083e2000c10150a */
[----:B0-----:R-:W-:Y:S01]  /*57020*/  IMAD.WIDE R6, R46, 0x2, R20 ;  /* 0x000000022e067825 */ /* 0x001fe200078e0214 */
[----:B----4-:R-:W-:-:S03]  /*57030*/  ISETP.GE.AND P4, PT, R54, c[0x0][0x17c], PT ;  /* 0x00005f0036007a0c */ /* 0x010fc60003f86270 */
[----:B-1----:R-:W-:Y:S01]  /*57040*/  IMAD.WIDE R4, R46, 0x2, R22 ;  /* 0x000000022e047825 */ /* 0x002fe200078e0216 */
[----:B------:R-:W-:Y:S02]  /*57050*/  PRMT R44, R58, 0x7632, R44 ;  /* 0x000076323a2c7816 */ /* 0x000fe4000000002c */
[----:B------:R-:W-:Y:S02]  /*57060*/  ISETP.LT.AND P3, PT, R50, c[0x0][0x178], !P1 ;  /* 0x00005e0032007a0c */ /* 0x000fe40004f61270 */
[----:B------:R-:W-:Y:S02]  /*57070*/  ISETP.LT.AND P5, PT, R48, c[0x0][0x178], !P1 ;  /* 0x00005e0030007a0c */ /* 0x000fe40004fa1270 */
[----:B------:R-:W-:Y:S02]  /*57080*/  ISETP.GE.AND P0, PT, R0, c[0x0][0x17c], PT ;  /* 0x00005f0000007a0c */ /* 0x000fe40003f06270 */
[----:B------:R-:W-:-:S09]  /*57090*/  IADD3 R0, R46, c[0x0][0x198], RZ ;  /* 0x000066002e007a10 */ /* 0x000fd20007ffe0ff */
[----:B------:R0:W-:Y:S01]  /*570a0*/  @P5 STG.E.U16 [R42.64], R57 ;  /* 0x000000392a005986 */ /* 0x0001e2000c10150a */
[----:B------:R-:W-:Y:S02]  /*570b0*/  ISETP.LT.AND P5, PT, R55, c[0x0][0x178], !P1 ;  /* 0x00005e0037007a0c */ /* 0x000fe40004fa1270 */
[----:B------:R-:W-:Y:S01]  /*570c0*/  ISETP.LT.AND P1, PT, R59, c[0x0][0x178], !P1 ;  /* 0x00005e003b007a0c */ /* 0x000fe20004f21270 */
[----:B------:R-:W-:Y:S01]  /*570d0*/  @P3 STG.E.U16 [R6.64], R56 ;  /* 0x0000003806003986 */ /* 0x000fe2000c10150a */
[----:B------:R-:W-:-:S03]  /*570e0*/  ISETP.LT.AND P3, PT, R27, c[0x0][0x178], !P4 ;  /* 0x00005e001b007a0c */ /* 0x000fc60006761270 */
[----:B------:R1:W-:Y:S01]  /*570f0*/  @P6 STG.E.U16 [R4.64], R14 ;  /* 0x0000000e04006986 */ /* 0x0003e2000c10150a */
[----:B------:R-:W-:Y:S01]  /*57100*/  ISETP.LT.AND P6, PT, R13, c[0x0][0x178], !P4 ;  /* 0x00005e000d007a0c */ /* 0x000fe200067c1270 */
[----:B0-----:R-:W-:-:S05]  /*57110*/  IMAD.WIDE R42, R46, 0x2, R36 ;  /* 0x000000022e2a7825 */ /* 0x001fca00078e0224 */
[----:B------:R0:W-:Y:S01]  /*57120*/  @P2 STG.E.U16 [R42.64], R15 ;  /* 0x0000000f2a002986 */ /* 0x0001e2000c10150a */
[----:B-1----:R-:W-:-:S04]  /*57130*/  IMAD.WIDE R4, R46, 0x2, R38 ;  /* 0x000000022e047825 */ /* 0x002fc800078e0226 */
[----:B------:R-:W-:Y:S01]  /*57140*/  IMAD.WIDE R6, R0, 0x2, R2 ;  /* 0x0000000200067825 */ /* 0x000fe200078e0202 */
[----:B------:R1:W-:Y:S03]  /*57150*/  @P5 STG.E.U16 [R4.64], R8 ;  /* 0x0000000804005986 */ /* 0x0003e6000c10150a */
[----:B0-----:R-:W-:Y:S01]  /*57160*/  IMAD.WIDE R42, R46, 0x2, R40 ;  /* 0x000000022e2a7825 */ /* 0x001fe200078e0228 */
[----:B------:R-:W-:-:S04]  /*57170*/  ISETP.LT.AND P5, PT, R52, c[0x0][0x178], !P4 ;  /* 0x00005e0034007a0c */ /* 0x000fc800067a1270 */
[----:B------:R0:W-:Y:S01]  /*57180*/  @P1 STG.E.U16 [R42.64], R12 ;  /* 0x0000000c2a001986 */ /* 0x0001e2000c10150a */
[----:B-1----:R-:W-:Y:S01]  /*57190*/  PRMT R8, R53, 0x7632, R8 ;  /* 0x0000763235087816 */ /* 0x002fe20000000008 */
[----:B------:R-:W-:Y:S02]  /*571a0*/  IMAD.WIDE R4, R0, 0x2, R16 ;  /* 0x0000000200047825 */ /* 0x000fe400078e0210 */
[----:B------:R1:W-:Y:S01]  /*571b0*/  @P3 STG.E.U16 [R6.64], R44 ;  /* 0x0000002c06003986 */ /* 0x0003e2000c10150a */
[----:B------:R-:W-:Y:S02]  /*571c0*/  ISETP.LT.AND P1, PT, R48, c[0x0][0x178], !P4 ;  /* 0x00005e0030007a0c */ /* 0x000fe40006721270 */
[----:B------:R-:W-:Y:S01]  /*571d0*/  ISETP.LT.AND P3, PT, R50, c[0x0][0x178], !P4 ;  /* 0x00005e0032007a0c */ /* 0x000fe20006761270 */
[----:B------:R2:W-:Y:S01]  /*571e0*/  @P6 STG.E.U16 [R4.64], R8 ;  /* 0x0000000804006986 */ /* 0x0005e2000c10150a */
[----:B------:R-:W-:Y:S02]  /*571f0*/  ISETP.LT.AND P6, PT, R51, c[0x0][0x178], !P4 ;  /* 0x00005e0033007a0c */ /* 0x000fe400067c1270 */
[----:B------:R-:W-:Y:S01]  /*57200*/  ISETP.GE.AND P2, PT, R49, c[0x0][0x17c], PT ;  /* 0x00005f0031007a0c */ /* 0x000fe20003f46270 */
[----:B0-----:R-:W-:Y:S01]  /*57210*/  IMAD.WIDE R42, R0, 0x2, R22 ;  /* 0x00000002002a7825 */ /* 0x001fe200078e0216 */
[----:B------:R-:W-:Y:S01]  /*57220*/  PRMT R12, R56, 0x7632, R12 ;  /* 0x00007632380c7816 */ /* 0x000fe2000000000c */
[----:B------:R-:W3:Y:S01]  /*57230*/  LDL.LU R49, [R1+0x2f0] ;  /* 0x0002f00001317983 */ /* 0x000ee20000300800 */
[----:B------:R-:W-:Y:S01]  /*57240*/  PRMT R46, R14, 0x7632, R46 ;  /* 0x000076320e2e7816 */ /* 0x000fe2000000002e */
[C---:B-1----:R-:W-:Y:S01]  /*57250*/  IMAD.WIDE R6, R0.reuse, 0x2, R20 ;  /* 0x0000000200067825 */ /* 0x042fe200078e0214 */
[----:B------:R-:W-:Y:S01]  /*57260*/  PRMT R47, R15, 0x7632, R47 ;  /* 0x000076320f2f7816 */ /* 0x000fe2000000002f */
[----:B------:R-:W4:Y:S01]  /*57270*/  LDL.LU R54, [R1+0x240] ;  /* 0x0002400001367983 */ /* 0x000f220000300800 */
[----:B--2---:R-:W-:Y:S01]  /*57280*/  PRMT R8, R57, 0x7632, R8 ;  /* 0x0000763239087816 */ /* 0x004fe20000000008 */
[----:B------:R-:W-:-:S02]  /*57290*/  IMAD.WIDE R4, R0, 0x2, R18 ;  /* 0x0000000200047825 */ /* 0x000fc400078e0212 */
[----:B------:R-:W2:Y:S02]  /*572a0*/  LDL.LU R58, [R1+0x230] ;  /* 0x00023000013a7983 */ /* 0x000ea40000300800 */
[C---:B------:R-:W-:Y:S02]  /*572b0*/  IMAD.WIDE R44, R0.reuse, 0x2, R36 ;  /* 0x00000002002c7825 */ /* 0x040fe400078e0224 */
[----:B------:R-:W2:Y:S04]  /*572c0*/  LDL.LU R53, [R1+0x220] ;  /* 0x0002200001357983 */ /* 0x000ea80000300800 */
[----:B------:R0:W-:Y:S04]  /*572d0*/  @P1 STG.E.U16 [R4.64], R8 ;  /* 0x0000000804001986 */ /* 0x0001e8000c10150a */
[----:B------:R-:W2:Y:S04]  /*572e0*/  LDL.LU R57, [R1+0x1c0] ;  /* 0x0001c00001397983 */ /* 0x000ea80000300800 */
[----:B------:R1:W-:Y:S04]  /*572f0*/  @P3 STG.E.U16 [R6.64], R12 ;  /* 0x0000000c06003986 */ /* 0x0003e8000c10150a */
[----:B------:R-:W2:Y:S01]  /*57300*/  LDL.LU R56, [R1+0x160] ;  /* 0x0001600001387983 */ /* 0x000ea20000300800 */
[----:B0-----:R-:W-:-:S03]  /*57310*/  IADD3 R4, R0, c[0x0][0x198], RZ ;  /* 0x0000660000047a10 */ /* 0x001fc60007ffe0ff */
[----:B------:R-:W-:Y:S04]  /*57320*/  @P6 STG.E.U16 [R42.64], R46 ;  /* 0x0000002e2a006986 */ /* 0x000fe8000c10150a */
[----:B------:R-:W2:Y:S01]  /*57330*/  LDL.LU R14, [R1+0x1b0] ;  /* 0x0001b000010e7983 */ /* 0x000ea20000300800 */
[----:B-1----:R-:W-:-:S03]  /*57340*/  IMAD.WIDE R6, R0, 0x2, R38 ;  /* 0x0000000200067825 */ /* 0x002fc600078e0226 */
[----:B------:R0:W-:Y:S04]  /*57350*/  @P5 STG.E.U16 [R44.64], R47 ;  /* 0x0000002f2c005986 */ /* 0x0001e8000c10150a */
[----:B------:R-:W2:Y:S01]  /*57360*/  LDL.LU R15, [R1+0x150] ;  /* 0x00015000010f7983 */ /* 0x000ea20000300800 */
[----:B0-----:R-:W-:-:S03]  /*57370*/  IMAD.WIDE R44, R0, 0x2, R40 ;  /* 0x00000002002c7825 */ /* 0x001fc600078e0228 */
[----:B------:R-:W2:Y:S01]  /*57380*/  LDL.LU R0, [R1+0x1ff4] ;  /* 0x001ff40001007983 */ /* 0x000ea20000300800 */
[----:B------:R-:W-:Y:S02]  /*57390*/  ISETP.LT.AND P1, PT, R55, c[0x0][0x178], !P4 ;  /* 0x00005e0037007a0c */ /* 0x000fe40006721270 */
[----:B------:R-:W-:Y:S02]  /*573a0*/  ISETP.LT.AND P4, PT, R59, c[0x0][0x178], !P4 ;  /* 0x00005e003b007a0c */ /* 0x000fe40006781270 */
[----:B------:R-:W-:Y:S02]  /*573b0*/  ISETP.LT.AND P6, PT, R27, c[0x0][0x178], !P2 ;  /* 0x00005e001b007a0c */ /* 0x000fe400057c1270 */
[----:B------:R-:W-:Y:S02]  /*573c0*/  PRMT R8, R8, 0x7632, R8 ;  /* 0x0000763208087816 */ /* 0x000fe40000000008 */
[----:B------:R-:W-:Y:S02]  /*573d0*/  ISETP.LT.AND P3, PT, R13, c[0x0][0x178], !P2 ;  /* 0x00005e000d007a0c */ /* 0x000fe40005761270 */
[----:B------:R-:W-:Y:S01]  /*573e0*/  ISETP.LT.AND P5, PT, R48, c[0x0][0x178], !P2 ;  /* 0x00005e0030007a0c */ /* 0x000fe200057a1270 */
[----:B------:R-:W-:Y:S01]  /*573f0*/  IMAD.WIDE R42, R4, 0x2, R2 ;  /* 0x00000002042a7825 */ /* 0x000fe200078e0202 */
[----:B------:R-:W-:Y:S01]  /*57400*/  PRMT R5, R12, 0x7632, R5 ;  /* 0x000076320c057816 */ /* 0x000fe20000000005 */
[----:B------:R0:W-:Y:S01]  /*57410*/  @P1 STG.E.U16 [R6.64], R8 ;  /* 0x0000000806001986 */ /* 0x0001e2000c10150a */
[----:B------:R-:W-:-:S03]  /*57420*/  ISETP.LT.AND P1, PT, R50, c[0x0][0x178], !P2 ;  /* 0x00005e0032007a0c */ /* 0x000fc60005721270 */
[----:B------:R1:W-:Y:S01]  /*57430*/  @P4 STG.E.U16 [R44.64], R5 ;  /* 0x000000052c004986 */ /* 0x0003e2000c10150a */
[----:B------:R-:W-:Y:S01]  /*57440*/  ISETP.LT.AND P4, PT, R51, c[0x0][0x178], !P2 ;  /* 0x00005e0033007a0c */ /* 0x000fe20005781270 */
[----:B0-----:R-:W-:-:S04]  /*57450*/  IMAD.WIDE R6, R4, 0x2, R16 ;  /* 0x0000000204067825 */ /* 0x001fc800078e0210 */
[----:B-1----:R-:W-:Y:S01]  /*57460*/  IMAD.WIDE R44, R4, 0x2, R22 ;  /* 0x00000002042c7825 */ /* 0x002fe200078e0216 */
[----:B---3--:R0:W-:Y:S01]  /*57470*/  @P6 STG.E.U16 [R42.64], R49 ;  /* 0x000000312a006986 */ /* 0x0081e2000c10150a */
[----:B------:R-:W-:-:S03]  /*57480*/  ISETP.LT.AND P6, PT, R52, c[0x0][0x178], !P2 ;  /* 0x00005e0034007a0c */ /* 0x000fc600057c1270 */
[----:B----4-:R1:W-:Y:S01]  /*57490*/  @P3 STG.E.U16 [R6.64], R54 ;  /* 0x0000003606003986 */ /* 0x0103e2000c10150a */
[----:B0-----:R-:W-:-:S04]  /*574a0*/  IMAD.WIDE R42, R4, 0x2, R18 ;  /* 0x00000002042a7825 */ /* 0x001fc800078e0212 */
[----:B-1----:R-:W-:Y:S01]  /*574b0*/  IMAD.WIDE R6, R4, 0x2, R20 ;  /* 0x0000000204067825 */ /* 0x002fe200078e0214 */
[----:B--2---:R0:W-:Y:S01]  /*574c0*/  @P5 STG.E.U16 [R42.64], R58 ;  /* 0x0000003a2a005986 */ /* 0x0041e2000c10150a */
[----:B------:R-:W-:Y:S02]  /*574d0*/  ISETP.LT.AND P3, PT, R55, c[0x0][0x178], !P2 ;  /* 0x00005e0037007a0c */ /* 0x000fe40005761270 */
[----:B------:R-:W-:Y:S01]  /*574e0*/  ISETP.LT.AND P2, PT, R59, c[0x0][0x178], !P2 ;  /* 0x00005e003b007a0c */ /* 0x000fe20005741270 */
[----:B------:R1:W-:Y:S01]  /*574f0*/  @P1 STG.E.U16 [R6.64], R53 ;  /* 0x0000003506001986 */ /* 0x0003e2000c10150a */
[----:B------:R-:W-:-:S03]  /*57500*/  PRMT R8, R49, 0x7632, R8 ;  /* 0x0000763231087816 */ /* 0x000fc60000000008 */
[----:B------:R-:W-:Y:S01]  /*57510*/  @P4 STG.E.U16 [R44.64], R57 ;  /* 0x000000392c004986 */ /* 0x000fe2000c10150a */
[----:B0-----:R-:W-:-:S04]  /*57520*/  IMAD.WIDE R42, R4, 0x2, R38 ;  /* 0x00000002042a7825 */ /* 0x001fc800078e0226 */
[----:B-1----:R-:W-:-:S05]  /*57530*/  IMAD.WIDE R6, R4, 0x2, R36 ;  /* 0x0000000204067825 */ /* 0x002fca00078e0224 */
[----:B------:R0:W-:Y:S01]  /*57540*/  @P6 STG.E.U16 [R6.64], R56 ;  /* 0x0000003806006986 */ /* 0x0001e2000c10150a */
[----:B------:R-:W-:-:S04]  /*57550*/  ISETP.GE.AND P5, PT, R0, c[0x0][0x17c], PT ;  /* 0x00005f0000007a0c */ /* 0x000fc80003fa6270 */
[----:B------:R-:W-:Y:S02]  /*57560*/  ISETP.LT.AND P1, PT, R27, c[0x0][0x178], !P5 ;  /* 0x00005e001b007a0c */ /* 0x000fe40006f21270 */
[C---:B------:R-:W-:Y:S01]  /*57570*/  IADD3 R0, R4.reuse, c[0x0][0x198], RZ ;  /* 0x0000660004007a10 */ /* 0x040fe20007ffe0ff */
[----:B------:R-:W-:Y:S01]  /*57580*/  IMAD.WIDE R4, R4, 0x2, R40 ;  /* 0x0000000204047825 */ /* 0x000fe200078e0228 */
[----:B------:R1:W-:Y:S03]  /*57590*/  @P3 STG.E.U16 [R42.64], R14 ;  /* 0x0000000e2a003986 */ /* 0x0003e6000c10150a */
[----:B0-----:R-:W-:Y:S01]  /*575a0*/  IMAD.WIDE R6, R0, 0x2, R2 ;  /* 0x0000000200067825 */ /* 0x001fe200078e0202 */
[----:B------:R-:W-:Y:S01]  /*575b0*/  ISETP.LT.AND P4, PT, R13, c[0x0][0x178], !P5 ;  /* 0x00005e000d007a0c */ /* 0x000fe20006f81270 */
[----:B------:R0:W-:Y:S01]  /*575c0*/  @P2 STG.E.U16 [R4.64], R15 ;  /* 0x0000000f04002986 */ /* 0x0001e2000c10150a */
[----:B------:R-:W-:-:S02]  /*575d0*/  ISETP.LT.AND P3, PT, R48, c[0x0][0x178], !P5 ;  /* 0x00005e0030007a0c */ /* 0x000fc40006f61270 */
[----:B------:R-:W-:Y:S01]  /*575e0*/  ISETP.LT.AND P2, PT, R50, c[0x0][0x178], !P5 ;  /* 0x00005e0032007a0c */ /* 0x000fe20006f41270 */
[----:B------:R2:W-:Y:S01]  /*575f0*/  @P1 STG.E.U16 [R6.64], R8 ;  /* 0x0000000806001986 */ /* 0x0005e2000c10150a */
[----:B------:R-:W-:Y:S02]  /*57600*/  ISETP.LT.AND P1, PT, R51, c[0x0][0x178], !P5 ;  /* 0x00005e0033007a0c */ /* 0x000fe40006f21270 */
[----:B------:R-:W-:Y:S01]  /*57610*/  PRMT R12, R58, 0x7632, R12 ;  /* 0x000076323a0c7816 */ /* 0x000fe2000000000c */
[C---:B-1----:R-:W-:Y:S01]  /*57620*/  IMAD.WIDE R42, R0.reuse, 0x2, R20 ;  /* 0x00000002002a7825 */ /* 0x042fe200078e0214 */
[----:B------:R-:W-:Y:S01]  /*57630*/  PRMT R46, R53, 0x7632, R46 ;  /* 0x00007632352e7816 */ /* 0x000fe2000000002e */
[----:B------:R-:W3:Y:S02]  /*57640*/  LDL.LU R13, [R1+0x2188] ;  /* 0x00218800010d7983 */ /* 0x000ee40000300800 */
[----:B0-----:R-:W-:Y:S01]  /*57650*/  IMAD.WIDE R4, R0, 0x2, R16 ;  /* 0x0000000200047825 */ /* 0x001fe200078e0210 */
[----:B------:R-:W-:-:S02]  /*57660*/  PRMT R47, R57, 0x7632, R47 ;  /* 0x00007632392f7816 */ /* 0x000fc4000000002f */
[----:B--2---:R-:W-:Y:S01]  /*57670*/  PRMT R8, R54, 0x7632, R8 ;  /* 0x0000763236087816 */ /* 0x004fe20000000008 */
[C---:B------:R-:W-:Y:S01]  /*57680*/  IMAD.WIDE R6, R0.reuse, 0x2, R18 ;  /* 0x0000000200067825 */ /* 0x040fe200078e0212 */
[----:B------:R-:W2:Y:S03]  /*57690*/  LDL.LU R54, [R1+0x350] ;  /* 0x0003500001367983 */ /* 0x000ea60000300800 */
[----:B------:R-:W-:Y:S01]  /*576a0*/  IMAD.WIDE R44, R0, 0x2, R22 ;  /* 0x00000002002c7825 */ /* 0x000fe200078e0216 */
[----:B------:R-:W-:Y:S04]  /*576b0*/  @P4 STG.E.U16 [R4.64], R8 ;  /* 0x0000000804004986 */ /* 0x000fe8000c10150a */
[----:B------:R-:W4:Y:S04]  /*576c0*/  LDL.LU R58, [R1+0x340] ;  /* 0x00034000013a7983 */ /* 0x000f280000300800 */
[----:B------:R-:W-:Y:S04]  /*576d0*/  @P3 STG.E.U16 [R6.64], R12 ;  /* 0x0000000c06003986 */ /* 0x000fe8000c10150a */
[----:B------:R-:W3:Y:S04]  /*576e0*/  LDL.LU R53, [R1+0x310] ;  /* 0x0003100001357983 */ /* 0x000ee80000300800 */
[----:B------:R-:W-:Y:S04]  /*576f0*/  @P2 STG.E.U16 [R42.64], R46 ;  /* 0x0000002e2a002986 */ /* 0x000fe8000c10150a */
[----:B------:R-:W3:Y:S04]  /*57700*/  LDL.LU R57, [R1+0x300] ;  /* 0x0003000001397983 */ /* 0x000ee80000300800 */
[----:B------:R0:W-:Y:S04]  /*57710*/  @P1 STG.E.U16 [R44.64], R47 ;  /* 0x0000002f2c001986 */ /* 0x0001e8000c10150a */
[----:B0-----:R-:W3:Y:S01]  /*57720*/  LDL.LU R47, [R1+0x1098] ;  /* 0x00109800012f7983 */ /* 0x001ee20000300800 */
[----:B------:R-:W-:-:S03]  /*57730*/  PRMT R8, R56, 0x7632, R8 ;  /* 0x0000763238087816 */ /* 0x000fc60000000008 */
[----:B------:R-:W4:Y:S04]  /*57740*/  LDL.LU R56, [R1+0x2b0] ;  /* 0x0002b00001387983 */ /* 0x000f280000300800 */
[----:B------:R-:W4:Y:S01]  /*57750*/  LDL.LU R49, [R1+0x1ff8] ;  /* 0x001ff80001317983 */ /* 0x000f220000300800 */
[----:B------:R-:W-:Y:S02]  /*57760*/  PRMT R12, R14, 0x7632, R12 ;  /* 0x000076320e0c7816 */ /* 0x000fe4000000000c */
[----:B------:R-:W-:Y:S01]  /*57770*/  PRMT R44, R15, 0x7632, R44 ;  /* 0x000076320f2c7816 */ /* 0x000fe2000000002c */
[----:B------:R-:W4:Y:S04]  /*57780*/  LDL.LU R45, [R1+0x1ffc] ;  /* 0x001ffc00012d7983 */ /* 0x000f280000300800 */
[----:B------:R-:W4:Y:S04]  /*57790*/  LDL.LU R14, [R1+0x2a0] ;  /* 0x0002a000010e7983 */ /* 0x000f280000300800 */
[----:B------:R-:W4:Y:S01]  /*577a0*/  LDL.LU R15, [R1+0x250] ;  /* 0x00025000010f7983 */ /* 0x000f220000300800 */
[----:B------:R-:W-:-:S02]  /*577b0*/  ISETP.LT.AND P2, PT, R52, c[0x0][0x178], !P5 ;  /* 0x00005e0034007a0c */ /* 0x000fc40006f41270 */
[----:B------:R-:W-:Y:S02]  /*577c0*/  ISETP.LT.AND P1, PT, R55, c[0x0][0x178], !P5 ;  /* 0x00005e0037007a0c */ /* 0x000fe40006f21270 */
[----:B------:R-:W-:Y:S01]  /*577d0*/  ISETP.LT.AND P3, PT, R59, c[0x0][0x178], !P5 ;  /* 0x00005e003b007a0c */ /* 0x000fe20006f61270 */
[----:B------:R-:W-:Y:S01]  /*577e0*/  IMAD.WIDE R42, R0, 0x2, R36 ;  /* 0x00000002002a7825 */ /* 0x000fe200078e0224 */
[----:B------:R-:W-:Y:S02]  /*577f0*/  ISETP.LT.AND P5, PT, R27, c[0x0][0x178], !P0 ;  /* 0x00005e001b007a0c */ /* 0x000fe400047a1270 */
[----:B------:R-:W-:Y:S01]  /*57800*/  ISETP.LT.AND P6, PT, R48, c[0x0][0x178], !P0 ;  /* 0x00005e0030007a0c */ /* 0x000fe200047c1270 */
[----:B------:R-:W-:-:S04]  /*57810*/  IMAD.WIDE R6, R0, 0x2, R38 ;  /* 0x0000000200067825 */ /* 0x000fc800078e0226 */
[C---:B------:R-:W-:Y:S01]  /*57820*/  IMAD.WIDE R4, R0.reuse, 0x2, R40 ;  /* 0x0000000200047825 */ /* 0x040fe200078e0228 */
[----:B------:R-:W-:Y:S01]  /*57830*/  IADD3 R0, R0, c[0x0][0x198], RZ ;  /* 0x0000660000007a10 */ /* 0x000fe20007ffe0ff */
[----:B------:R0:W-:Y:S04]  /*57840*/  @P2 STG.E.U16 [R42.64], R8 ;  /* 0x000000082a002986 */ /* 0x0001e8000c10150a */
[----:B------:R1:W-:Y:S01]  /*57850*/  @P1 STG.E.U16 [R6.64], R12 ;  /* 0x0000000c06001986 */ /* 0x0003e2000c10150a */
[----:B------:R-:W-:-:S03]  /*57860*/  ISETP.LT.AND P1, PT, R50, c[0x0][0x178], !P0 ;  /* 0x00005e0032007a0c */ /* 0x000fc60004721270 */
[----:B------:R1:W-:Y:S01]  /*57870*/  @P3 STG.E.U16 [R4.64], R44 ;  /* 0x0000002c04003986 */ /* 0x0003e2000c10150a */
[----:B------:R-:W-:Y:S01]  /*57880*/  ISETP.LT.AND P3, PT, R51, c[0x0][0x178], !P0 ;  /* 0x00005e0033007a0c */ /* 0x000fe20004761270 */
[----:B0-----:R-:W-:-:S04]  /*57890*/  IMAD.WIDE R42, R0, 0x2, R16 ;  /* 0x00000002002a7825 */ /* 0x001fc800078e0210 */
[----:B-1----:R-:W-:-:S04]  /*578a0*/  IMAD.WIDE R6, R0, 0x2, R2 ;  /* 0x0000000200067825 */ /* 0x002fc800078e0202 */
[C---:B------:R-:W-:Y:S01]  /*578b0*/  IMAD.WIDE R4, R0.reuse, 0x2, R18 ;  /* 0x0000000200047825 */ /* 0x040fe200078e0212 */
[----:B------:R-:W-:Y:S01]  /*578c0*/  IADD3 R8, R0, c[0x0][0x198], RZ ;  /* 0x0000660000087a10 */ /* 0x000fe20007ffe0ff */
[----:B--2---:R0:W-:Y:S01]  /*578d0*/  @P5 STG.E.U16 [R6.64], R54 ;  /* 0x0000003606005986 */ /* 0x0041e2000c10150a */
[----:B------:R-:W-:Y:S01]  /*578e0*/  ISETP.LT.AND P5, PT, R52, c[0x0][0x178], !P0 ;  /* 0x00005e0034007a0c */ /* 0x000fe200047a1270 */
[----:B0-----:R-:W-:Y:S01]  /*578f0*/  IMAD.WIDE R6, R0, 0x2, R20 ;  /* 0x0000000200067825 */ /* 0x001fe200078e0214 */
[----:B------:R-:W-:Y:S02]  /*57900*/  PRMT R12, R54, 0x7632, R12 ;  /* 0x00007632360c7816 */ /* 0x000fe4000000000c */
[----:B------:R-:W2:Y:S01]  /*57910*/  LDL.LU R54, [R1+0x3c0] ;  /* 0x0003c00001367983 */ /* 0x000ea20000300800 */
[----:B---3--:R-:W-:Y:S02]  /*57920*/  ISETP.LT.AND P4, PT, R47, c[0x0][0x178], !P0 ;  /* 0x00005e002f007a0c */ /* 0x008fe40004781270 */
[----:B----4-:R-:W-:-:S11]  /*57930*/  ISETP.GE.AND P2, PT, R49, c[0x0][0x17c], PT ;  /* 0x00005f0031007a0c */ /* 0x010fd60003f46270 */
[----:B------:R-:W-:Y:S01]  /*57940*/  @P4 STG.E.U16 [R42.64], R58 ;  /* 0x0000003a2a004986 */ /* 0x000fe2000c10150a */
[----:B------:R-:W-:-:S03]  /*57950*/  ISETP.LT.AND P4, PT, R55, c[0x0][0x178], !P0 ;  /* 0x00005e0037007a0c */ /* 0x000fc60004781270 */
[----:B------:R0:W-:Y:S01]  /*57960*/  @P6 STG.E.U16 [R4.64], R53 ;  /* 0x0000003504006986 */ /* 0x0001e2000c10150a */
[----:B------:R-:W-:Y:S02]  /*57970*/  ISETP.LT.AND P0, PT, R59, c[0x0][0x178], !P0 ;  /* 0x00005e003b007a0c */ /* 0x000fe40004701270 */
[----:B------:R-:W-:Y:S01]  /*57980*/  ISETP.LT.AND P6, PT, R27, c[0x0][0x178], !P2 ;  /* 0x00005e001b007a0c */ /* 0x000fe200057c1270 */
[----:B------:R1:W-:Y:S01]  /*57990*/  @P1 STG.E.U16 [R6.64], R57 ;  /* 0x0000003906001986 */ /* 0x0003e2000c10150a */
[----:B0-----:R-:W-:-:S05]  /*579a0*/  IMAD.WIDE R4, R0, 0x2, R22 ;  /* 0x0000000200047825 */ /* 0x001fca00078e0216 */
[----:B------:R0:W-:Y:S01]  /*579b0*/  @P3 STG.E.U16 [R4.64], R56 ;  /* 0x0000003804003986 */ /* 0x0001e2000c10150a */
[----:B-1----:R-:W-:Y:S01]  /*579c0*/  IMAD.WIDE R6, R0, 0x2, R38 ;  /* 0x0000000200067825 */ /* 0x002fe200078e0226 */
[----:B------:R-:W-:-:S03]  /*579d0*/  ISETP.GE.AND P1, PT, R45, c[0x0][0x17c], PT ;  /* 0x00005f002d007a0c */ /* 0x000fc60003f26270 */
[----:B------:R-:W-:-:S04]  /*579e0*/  IMAD.WIDE R42, R0, 0x2, R40 ;  /* 0x00000002002a7825 */ /* 0x000fc800078e0228 */
[----:B0-----:R-:W-:-:S04]  /*579f0*/  IMAD.WIDE R4, R0, 0x2, R36 ;  /* 0x0000000200047825 */ /* 0x001fc800078e0224 */
[----:B------:R-:W-:Y:S01]  /*57a00*/  IMAD.WIDE R44, R8, 0x2, R2 ;  /* 0x00000002082c7825 */ /* 0x000fe200078e0202 */
[----:B------:R0:W-:Y:S04]  /*57a10*/  @P5 STG.E.U16 [R4.64], R14 ;  /* 0x0000000e04005986 */ /* 0x0001e8000c10150a */
[----:B------:R-:W-:Y:S01]  /*57a20*/  @P4 STG.E.U16 [R6.64], R15 ;  /* 0x0000000f06004986 */ /* 0x000fe2000c10150a */
[----:B------:R-:W-:-:S03]  /*57a30*/  ISETP.LT.AND P4, PT, R47, c[0x0][0x178], !P2 ;  /* 0x00005e002f007a0c */ /* 0x000fc60005781270 */
[----:B------:R1:W-:Y:S01]  /*57a40*/  @P0 STG.E.U16 [R42.64], R13 ;  /* 0x0000000d2a000986 */ /* 0x0003e2000c10150a */
[----:B------:R-:W-:-:S03]  /*57a50*/  ISETP.LT.AND P5, PT, R50, c[0x0][0x178], !P2 ;  /* 0x00005e0032007a0c */ /* 0x000fc600057a1270 */
[----:B------:R3:W-:Y:S01]  /*57a60*/  @P6 STG.E.U16 [R44.64], R12 ;  /* 0x0000000c2c006986 */ /* 0x0007e2000c10150a */
[----:B------:R-:W-:Y:S02]  /*57a70*/  ISETP.LT.AND P6, PT, R48, c[0x0][0x178], !P2 ;  /* 0x00005e0030007a0c */ /* 0x000fe400057c1270 */
[----:B------:R-:W-:Y:S01]  /*57a80*/  ISETP.LT.AND P0, PT, R51, c[0x0][0x178], !P2 ;  /* 0x00005e0033007a0c */ /* 0x000fe20005701270 */
[----:B0-----:R-:W-:-:S04]  /*57a90*/  IMAD.WIDE R4, R8, 0x2, R18 ;  /* 0x0000000208047825 */ /* 0x001fc800078e0212 */
[----:B-1----:R-:W-:Y:S01]  /*57aa0*/  IMAD.WIDE R42, R8, 0x2, R16 ;  /* 0x00000002082a7825 */ /* 0x002fe200078e0210 */
[----:B---3--:R-:W-:-:S03]  /*57ab0*/  PRMT R44, R58, 0x7632, R44 ;  /* 0x000076323a2c7816 */ /* 0x008fc6000000002c */
[----:B------:R-:W-:Y:S01]  /*57ac0*/  IMAD.WIDE R6, R8, 0x2, R20 ;  /* 0x0000000208067825 */ /* 0x000fe200078e0214 */
[----:B------:R-:W-:Y:S01]  /*57ad0*/  PRMT R0, R53, 0x7632, R0 ;  /* 0x0000763235007816 */ /* 0x000fe20000000000 */
[----:B------:R-:W3:Y:S01]  /*57ae0*/  LDL.LU R58, [R1+0x3b0] ;  /* 0x0003b000013a7983 */ /* 0x000ee20000300800 */
[----:B------:R-:W-:Y:S02]  /*57af0*/  PRMT R12, R57, 0x7632, R12 ;  /* 0x00007632390c7816 */ /* 0x000fe4000000000c */
[----:B------:R-:W-:Y:S01]  /*57b00*/  ISETP.LT.AND P3, PT, R52, c[0x0][0x178], !P2 ;  /* 0x00005e0034007a0c */ /* 0x000fe20005761270 */
[----:B------:R0:W-:Y:S04]  /*57b10*/  @P4 STG.E.U16 [R42.64], R44 ;  /* 0x0000002c2a004986 */ /* 0x0001e8000c10150a */
[----:B------:R1:W-:Y:S04]  /*57b20*/  @P6 STG.E.U16 [R4.64], R0 ;  /* 0x0000000004006986 */ /* 0x0003e8000c10150a */
[----:B------:R4:W-:Y:S01]  /*57b30*/  @P5 STG.E.U16 [R6.64], R12 ;  /* 0x0000000c06005986 */ /* 0x0009e2000c10150a */
[----:B0-----:R-:W-:Y:S01]  /*57b40*/  PRMT R44, R56, 0x7632, R44 ;  /* 0x00007632382c7816 */ /* 0x001fe2000000002c */
[----:B------:R-:W-:-:S02]  /*57b50*/  IMAD.WIDE R42, R8, 0x2, R22 ;  /* 0x00000002082a7825 */ /* 0x000fc400078e0216 */
[----:B------:R-:W3:Y:S04]  /*57b60*/  LDL.LU R53, [R1+0x3a0] ;  /* 0x0003a00001357983 */ /* 0x000ee80000300800 */
[----:B------:R-:W-:Y:S01]  /*57b70*/  @P0 STG.E.U16 [R42.64], R44 ;  /* 0x0000002c2a000986 */ /* 0x000fe2000c10150a */
[----:B------:R-:W-:Y:S01]  /*57b80*/  ISETP.LT.AND P0, PT, R55, c[0x0][0x178], !P2 ;  /* 0x00005e0037007a0c */ /* 0x000fe20005701270 */
[----:B-1----:R-:W-:Y:S01]  /*57b90*/  IMAD.WIDE R4, R8, 0x2, R36 ;  /* 0x0000000208047825 */ /* 0x002fe200078e0224 */
[----:B------:R-:W-:Y:S01]  /*57ba0*/  ISETP.LT.AND P2, PT, R59, c[0x0][0x178], !P2 ;  /* 0x00005e003b007a0c */ /* 0x000fe20005741270 */
[----:B------:R-:W3:Y:S01]  /*57bb0*/  LDL.LU R57, [R1+0x380] ;  /* 0x0003800001397983 */ /* 0x000ee20000300800 */
[----:B------:R-:W-:Y:S01]  /*57bc0*/  PRMT R0, R14, 0x7632, R0 ;  /* 0x000076320e007816 */ /* 0x000fe20000000000 */
[----:B----4-:R-:W-:Y:S01]  /*57bd0*/  IMAD.WIDE R6, R8, 0x2, R40 ;  /* 0x0000000208067825 */ /* 0x010fe200078e0228 */
[----:B------:R-:W-:Y:S01]  /*57be0*/  PRMT R12, R15, 0x7632, R12 ;  /* 0x000076320f0c7816 */ /* 0x000fe2000000000c */
[----:B------:R-:W4:Y:S01]  /*57bf0*/  LDL.LU R14, [R1+0x370] ;  /* 0x00037000010e7983 */ /* 0x000f220000300800 */
[----:B------:R-:W-:-:S03]  /*57c00*/  PRMT R46, R13, 0x7632, R46 ;  /* 0x000076320d2e7816 */ /* 0x000fc6000000002e */
[----:B------:R0:W-:Y:S04]  /*57c10*/  @P3 STG.E.U16 [R4.64], R0 ;  /* 0x0000000004003986 */ /* 0x0001e8000c10150a */
[----:B------:R-:W4:Y:S04]  /*57c20*/  LDL.LU R49, [R1+0x360] ;  /* 0x0003600001317983 */ /* 0x000f280000300800 */
[----:B------:R-:W4:Y:S01]  /*57c30*/  LDL.LU R56, [R1+0x330] ;  /* 0x0003300001387983 */ /* 0x000f220000300800 */
[----:B0-----:R-:W-:-:S03]  /*57c40*/  IMAD.WIDE R4, R8, 0x2, R38 ;  /* 0x0000000208047825 */ /* 0x001fc600078e0226 */
        /* <DEDUP_REMOVED lines=14> */
[----:B------:R-:W-:Y:S01]  /*57d30*/  IMAD.WIDE R4, R0, 0x2, R18 ;  /* 0x0000000200047825 */ /* 0x000fe200078e0212 */
[----:B--2---:R0:W-:Y:S01]  /*57d40*/  @P4 STG.E.U16 [R42.64], R54 ;  /* 0x000000362a004986 */ /* 0x0041e2000c10150a */
[----:B------:R-:W-:Y:S02]  /*57d50*/  ISETP.LT.AND P4, PT, R52, c[0x0][0x178], !P1 ;  /* 0x00005e0034007a0c */ /* 0x000fe40004f81270 */
[C---:B0-----:R-:W-:Y:S01]  /*57d60*/  IMAD.WIDE R42, R0.reuse, 0x2, R22 ;  /* 0x00000002002a7825 */ /* 0x041fe200078e0216 */
[----:B---3--:R0:W-:Y:S01]  /*57d70*/  @P3 STG.E.U16 [R44.64], R58 ;  /* 0x0000003a2c003986 */ /* 0x0081e2000c10150a */
[----:B------:R-:W-:Y:S02]  /*57d80*/  ISETP.LT.AND P3, PT, R55, c[0x0][0x178], !P1 ;  /* 0x00005e0037007a0c */ /* 0x000fe40004f61270 */
[----:B------:R-:W-:Y:S01]  /*57d90*/  ISETP.LT.AND P1, PT, R59, c[0x0][0x178], !P1 ;  /* 0x00005e003b007a0c */ /* 0x000fe20004f21270 */
[C---:B0-----:R-:W-:Y:S01]  /*57da0*/  IMAD.WIDE R44, R0.reuse, 0x2, R20 ;  /* 0x00000002002c7825 */ /* 0x041fe200078e0214 */
[----:B------:R0:W-:Y:S04]  /*57db0*/  @P6 STG.E.U16 [R4.64], R53 ;  /* 0x0000003504006986 */ /* 0x0001e8000c10150a */
[----:B------:R1:W-:Y:S01]  /*57dc0*/  @P2 STG.E.U16 [R44.64], R57 ;  /* 0x000000392c002986 */ /* 0x0003e2000c10150a */
[----:B0-----:R-:W-:-:S03]  /*57dd0*/  IMAD.WIDE R4, R0, 0x2, R38 ;  /* 0x0000000200047825 */ /* 0x001fc600078e0226 */
[----:B----4-:R0:W-:Y:S01]  /*57de0*/  @P5 STG.E.U16 [R42.64], R14 ;  /* 0x0000000e2a005986 */ /* 0x0101e2000c10150a */
[----:B-1----:R-:W-:Y:S01]  /*57df0*/  IMAD.WIDE R44, R0, 0x2, R40 ;  /* 0x00000002002c7825 */ /* 0x002fe200078e0228 */
[----:B------:R-:W-:Y:S02]  /*57e00*/  PRMT R8, R58, 0x7632, R8 ;  /* 0x000076323a087816 */ /* 0x000fe40000000008 */
[----:B------:R-:W-:Y:S02]  /*57e10*/  PRMT R12, R53, 0x7632, R12 ;  /* 0x00007632350c7816 */ /* 0x000fe4000000000c */
[----:B------:R-:W-:Y:S02]  /*57e20*/  ISETP.GE.AND P0, PT, R6, c[0x0][0x17c], PT ;  /* 0x00005f0006007a0c */ /* 0x000fe40003f06270 */
[----:B------:R-:W-:Y:S01]  /*57e30*/  ISETP.GE.AND P6, PT, R7, c[0x0][0x17c], PT ;  /* 0x00005f0007007a0c */ /* 0x000fe20003fc6270 */
[----:B------:R-:W-:-:S05]  /*57e40*/  IMAD.WIDE R6, R0, 0x2, R36 ;  /* 0x0000000200067825 */ /* 0x000fca00078e0224 */
[----:B------:R-:W-:Y:S01]  /*57e50*/  @P4 STG.E.U16 [R6.64], R49 ;  /* 0x0000003106004986 */ /* 0x000fe2000c10150a */
[----:B------:R-:W-:-:S03]  /*57e60*/  ISETP.LT.AND P5, PT, R47, c[0x0][0x178], !P6 ;  /* 0x00005e002f007a0c */ /* 0x000fc600077a1270 */
[----:B------:R1:W-:Y:S01]  /*57e70*/  @P3 STG.E.U16 [R4.64], R56 ;  /* 0x0000003804003986 */ /* 0x0003e2000c10150a */
[----:B------:R-:W-:Y:S02]  /*57e80*/  ISETP.LT.AND P3, PT, R27, c[0x0][0x178], !P6 ;  /* 0x00005e001b007a0c */ /* 0x000fe40007761270 */
[----:B------:R-:W-:Y:S02]  /*57e90*/  ISETP.LT.AND P4, PT, R48, c[0x0][0x178], !P6 ;  /* 0x00005e0030007a0c */ /* 0x000fe40007781270 */
[----:B------:R-:W-:Y:S01]  /*57ea0*/  IADD3 R0, R0, c[0x0][0x198], RZ ;  /* 0x0000660000007a10 */ /* 0x000fe20007ffe0ff */
[----:B------:R2:W-:Y:S01]  /*57eb0*/  @P1 STG.E.U16 [R44.64], R9 ;  /* 0x000000092c001986 */ /* 0x0005e2000c10150a */
[----:B------:R-:W-:Y:S02]  /*57ec0*/  ISETP.LT.AND P1, PT, R50, c[0x0][0x178], !P6 ;  /* 0x00005e0032007a0c */ /* 0x000fe40007721270 */
[----:B------:R-:W-:Y:S01]  /*57ed0*/  ISETP.LT.AND P2, PT, R51, c[0x0][0x178], !P6 ;  /* 0x00005e0033007a0c */ /* 0x000fe20007741270 */
[----:B0-----:R-:W-:-:S04]  /*57ee0*/  IMAD.WIDE R42, R0, 0x2, R2 ;  /* 0x00000002002a7825 */ /* 0x001fc800078e0202 */
[----:B-1----:R-:W-:Y:S01]  /*57ef0*/  IMAD.WIDE R4, R0, 0x2, R16 ;  /* 0x0000000200047825 */ /* 0x002fe200078e0210 */
[----:B--2---:R-:W-:-:S03]  /*57f00*/  PRMT R44, R54, 0x7632, R44 ;  /* 0x00007632362c7816 */ /* 0x004fc6000000002c */
[C---:B------:R-:W-:Y:S01]  /*57f10*/  IMAD.WIDE R6, R0.reuse, 0x2, R18 ;  /* 0x0000000200067825 */ /* 0x040fe200078e0212 */
[----:B------:R-:W2:Y:S04]  /*57f20*/  LDL.LU R54, [R1+0x144] ;  /* 0x0001440001367983 */ /* 0x000ea80000300800 */
[----:B------:R0:W-:Y:S04]  /*57f30*/  @P3 STG.E.U16 [R42.64], R44 ;  /* 0x0000002c2a003986 */ /* 0x0001e8000c10150a */
[----:B------:R1:W-:Y:S04]  /*57f40*/  @P5 STG.E.U16 [R4.64], R8 ;  /* 0x0000000804005986 */ /* 0x0003e8000c10150a */
[----:B------:R3:W-:Y:S01]  /*57f50*/  @P4 STG.E.U16 [R6.64], R12 ;  /* 0x0000000c06004986 */ /* 0x0007e2000c10150a */
[----:B0-----:R-:W-:Y:S01]  /*57f60*/  PRMT R44, R57, 0x7632, R44 ;  /* 0x00007632392c7816 */ /* 0x001fe2000000002c */
[----:B------:R-:W-:-:S02]  /*57f70*/  IMAD.WIDE R42, R0, 0x2, R20 ;  /* 0x00000002002a7825 */ /* 0x000fc400078e0214 */
[----:B------:R-:W4:Y:S02]  /*57f80*/  LDL.LU R58, [R1+0xf4] ;  /* 0x0000f400013a7983 */ /* 0x000f240000300800 */
[----:B-1----:R-:W-:Y:S02]  /*57f90*/  IMAD.WIDE R4, R0, 0x2, R22 ;  /* 0x0000000200047825 */ /* 0x002fe400078e0216 */
[----:B------:R-:W4:Y:S01]  /*57fa0*/  LDL.LU R53, [R1+0xd4] ;  /* 0x0000d40001357983 */ /* 0x000f220000300800 */
[----:B---3--:R-:W-:-:S03]  /*57fb0*/  PRMT R6, R14, 0x7632, R6 ;  /* 0x000076320e067816 */ /* 0x008fc60000000006 */
[----:B------:R-:W3:Y:S01]  /*57fc0*/  LDL.LU R57, [R1+0xc4] ;  /* 0x0000c40001397983 */ /* 0x000ee20000300800 */
[----:B------:R-:W-:Y:S02]  /*57fd0*/  PRMT R8, R56, 0x7632, R8 ;  /* 0x0000763238087816 */ /* 0x000fe40000000008 */
[----:B------:R-:W-:Y:S01]  /*57fe0*/  PRMT R12, R9, 0x7632, R12 ;  /* 0x00007632090c7816 */ /* 0x000fe2000000000c */
[----:B------:R-:W3:Y:S04]  /*57ff0*/  LDL.LU R14, [R1+0xb4] ;  /* 0x0000b400010e7983 */ /* 0x000ee80000300800 */
[----:B------:R-:W-:Y:S04]  /*58000*/  @P1 STG.E.U16 [R42.64], R44 ;  /* 0x0000002c2a001986 */ /* 0x000fe8000c10150a */
[----:B------:R0:W-:Y:S04]  /*58010*/  @P2 STG.E.U16 [R4.64], R6 ;  /* 0x0000000604002986 */ /* 0x0001e8000c10150a */
[----:B------:R-:W3:Y:S04]  /*58020*/  LDL.LU R56, [R1+0xa4] ;  /* 0x0000a40001387983 */ /* 0x000ee80000300800 */
[----:B------:R-:W3:Y:S01]  /*58030*/  LDL.LU R9, [R1+0x217c] ;  /* 0x00217c0001097983 */ /* 0x000ee20000300800 */
[----:B0-----:R-:W-:-:S03]  /*58040*/  PRMT R5, R49, 0x7632, R5 ;  /* 0x0000763231057816 */ /* 0x001fc60000000005 */
[----:B------:R-:W3:Y:S01]  /*58050*/  LDL.LU R49, [R1+0x200c] ;  /* 0x00200c0001317983 */ /* 0x000ee20000300800 */
[C---:B------:R-:W-:Y:S01]  /*58060*/  IMAD.WIDE R6, R0.reuse, 0x2, R36 ;  /* 0x0000000200067825 */ /* 0x040fe200078e0224 */
[C---:B------:R-:W-:Y:S02]  /*58070*/  IADD3 R4, R0.reuse, c[0x0][0x198], RZ ;  /* 0x0000660000047a10 */ /* 0x040fe40007ffe0ff */
[----:B------:R-:W3:Y:S01]  /*58080*/  LDL.LU R46, [R1+0x2010] ;  /* 0x00201000012e7983 */ /* 0x000ee20000300800 */
[----:B------:R-:W-:-:S04]  /*58090*/  IMAD.WIDE R42, R0, 0x2, R38 ;  /* 0x00000002002a7825 */ /* 0x000fc800078e0226 */
[----:B------:R-:W-:Y:S02]  /*580a0*/  IMAD.WIDE R44, R0, 0x2, R40 ;  /* 0x00000002002c7825 */ /* 0x000fe400078e0228 */
[----:B------:R-:W3:Y:S01]  /*580b0*/  LDL.LU R0, [R1+0x2008] ;  /* 0x0020080001007983 */ /* 0x000ee20000300800 */
[----:B------:R-:W-:Y:S02]  /*580c0*/  ISETP.LT.AND P1, PT, R52, c[0x0][0x178], !P6 ;  /* 0x00005e0034007a0c */ /* 0x000fe40007721270 */
[----:B------:R-:W-:Y:S02]  /*580d0*/  ISETP.LT.AND P3, PT, R55, c[0x0][0x178], !P6 ;  /* 0x00005e0037007a0c */ /* 0x000fe40007761270 */
[----:B------:R-:W-:Y:S02]  /*580e0*/  ISETP.LT.AND P6, PT, R59, c[0x0][0x178], !P6 ;  /* 0x00005e003b007a0c */ /* 0x000fe400077c1270 */
[----:B------:R-:W-:Y:S02]  /*580f0*/  ISETP.LT.AND P4, PT, R27, c[0x0][0x178], !P0 ;  /* 0x00005e001b007a0c */ /* 0x000fe40004781270 */
[----:B------:R-:W-:-:S02]  /*58100*/  ISETP.LT.AND P2, PT, R47, c[0x0][0x178], !P0 ;  /* 0x00005e002f007a0c */ /* 0x000fc40004741270 */
[----:B------:R-:W-:-:S03]  /*58110*/  ISETP.LT.AND P5, PT, R48, c[0x0][0x178], !P0 ;  /* 0x00005e0030007a0c */ /* 0x000fc600047a1270 */
[----:B------:R-:W-:Y:S04]  /*58120*/  @P1 STG.E.U16 [R6.64], R5 ;  /* 0x0000000506001986 */ /* 0x000fe8000c10150a */
[----:B------:R0:W-:Y:S01]  /*58130*/  @P3 STG.E.U16 [R42.64], R8 ;  /* 0x000000082a003986 */ /* 0x0001e2000c10150a */
[----:B------:R-:W-:-:S03]  /*58140*/  ISETP.LT.AND P3, PT, R51, c[0x0][0x178], !P0 ;  /* 0x00005e0033007a0c */ /* 0x000fc60004761270 */
[----:B------:R1:W-:Y:S01]  /*58150*/  @P6 STG.E.U16 [R44.64], R12 ;  /* 0x0000000c2c006986 */ /* 0x0003e2000c10150a */
[----:B------:R-:W-:Y:S01]  /*58160*/  ISETP.LT.AND P6, PT, R50, c[0x0][0x178], !P0 ;  /* 0x00005e0032007a0c */ /* 0x000fe200047c1270 */
[----:B0-----:R-:W-:-:S04]  /*58170*/  IMAD.WIDE R42, R4, 0x2, R2 ;  /* 0x00000002042a7825 */ /* 0x001fc800078e0202 */
[----:B------:R-:W-:-:S04]  /*58180*/  IMAD.WIDE R6, R4, 0x2, R16 ;  /* 0x0000000204067825 */ /* 0x000fc800078e0210 */
[----:B-1----:R-:W-:Y:S01]  /*58190*/  IMAD.WIDE R44, R4, 0x2, R18 ;  /* 0x00000002042c7825 */ /* 0x002fe200078e0212 */
[----:B--2---:R0:W-:Y:S01]  /*581a0*/  @P4 STG.E.U16 [R42.64], R54 ;  /* 0x000000362a004986 */ /* 0x0041e2000c10150a */
[----:B------:R-:W-:Y:S02]  /*581b0*/  ISETP.LT.AND P4, PT, R52, c[0x0][0x178], !P0 ;  /* 0x00005e0034007a0c */ /* 0x000fe40004781270 */
[----:B0-----:R-:W-:Y:S01]  /*581c0*/  IMAD.WIDE R42, R4, 0x2, R20 ;  /* 0x00000002042a7825 */ /* 0x001fe200078e0214 */
[----:B----4-:R0:W-:Y:S04]  /*581d0*/  @P2 STG.E.U16 [R6.64], R58 ;  /* 0x0000003a06002986 */ /* 0x0101e8000c10150a */
[----:B------:R1:W-:Y:S01]  /*581e0*/  @P5 STG.E.U16 [R44.64], R53 ;  /* 0x000000352c005986 */ /* 0x0003e2000c10150a */
[----:B------:R-:W-:-:S03]  /*581f0*/  ISETP.LT.AND P5, PT, R55, c[0x0][0x178], !P0 ;  /* 0x00005e0037007a0c */ /* 0x000fc600047a1270 */
[----:B---3--:R-:W-:Y:S01]  /*58200*/  @P6 STG.E.U16 [R42.64], R57 ;  /* 0x000000392a006986 */ /* 0x008fe2000c10150a */
[----:B0-----:R-:W-:-:S04]  /*58210*/  IMAD.WIDE R6, R4, 0x2, R22 ;  /* 0x0000000204067825 */ /* 0x001fc800078e0216 */
[----:B-1----:R-:W-:Y:S01]  /*58220*/  IMAD.WIDE R44, R4, 0x2, R36 ;  /* 0x00000002042c7825 */ /* 0x002fe200078e0224 */
[----:B------:R0:W-:Y:S01]  /*58230*/  @P3 STG.E.U16 [R6.64], R14 ;  /* 0x0000000e06003986 */ /* 0x0001e2000c10150a */
[----:B------:R-:W-:-:S03]  /*58240*/  ISETP.LT.AND P3, PT, R59, c[0x0][0x178], !P0 ;  /* 0x00005e003b007a0c */ /* 0x000fc60004761270 */
[----:B------:R-:W-:Y:S01]  /*58250*/  @P4 STG.E.U16 [R44.64], R56 ;  /* 0x000000382c004986 */ /* 0x000fe2000c10150a */
[----:B------:R-:W-:Y:S01]  /*58260*/  ISETP.GE.AND P2, PT, R49, c[0x0][0x17c], PT ;  /* 0x00005f0031007a0c */ /* 0x000fe20003f46270 */
[----:B0-----:R-:W-:-:S03]  /*58270*/  IMAD.WIDE R6, R4, 0x2, R38 ;  /* 0x0000000204067825 */ /* 0x001fc600078e0226 */
[----:B------:R-:W-:Y:S02]  /*58280*/  ISETP.LT.AND P6, PT, R27, c[0x0][0x178], !P2 ;  /* 0x00005e001b007a0c */ /* 0x000fe400057c1270 */
[----:B------:R-:W-:Y:S02]  /*58290*/  ISETP.LT.AND P4, PT, R47, c[0x0][0x178], !P2 ;  /* 0x00005e002f007a0c */ /* 0x000fe40005781270 */
[----:B------:R-:W-:Y:S02]  /*582a0*/  ISETP.GE.AND P1, PT, R0, c[0x0][0x17c], PT ;  /* 0x00005f0000007a0c */ /* 0x000fe40003f26270 */
[C---:B------:R-:W-:Y:S01]  /*582b0*/  IADD3 R0, R4.reuse, c[0x0][0x198], RZ ;  /* 0x0000660004007a10 */ /* 0x040fe20007ffe0ff */
[----:B------:R-:W-:Y:S01]  /*582c0*/  IMAD.WIDE R42, R4, 0x2, R40 ;  /* 0x00000002042a7825 */ /* 0x000fe200078e0228 */
[----:B------:R-:W-:Y:S01]  /*582d0*/  PRMT R8, R54, 0x7632, R8 ;  /* 0x0000763236087816 */ /* 0x000fe20000000008 */
[----:B------:R0:W-:Y:S02]  /*582e0*/  @P5 STG.E.U16 [R6.64], R9 ;  /* 0x0000000906005986 */ /* 0x0001e4000c10150a */
[----:B------:R-:W-:-:S02]  /*582f0*/  IMAD.WIDE R4, R0, 0x2, R2 ;  /* 0x0000000200047825 */ /* 0x000fc400078e0202 */
[----:B------:R-:W-:Y:S01]  /*58300*/  @P3 STG.E.U16 [R42.64], R13 ;  /* 0x0000000d2a003986 */ /* 0x000fe2000c10150a */
[----:B------:R-:W-:-:S03]  /*58310*/  ISETP.LT.AND P3, PT, R48, c[0x0][0x178], !P2 ;  /* 0x00005e0030007a0c */ /* 0x000fc60005761270 */
[----:B------:R1:W-:Y:S01]  /*58320*/  @P6 STG.E.U16 [R4.64], R8 ;  /* 0x0000000804006986 */ /* 0x0003e2000c10150a */
[----:B0-----:R-:W-:Y:S01]  /*58330*/  PRMT R9, R58, 0x7632, R9 ;  /* 0x000076323a097816 */ /* 0x001fe20000000009 */
[----:B------:R-:W-:Y:S01]  /*58340*/  IMAD.WIDE R6, R0, 0x2, R16 ;  /* 0x0000000200067825 */ /* 0x000fe200078e0210 */
[----:B------:R-:W-:Y:S02]  /*58350*/  ISETP.LT.AND P6, PT, R50, c[0x0][0x178], !P2 ;  /* 0x00005e0032007a0c */ /* 0x000fe400057c1270 */
[----:B------:R-:W-:Y:S02]  /*58360*/  ISETP.LT.AND P5, PT, R52, c[0x0][0x178], !P2 ;  /* 0x00005e0034007a0c */ /* 0x000fe400057a1270 */
[----:B------:R0:W-:Y:S01]  /*58370*/  @P4 STG.E.U16 [R6.64], R9 ;  /* 0x0000000906004986 */ /* 0x0001e2000c10150a */
[----:B------:R-:W-:Y:S01]  /*58380*/  ISETP.LT.AND P4, PT, R51, c[0x0][0x178], !P2 ;  /* 0x00005e0033007a0c */ /* 0x000fe20005781270 */
[----:B-1----:R-:W-:Y:S01]  /*58390*/  IMAD.WIDE R4, R0, 0x2, R18 ;  /* 0x0000000200047825 */ /* 0x002fe200078e0212 */
[----:B------:R-:W-:-:S02]  /*583a0*/  PRMT R8, R53, 0x7632, R8 ;  /* 0x0000763235087816 */ /* 0x000fc40000000008 */
[----:B------:R-:W-:Y:S01]  /*583b0*/  PRMT R12, R14, 0x7632, R12 ;  /* 0x000076320e0c7816 */ /* 0x000fe2000000000c */
[----:B------:R-:W-:Y:S01]  /*583c0*/  IMAD.WIDE R42, R0, 0x2, R22 ;  /* 0x00000002002a7825 */ /* 0x000fe200078e0216 */
[----:B------:R-:W2:Y:S01]  /*583d0*/  LDL.LU R14, [R1+0x2f4] ;  /* 0x0002f400010e7983 */ /* 0x000ea20000300800 */
[----:B------:R-:W-:Y:S02]  /*583e0*/  PRMT R13, R56, 0x7632, R13 ;  /* 0x00007632380d7816 */ /* 0x000fe4000000000d */
[C---:B------:R-:W-:Y:S01]  /*583f0*/  IMAD.WIDE R44, R0.reuse, 0x2, R36 ;  /* 0x00000002002c7825 */ /* 0x040fe200078e0224 */
[----:B------:R-:W3:Y:S01]  /*58400*/  LDL.LU R49, [R1+0x244] ;  /* 0x0002440001317983 */ /* 0x000ee20000300800 */
[----:B0-----:R-:W-:Y:S02]  /*58410*/  PRMT R9, R57, 0x7632, R9 ;  /* 0x0000763239097816 */ /* 0x001fe40000000009 */
[----:B------:R-:W-:Y:S01]  /*58420*/  IMAD.WIDE R6, R0, 0x2, R20 ;  /* 0x0000000200067825 */ /* 0x000fe200078e0214 */
[----:B------:R-:W4:Y:S01]  /*58430*/  LDL.LU R54, [R1+0x234] ;  /* 0x0002340001367983 */ /* 0x000f220000300800 */
[----:B------:R-:W-:-:S03]  /*58440*/  ISETP.GE.AND P0, PT, R46, c[0x0][0x17c], PT ;  /* 0x00005f002e007a0c */ /* 0x000fc60003f06270 */
[----:B------:R-:W4:Y:S04]  /*58450*/  LDL.LU R58, [R1+0x224] ;  /* 0x00022400013a7983 */ /* 0x000f280000300800 */
[----:B------:R0:W-:Y:S04]  /*58460*/  @P3 STG.E.U16 [R4.64], R8 ;  /* 0x0000000804003986 */ /* 0x0001e8000c10150a */
[----:B------:R-:W4:Y:S04]  /*58470*/  LDL.LU R53, [R1+0x1c4] ;  /* 0x0001c40001357983 */ /* 0x000f280000300800 */
[----:B------:R1:W-:Y:S04]  /*58480*/  @P6 STG.E.U16 [R6.64], R9 ;  /* 0x0000000906006986 */ /* 0x0003e8000c10150a */
[----:B------:R-:W4:Y:S01]  /*58490*/  LDL.LU R46, [R1+0x164] ;  /* 0x00016400012e7983 */ /* 0x000f220000300800 */
[----:B0-----:R-:W-:-:S03]  /*584a0*/  PRMT R5, R13, 0x7632, R5 ;  /* 0x000076320d057816 */ /* 0x001fc60000000005 */
[----:B------:R-:W-:Y:S01]  /*584b0*/  @P4 STG.E.U16 [R42.64], R12 ;  /* 0x0000000c2a004986 */ /* 0x000fe2000c10150a */
[----:B------:R-:W-:-:S03]  /*584c0*/  IADD3 R4, R0, c[0x0][0x198], RZ ;  /* 0x0000660000047a10 */ /* 0x000fc60007ffe0ff */
[----:B------:R-:W4:Y:S01]  /*584d0*/  LDL.LU R57, [R1+0x1b4] ;  /* 0x0001b40001397983 */ /* 0x000f220000300800 */
[----:B-1----:R-:W-:-:S03]  /*584e0*/  IMAD.WIDE R6, R0, 0x2, R38 ;  /* 0x0000000200067825 */ /* 0x002fc600078e0226 */
[----:B------:R0:W-:Y:S04]  /*584f0*/  @P5 STG.E.U16 [R44.64], R13 ;  /* 0x0000000d2c005986 */ /* 0x0001e8000c10150a */
[----:B------:R-:W4:Y:S01]  /*58500*/  LDL.LU R56, [R1+0x154] ;  /* 0x0001540001387983 */ /* 0x000f220000300800 */
[----:B0-----:R-:W-:-:S03]  /*58510*/  IMAD.WIDE R12, R0, 0x2, R40 ;  /* 0x00000002000c7825 */ /* 0x001fc600078e0228 */
[----:B------:R-:W4:Y:S01]  /*58520*/  LDL.LU R0, [R1+0x2014] ;  /* 0x0020140001007983 */ /* 0x000f220000300800 */
[----:B------:R-:W-:Y:S02]  /*58530*/  ISETP.LT.AND P3, PT, R55, c[0x0][0x178], !P2 ;  /* 0x00005e0037007a0c */ /* 0x000fe40005761270 */
[----:B------:R-:W-:Y:S02]  /*58540*/  ISETP.LT.AND P2, PT, R59, c[0x0][0x178], !P2 ;  /* 0x00005e003b007a0c */ /* 0x000fe40005741270 */
[----:B------:R-:W-:Y:S02]  /*58550*/  ISETP.LT.AND P6, PT, R27, c[0x0][0x178], !P0 ;  /* 0x00005e001b007a0c */ /* 0x000fe400047c1270 */
[----:B------:R-:W-:Y:S02]  /*58560*/  ISETP.LT.AND P5, PT, R47, c[0x0][0x178], !P0 ;  /* 0x00005e002f007a0c */ /* 0x000fe400047a1270 */
[----:B------:R-:W-:Y:S02]  /*58570*/  PRMT R42, R9, 0x7632, R42 ;  /* 0x00007632092a7816 */ /* 0x000fe4000000002a */
[----:B------:R-:W-:Y:S01]  /*58580*/  ISETP.LT.AND P4, PT, R48, c[0x0][0x178], !P0 ;  /* 0x00005e0030007a0c */ /* 0x000fe20004781270 */
[----:B------:R-:W-:-:S02]  /*58590*/  IMAD.WIDE R8, R4, 0x2, R2 ;  /* 0x0000000204087825 */ /* 0x000fc400078e0202 */
[----:B------:R0:W-:Y:S01]  /*585a0*/  @P3 STG.E.U16 [R6.64], R42 ;  /* 0x0000002a06003986 */ /* 0x0001e2000c10150a */
[----:B------:R-:W-:-:S03]  /*585b0*/  ISETP.LT.AND P3, PT, R50, c[0x0][0x178], !P0 ;  /* 0x00005e0032007a0c */ /* 0x000fc60004761270 */
[----:B------:R1:W-:Y:S01]  /*585c0*/  @P2 STG.E.U16 [R12.64], R5 ;  /* 0x000000050c002986 */ /* 0x0003e2000c10150a */
[----:B------:R-:W-:Y:S01]  /*585d0*/  ISETP.LT.AND P2, PT, R51, c[0x0][0x178], !P0 ;  /* 0x00005e0033007a0c */ /* 0x000fe20004741270 */
[----:B0-----:R-:W-:-:S04]  /*585e0*/  IMAD.WIDE R6, R4, 0x2, R16 ;  /* 0x0000000204067825 */ /* 0x001fc800078e0210 */
[----:B-1----:R-:W-:Y:S01]  /*585f0*/  IMAD.WIDE R12, R4, 0x2, R22 ;  /* 0x00000002040c7825 */ /* 0x002fe200078e0216 */
[----:B--2---:R0:W-:Y:S01]  /*58600*/  @P6 STG.E.U16 [R8.64], R14 ;  /* 0x0000000e08006986 */ /* 0x0041e2000c10150a */
[----:B------:R-:W-:-:S03]  /*58610*/  ISETP.LT.AND P6, PT, R52, c[0x0][0x178], !P0 ;  /* 0x00005e0034007a0c */ /* 0x000fc600047c1270 */
[----:B---3--:R1:W-:Y:S01]  /*58620*/  @P5 STG.E.U16 [R6.64], R49 ;  /* 0x0000003106005986 */ /* 0x0083e2000c10150a */
[----:B------:R-:W-:Y:S01]  /*58630*/  ISETP.LT.AND P5, PT, R55, c[0x0][0x178], !P0 ;  /* 0x00005e0037007a0c */ /* 0x000fe200047a1270 */
[----:B0-----:R-:W-:-:S04]  /*58640*/  IMAD.WIDE R8, R4, 0x2, R18 ;  /* 0x0000000204087825 */ /* 0x001fc800078e0212 */
[----:B-1----:R-:W-:Y:S01]  /*58650*/  IMAD.WIDE R6, R4, 0x2, R20 ;  /* 0x0000000204067825 */ /* 0x002fe200078e0214 */
[----:B----4-:R0:W-:Y:S01]  /*58660*/  @P4 STG.E.U16 [R8.64], R54 ;  /* 0x0000003608004986 */ /* 0x0101e2000c10150a */
[----:B------:R-:W-:-:S03]  /*58670*/  ISETP.LT.AND P0, PT, R59, c[0x0][0x178], !P0 ;  /* 0x00005e003b007a0c */ /* 0x000fc60004701270 */
[----:B------:R1:W-:Y:S04]  /*58680*/  @P3 STG.E.U16 [R6.64], R58 ;  /* 0x0000003a06003986 */ /* 0x0003e8000c10150a */
[----:B------:R-:W-:Y:S01]  /*58690*/  @P2 STG.E.U16 [R12.64], R53 ;  /* 0x000000350c002986 */ /* 0x000fe2000c10150a */
[----:B0-----:R-:W-:-:S04]  /*586a0*/  IMAD.WIDE R8, R4, 0x2, R38 ;  /* 0x0000000204087825 */ /* 0x001fc800078e0226 */
[----:B-1----:R-:W-:-:S05]  /*586b0*/  IMAD.WIDE R6, R4, 0x2, R36 ;  /* 0x0000000204067825 */ /* 0x002fca00078e0224 */
[----:B------:R0:W-:Y:S04]  /*586c0*/  @P6 STG.E.U16 [R6.64], R46 ;  /* 0x0000002e06006986 */ /* 0x0001e8000c10150a */
[----:B------:R1:W-:Y:S01]  /*586d0*/  @P5 STG.E.U16 [R8.64], R57 ;  /* 0x0000003908005986 */ /* 0x0003e2000c10150a */
[----:B------:R-:W-:-:S04]  /*586e0*/  ISETP.GE.AND P4, PT, R0, c[0x0][0x17c], PT ;  /* 0x00005f0000007a0c */ /* 0x000fc80003f86270 */
[----:B------:R-:W-:Y:S02]  /*586f0*/  ISETP.LT.AND P3, PT, R27, c[0x0][0x178], !P4 ;  /* 0x00005e001b007a0c */ /* 0x000fe40006761270 */
[C---:B------:R-:W-:Y:S02]  /*58700*/  IADD3 R0, R4.reuse, c[0x0][0x198], RZ ;  /* 0x0000660004007a10 */ /* 0x040fe40007ffe0ff */
[----:B------:R-:W-:Y:S01]  /*58710*/  ISETP.LT.AND P6, PT, R47, c[0x0][0x178], !P4 ;  /* 0x00005e002f007a0c */ /* 0x000fe200067c1270 */
[----:B------:R-:W-:Y:S01]  /*58720*/  IMAD.WIDE R4, R4, 0x2, R40 ;  /* 0x0000000204047825 */ /* 0x000fe200078e0228 */
[----:B------:R-:W-:Y:S02]  /*58730*/  ISETP.LT.AND P5, PT, R48, c[0x0][0x178], !P4 ;  /* 0x00005e0030007a0c */ /* 0x000fe400067a1270 */
[----:B------:R-:W-:Y:S01]  /*58740*/  ISETP.LT.AND P2, PT, R50, c[0x0][0x178], !P4 ;  /* 0x00005e0032007a0c */ /* 0x000fe20006741270 */
[----:B0-----:R-:W-:Y:S01]  /*58750*/  IMAD.WIDE R6, R0, 0x2, R2 ;  /* 0x0000000200067825 */ /* 0x001fe200078e0202 */
[----:B-1----:R-:W-:Y:S01]  /*58760*/  PRMT R8, R14, 0x7632, R8 ;  /* 0x000076320e087816 */ /* 0x002fe20000000008 */
[----:B------:R0:W-:Y:S01]  /*58770*/  @P0 STG.E.U16 [R4.64], R56 ;  /* 0x0000003804000986 */ /* 0x0001e2000c10150a */
[----:B------:R-:W-:-:S02]  /*58780*/  PRMT R42, R49, 0x7632, R42 ;  /* 0x00007632312a7816 */ /* 0x000fc4000000002a */
[----:B------:R-:W-:Y:S01]  /*58790*/  PRMT R43, R54, 0x7632, R43 ;  /* 0x00007632362b7816 */ /* 0x000fe2000000002b */
[----:B------:R1:W-:Y:S01]  /*587a0*/  @P3 STG.E.U16 [R6.64], R8 ;  /* 0x0000000806003986 */ /* 0x0003e2000c10150a */
[----:B------:R-:W-:Y:S02]  /*587b0*/  ISETP.LT.AND P0, PT, R51, c[0x0][0x178], !P4 ;  /* 0x00005e0033007a0c */ /* 0x000fe40006701270 */
[----:B------:R-:W-:Y:S01]  /*587c0*/  PRMT R44, R58, 0x7632, R44 ;  /* 0x000076323a2c7816 */ /* 0x000fe2000000002c */
[C---:B------:R-:W-:Y:S01]  /*587d0*/  IMAD.WIDE R12, R0.reuse, 0x2, R22 ;  /* 0x00000002000c7825 */ /* 0x040fe200078e0216 */
[----:B------:R-:W-:Y:S01]  /*587e0*/  PRMT R45, R53, 0x7632, R45 ;  /* 0x00007632352d7816 */ /* 0x000fe2000000002d */
[----:B------:R-:W2:Y:S02]  /*587f0*/  LDL.LU R14, [R1+0x2178] ;  /* 0x00217800010e7983 */ /* 0x000ea40000300800 */
[C---:B0-----:R-:W-:Y:S02]  /*58800*/  IMAD.WIDE R4, R0.reuse, 0x2, R16 ;  /* 0x0000000200047825 */ /* 0x041fe400078e0210 */
[----:B------:R-:W3:Y:S02]  /*58810*/  LDL.LU R49, [R1+0x354] ;  /* 0x0003540001317983 */ /* 0x000ee40000300800 */
[----:B-1----:R-:W-:-:S04]  /*58820*/  IMAD.WIDE R6, R0, 0x2, R18 ;  /* 0x0000000200067825 */ /* 0x002fc800078e0212 */
[----:B------:R-:W-:Y:S01]  /*58830*/  IMAD.WIDE R8, R0, 0x2, R20 ;  /* 0x0000000200087825 */ /* 0x000fe200078e0214 */
[----:B------:R0:W-:Y:S04]  /*58840*/  @P6 STG.E.U16 [R4.64], R42 ;  /* 0x0000002a04006986 */ /* 0x0001e8000c10150a */
[----:B------:R-:W-:Y:S04]  /*58850*/  @P5 STG.E.U16 [R6.64], R43 ;  /* 0x0000002b06005986 */ /* 0x000fe8000c10150a */
[----:B------:R1:W-:Y:S01]  /*58860*/  @P2 STG.E.U16 [R8.64], R44 ;  /* 0x0000002c08002986 */ /* 0x0003e2000c10150a */
[----:B------:R-:W-:-:S03]  /*58870*/  ISETP.LT.AND P2, PT, R52, c[0x0][0x178], !P4 ;  /* 0x00005e0034007a0c */ /* 0x000fc60006741270 */
[----:B------:R-:W4:Y:S04]  /*58880*/  LDL.LU R54, [R1+0x344] ;  /* 0x0003440001367983 */ /* 0x000f280000300800 */
[----:B------:R1:W-:Y:S01]  /*58890*/  @P0 STG.E.U16 [R12.64], R45 ;  /* 0x0000002d0c000986 */ /* 0x0003e2000c10150a */
[----:B0-----:R-:W-:-:S03]  /*588a0*/  PRMT R42, R56, 0x7632, R42 ;  /* 0x00007632382a7816 */ /* 0x001fc6000000002a */
[----:B------:R-:W2:Y:S01]  /*588b0*/  LDL.LU R58, [R1+0x314] ;  /* 0x00031400013a7983 */ /* 0x000ea20000300800 */
[----:B-1----:R-:W-:-:S03]  /*588c0*/  IMAD.WIDE R8, R0, 0x2, R36 ;  /* 0x0000000200087825 */ /* 0x002fc600078e0224 */
[----:B------:R-:W2:Y:S01]  /*588d0*/  LDL.LU R53, [R1+0x304] ;  /* 0x0003040001357983 */ /* 0x000ea20000300800 */
[----:B------:R-:W-:Y:S02]  /*588e0*/  PRMT R12, R46, 0x7632, R12 ;  /* 0x000076322e0c7816 */ /* 0x000fe4000000000c */
[----:B------:R-:W-:Y:S02]  /*588f0*/  PRMT R13, R57, 0x7632, R13 ;  /* 0x00007632390d7816 */ /* 0x000fe4000000000d */
[----:B------:R-:W2:Y:S04]  /*58900*/  LDL.LU R57, [R1+0x2b4] ;  /* 0x0002b40001397983 */ /* 0x000ea80000300800 */
[----:B------:R-:W2:Y:S04]  /*58910*/  LDL.LU R46, [R1+0x201c] ;  /* 0x00201c00012e7983 */ /* 0x000ea80000300800 */
[----:B------:R-:W2:Y:S04]  /*58920*/  LDL.LU R56, [R1+0x2a4] ;  /* 0x0002a40001387983 */ /* 0x000ea80000300800 */
[----:B------:R-:W2:Y:S04]  /*58930*/  LDL.LU R45, [R1+0x254] ;  /* 0x00025400012d7983 */ /* 0x000ea80000300800 */
[----:B------:R0:W-:Y:S04]  /*58940*/  @P2 STG.E.U16 [R8.64], R12 ;  /* 0x0000000c08002986 */ /* 0x0001e8000c10150a */
[----:B0-----:R-:W2:Y:S01]  /*58950*/  LDL.LU R12, [R1+0x2018] ;  /* 0x00201800010c7983 */ /* 0x001ea20000300800 */
[----:B------:R-:W-:-:S02]  /*58960*/  ISETP.LT.AND P0, PT, R55, c[0x0][0x178], !P4 ;  /* 0x00005e0037007a0c */ /* 0x000fc40006701270 */
[----:B------:R-:W-:Y:S01]  /*58970*/  ISETP.LT.AND P3, PT, R59, c[0x0][0x178], !P4 ;  /* 0x00005e003b007a0c */ /* 0x000fe20006761270 */
[C---:B------:R-:W-:Y:S01]  /*58980*/  IMAD.WIDE R6, R0.reuse, 0x2, R38 ;  /* 0x0000000200067825 */ /* 0x040fe200078e0226 */
[----:B------:R-:W-:Y:S02]  /*58990*/  ISETP.LT.AND P5, PT, R27, c[0x0][0x178], !P1 ;  /* 0x00005e001b007a0c */ /* 0x000fe40004fa1270 */
[----:B------:R-:W-:Y:S01]  /*589a0*/  ISETP.LT.AND P4, PT, R47, c[0x0][0x178], !P1 ;  /* 0x00005e002f007a0c */ /* 0x000fe20004f81270 */
[C---:B------:R-:W-:Y:S01]  /*589b0*/  IMAD.WIDE R4, R0.reuse, 0x2, R40 ;  /* 0x0000000200047825 */ /* 0x040fe200078e0228 */
[----:B------:R-:W-:Y:S02]  /*589c0*/  IADD3 R0, R0, c[0x0][0x198], RZ ;  /* 0x0000660000007a10 */ /* 0x000fe40007ffe0ff */
[----:B------:R-:W-:Y:S02]  /*589d0*/  ISETP.LT.AND P6, PT, R48, c[0x0][0x178], !P1 ;  /* 0x00005e0030007a0c */ /* 0x000fe40004fc1270 */
[----:B------:R-:W-:Y:S01]  /*589e0*/  ISETP.LT.AND P2, PT, R50, c[0x0][0x178], !P1 ;  /* 0x00005e0032007a0c */ /* 0x000fe20004f41270 */
[----:B------:R0:W-:Y:S04]  /*589f0*/  @P0 STG.E.U16 [R6.64], R13 ;  /* 0x0000000d06000986 */ /* 0x0001e8000c10150a */
[----:B------:R1:W-:Y:S01]  /*58a00*/  @P3 STG.E.U16 [R4.64], R42 ;  /* 0x0000002a04003986 */ /* 0x0003e2000c10150a */
[----:B------:R-:W-:Y:S01]  /*58a10*/  ISETP.LT.AND P3, PT, R51, c[0x0][0x178], !P1 ;  /* 0x00005e0033007a0c */ /* 0x000fe20004f61270 */
[----:B------:R-:W-:-:S04]  /*58a20*/  IMAD.WIDE R8, R0, 0x2, R18 ;  /* 0x0000000200087825 */ /* 0x000fc800078e0212 */
[----:B0-----:R-:W-:-:S04]  /*58a30*/  IMAD.WIDE R6, R0, 0x2, R16 ;  /* 0x0000000200067825 */ /* 0x001fc800078e0210 */
[C---:B-1----:R-:W-:Y:S01]  /*58a40*/  IMAD.WIDE R4, R0.reuse, 0x2, R2 ;  /* 0x0000000200047825 */ /* 0x042fe200078e0202 */
[----:B------:R-:W-:-:S04]  /*58a50*/  IADD3 R42, R0, c[0x0][0x198], RZ ;  /* 0x00006600002a7a10 */ /* 0x000fc80007ffe0ff */
[----:B---3--:R0:W-:Y:S01]  /*58a60*/  @P5 STG.E.U16 [R4.64], R49 ;  /* 0x0000003104005986 */ /* 0x0081e2000c10150a */
[----:B------:R-:W-:Y:S01]  /*58a70*/  ISETP.LT.AND P5, PT, R52, c[0x0][0x178], !P1 ;  /* 0x00005e0034007a0c */ /* 0x000fe20004fa1270 */
[----:B0-----:R-:W-:Y:S02]  /*58a80*/  IMAD.WIDE R4, R0, 0x2, R20 ;  /* 0x0000000200047825 */ /* 0x001fe400078e0214 */
[----:B----4-:R0:W-:Y:S01]  /*58a90*/  @P4 STG.E.U16 [R6.64], R54 ;  /* 0x0000003606004986 */ /* 0x0101e2000c10150a */
[----:B------:R-:W-:-:S03]  /*58aa0*/  ISETP.LT.AND P4, PT, R55, c[0x0][0x178], !P1 ;  /* 0x00005e0037007a0c */ /* 0x000fc60004f81270 */
[----:B--2---:R1:W-:Y:S01]  /*58ab0*/  @P6 STG.E.U16 [R8.64], R58 ;  /* 0x0000003a08006986 */ /* 0x0043e2000c10150a */
[----:B0-----:R-:W-:-:S03]  /*58ac0*/  IMAD.WIDE R6, R0, 0x2, R22 ;  /* 0x0000000200067825 */ /* 0x001fc600078e0216 */
[----:B------:R0:W-:Y:S01]  /*58ad0*/  @P2 STG.E.U16 [R4.64], R53 ;  /* 0x0000003504002986 */ /* 0x0001e2000c10150a */
[----:B------:R-:W-:-:S03]  /*58ae0*/  ISETP.LT.AND P2, PT, R59, c[0x0][0x178], !P1 ;  /* 0x00005e003b007a0c */ /* 0x000fc60004f41270 */
[----:B------:R2:W-:Y:S01]  /*58af0*/  @P3 STG.E.U16 [R6.64], R57 ;  /* 0x0000003906003986 */ /* 0x0005e2000c10150a */
[----:B-1----:R-:W-:-:S04]  /*58b00*/  IMAD.WIDE R8, R0, 0x2, R40 ;  /* 0x0000000200087825 */ /* 0x002fc800078e0228 */
[C---:B0-----:R-:W-:Y:S01]  /*58b10*/  IMAD.WIDE R4, R0.reuse, 0x2, R36 ;  /* 0x0000000200047825 */ /* 0x041fe200078e0224 */
[----:B------:R-:W-:Y:S02]  /*58b20*/  PRMT R43, R49, 0x7632, R43 ;  /* 0x00007632312b7816 */ /* 0x000fe4000000002b */
[----:B------:R-:W3:Y:S01]  /*58b30*/  LDL.LU R49, [R1+0x3c4] ;  /* 0x0003c40001317983 */ /* 0x000ee20000300800 */
[----:B--2---:R-:W-:-:S03]  /*58b40*/  IMAD.WIDE R6, R0, 0x2, R38 ;  /* 0x0000000200067825 */ /* 0x004fc600078e0226 */
[----:B------:R-:W-:Y:S01]  /*58b50*/  @P5 STG.E.U16 [R4.64], R56 ;  /* 0x0000003804005986 */ /* 0x000fe2000c10150a */
[----:B------:R-:W-:-:S04]  /*58b60*/  ISETP.GE.AND P0, PT, R12, c[0x0][0x17c], PT ;  /* 0x00005f000c007a0c */ /* 0x000fc80003f06270 */
[----:B------:R-:W-:Y:S01]  /*58b70*/  ISETP.LT.AND P6, PT, R27, c[0x0][0x178], !P0 ;  /* 0x00005e001b007a0c */ /* 0x000fe200047c1270 */
[----:B------:R-:W-:Y:S01]  /*58b80*/  IMAD.WIDE R12, R42, 0x2, R2 ;  /* 0x000000022a0c7825 */ /* 0x000fe200078e0202 */
[----:B------:R-:W-:Y:S01]  /*58b90*/  @P4 STG.E.U16 [R6.64], R45 ;  /* 0x0000002d06004986 */ /* 0x000fe2000c10150a */
[----:B------:R-:W-:-:S03]  /*58ba0*/  ISETP.LT.AND P4, PT, R47, c[0x0][0x178], !P0 ;  /* 0x00005e002f007a0c */ /* 0x000fc60004781270 */
[----:B------:R0:W-:Y:S01]  /*58bb0*/  @P2 STG.E.U16 [R8.64], R14 ;  /* 0x0000000e08002986 */ /* 0x0001e2000c10150a */
[----:B------:R-:W-:Y:S02]  /*58bc0*/  ISETP.LT.AND P5, PT, R50, c[0x0][0x178], !P0 ;  /* 0x00005e0032007a0c */ /* 0x000fe400047a1270 */
[----:B------:R-:W-:-:S04]  /*58bd0*/  ISETP.LT.AND P2, PT, R51, c[0x0][0x178], !P0 ;  /* 0x00005e0033007a0c */ /* 0x000fc80004741270 */
[----:B------:R1:W-:Y:S01]  /*58be0*/  @P6 STG.E.U16 [R12.64], R43 ;  /* 0x0000002b0c006986 */ /* 0x0003e2000c10150a */
[----:B------:R-:W-:Y:S01]  /*58bf0*/  ISETP.LT.AND P6, PT, R48, c[0x0][0x178], !P0 ;  /* 0x00005e0030007a0c */ /* 0x000fe200047c1270 */
[----:B0-----:R-:W-:Y:S01]  /*58c00*/  IMAD.WIDE R8, R42, 0x2, R16 ;  /* 0x000000022a087825 */ /* 0x001fe200078e0210 */
[----:B------:R-:W-:Y:S02]  /*58c10*/  PRMT R0, R58, 0x7632, R0 ;  /* 0x000076323a007816 */ /* 0x000fe40000000000 */
[----:B-1----:R-:W-:Y:S01]  /*58c20*/  PRMT R13, R54, 0x7632, R13 ;  /* 0x00007632360d7816 */ /* 0x002fe2000000000d */
[----:B------:R-:W-:Y:S01]  /*58c30*/  IMAD.WIDE R6, R42, 0x2, R18 ;  /* 0x000000022a067825 */ /* 0x000fe200078e0212 */
[----:B------:R-:W-:Y:S01]  /*58c40*/  PRMT R12, R53, 0x7632, R12 ;  /* 0x00007632350c7816 */ /* 0x000fe2000000000c */
[----:B------:R-:W2:Y:S01]  /*58c50*/  LDL.LU R54, [R1+0x3b4] ;  /* 0x0003b40001367983 */ /* 0x000ea20000300800 */
[----:B------:R-:W-:Y:S01]  /*58c60*/  ISETP.LT.AND P3, PT, R52, c[0x0][0x178], !P0 ;  /* 0x00005e0034007a0c */ /* 0x000fe20004761270 */
[----:B------:R-:W-:-:S02]  /*58c70*/  IMAD.WIDE R4, R42, 0x2, R20 ;  /* 0x000000022a047825 */ /* 0x000fc400078e0214 */
[----:B------:R0:W-:Y:S04]  /*58c80*/  @P4 STG.E.U16 [R8.64], R13 ;  /* 0x0000000d08004986 */ /* 0x0001e8000c10150a */
[----:B------:R-:W-:Y:S04]  /*58c90*/  @P6 STG.E.U16 [R6.64], R0 ;  /* 0x0000000006006986 */ /* 0x000fe8000c10150a */
[----:B------:R1:W-:Y:S01]  /*58ca0*/  @P5 STG.E.U16 [R4.64], R12 ;  /* 0x0000000c04005986 */ /* 0x0003e2000c10150a */
[----:B0-----:R-:W-:Y:S01]  /*58cb0*/  PRMT R13, R57, 0x7632, R13 ;  /* 0x00007632390d7816 */ /* 0x001fe2000000000d */
[----:B------:R-:W-:-:S02]  /*58cc0*/  IMAD.WIDE R8, R42, 0x2, R22 ;  /* 0x000000022a087825 */ /* 0x000fc400078e0216 */
[----:B------:R-:W4:Y:S04]  /*58cd0*/  LDL.LU R58, [R1+0x3a4] ;  /* 0x0003a400013a7983 */ /* 0x000f280000300800 */
[----:B------:R-:W-:Y:S01]  /*58ce0*/  @P2 STG.E.U16 [R8.64], R13 ;  /* 0x0000000d08002986 */ /* 0x000fe2000c10150a */
[----:B------:R-:W-:Y:S01]  /*58cf0*/  ISETP.LT.AND P2, PT, R55, c[0x0][0x178], !P0 ;  /* 0x00005e0037007a0c */ /* 0x000fe20004741270 */
[----:B-1----:R-:W-:Y:S01]  /*58d00*/  IMAD.WIDE R4, R42, 0x2, R36 ;  /* 0x000000022a047825 */ /* 0x002fe200078e0224 */
[----:B------:R-:W-:Y:S01]  /*58d10*/  ISETP.LT.AND P0, PT, R59, c[0x0][0x178], !P0 ;  /* 0x00005e003b007a0c */ /* 0x000fe20004701270 */
[----:B------:R-:W4:Y:S01]  /*58d20*/  LDL.LU R53, [R1+0x384] ;  /* 0x0003840001357983 */ /* 0x000f220000300800 */
[----:B------:R-:W-:Y:S01]  /*58d30*/  PRMT R0, R56, 0x7632, R0 ;  /* 0x0000763238007816 */ /* 0x000fe20000000000 */
[----:B------:R-:W-:Y:S01]  /*58d40*/  IMAD.WIDE R6, R42, 0x2, R40 ;  /* 0x000000022a067825 */ /* 0x000fe200078e0228 */
[----:B------:R-:W-:Y:S01]  /*58d50*/  PRMT R43, R45, 0x7632, R43 ;  /* 0x000076322d2b7816 */ /* 0x000fe2000000002b */
[----:B------:R-:W4:Y:S01]  /*58d60*/  LDL.LU R57, [R1+0x374] ;  /* 0x0003740001397983 */ /* 0x000f220000300800 */
[----:B------:R-:W-:-:S03]  /*58d70*/  PRMT R44, R14, 0x7632, R44 ;  /* 0x000076320e2c7816 */ /* 0x000fc6000000002c */
[----:B------:R0:W-:Y:S01]  /*58d80*/  @P3 STG.E.U16 [R4.64], R0 ;  /* 0x0000000004003986 */ /* 0x0001e2000c10150a */
[----:B------:R-:W-:-:S03]  /*58d90*/  ISETP.GE.AND P1, PT, R46, c[0x0][0x17c], PT ;  /* 0x00005f002e007a0c */ /* 0x000fc60003f26270 */
[----:B------:R-:W4:Y:S04]  /*58da0*/  LDL.LU R46, [R1+0x364] ;  /* 0x00036400012e7983 */ /* 0x000f280000300800 */
[----:B------:R-:W4:Y:S01]  /*58db0*/  LDL.LU R56, [R1+0x334] ;  /* 0x0003340001387983 */ /* 0x000f220000300800 */
[----:B0-----:R-:W-:-:S03]  /*58dc0*/  IMAD.WIDE R4, R42, 0x2, R38 ;  /* 0x000000022a047825 */ /* 0x001fc600078e0226 */
[----:B------:R-:W4:Y:S04]  /*58dd0*/  LDL.LU R14, [R1+0x2174] ;  /* 0x00217400010e7983 */ /* 0x000f280000300800 */
[----:B------:R-:W-:Y:S04]  /*58de0*/  @P2 STG.E.U16 [R4.64], R43 ;  /* 0x0000002b04002986 */ /* 0x000fe8000c10150a */
[----:B------:R-:W4:Y:S04]  /*58df0*/  LDL.LU R45, [R1+0x2024] ;  /* 0x00202400012d7983 */ /* 0x000f280000300800 */
[----:B------:R0:W-:Y:S04]  /*58e00*/  @P0 STG.E.U16 [R6.64], R44 ;  /* 0x0000002c06000986 */ /* 0x0001e8000c10150a */
[----:B0-----:R-:W4:Y:S01]  /*58e10*/  LDL.LU R7, [R1+0x2020] ;  /* 0x0020200001077983 */ /* 0x001f220000300800 */
        /* <DEDUP_REMOVED lines=9> */
[----:B------:R-:W-:Y:S01]  /*58eb0*/  PRMT R43, R10, 0x7632, R43 ;  /* 0x000076320a2b7816 */ /* 0x000fe2000000002b */
[----:B---3--:R0:W-:Y:S01]  /*58ec0*/  @P4 STG.E.U16 [R8.64], R49 ;  /* 0x0000003108004986 */ /* 0x0081e2000c10150a */
[----:B------:R-:W-:Y:S01]  /*58ed0*/  ISETP.LT.AND P4, PT, R52, c[0x0][0x178], !P1 ;  /* 0x00005e0034007a0c */ /* 0x000fe20004f81270 */
[----:B0-----:R-:W-:Y:S01]  /*58ee0*/  IMAD.WIDE R8, R0, 0x2, R22 ;  /* 0x0000000200087825 */ /* 0x001fe200078e0216 */
[----:B------:R-:W-:Y:S02]  /*58ef0*/  PRMT R42, R49, 0x7632, R42 ;  /* 0x00007632312a7816 */ /* 0x000fe4000000002a */
[----:B------:R-:W3:Y:S04]  /*58f00*/  LDL.LU R49, [R1+0x148] ;  /* 0x0001480001317983 */ /* 0x000ee80000300800 */
[----:B--2---:R0:W-:Y:S01]  /*58f10*/  @P3 STG.E.U16 [R12.64], R54 ;  /* 0x000000360c003986 */ /* 0x0041e2000c10150a */
[----:B------:R-:W-:-:S02]  /*58f20*/  ISETP.LT.AND P3, PT, R55, c[0x0][0x178], !P1 ;  /* 0x00005e0037007a0c */ /* 0x000fc40004f61270 */
[----:B------:R-:W-:Y:S01]  /*58f30*/  ISETP.LT.AND P1, PT, R59, c[0x0][0x178], !P1 ;  /* 0x00005e003b007a0c */ /* 0x000fe20004f21270 */
[C---:B0-----:R-:W-:Y:S01]  /*58f40*/  IMAD.WIDE R12, R0.reuse, 0x2, R20 ;  /* 0x00000002000c7825 */ /* 0x041fe200078e0214 */
[----:B----4-:R0:W-:Y:S04]  /*58f50*/  @P6 STG.E.U16 [R4.64], R58 ;  /* 0x0000003a04006986 */ /* 0x0101e8000c10150a */
[----:B------:R1:W-:Y:S01]  /*58f60*/  @P2 STG.E.U16 [R12.64], R53 ;  /* 0x000000350c002986 */ /* 0x0003e2000c10150a */
[----:B0-----:R-:W-:-:S03]  /*58f70*/  IMAD.WIDE R4, R0, 0x2, R38 ;  /* 0x0000000200047825 */ /* 0x001fc600078e0226 */
[----:B------:R0:W-:Y:S01]  /*58f80*/  @P5 STG.E.U16 [R8.64], R57 ;  /* 0x0000003908005986 */ /* 0x0001e2000c10150a */
[----:B-1----:R-:W-:Y:S01]  /*58f90*/  IMAD.WIDE R12, R0, 0x2, R40 ;  /* 0x00000002000c7825 */ /* 0x002fe200078e0228 */
[----:B------:R-:W-:-:S04]  /*58fa0*/  ISETP.GE.AND P6, PT, R45, c[0x0][0x17c], PT ;  /* 0x00005f002d007a0c */ /* 0x000fc80003fc6270 */
[----:B------:R-:W-:Y:S02]  /*58fb0*/  ISETP.LT.AND P5, PT, R47, c[0x0][0x178], !P6 ;  /* 0x00005e002f007a0c */ /* 0x000fe400077a1270 */
[----:B------:R-:W-:Y:S01]  /*58fc0*/  ISETP.GE.AND P0, PT, R7, c[0x0][0x17c], PT ;  /* 0x00005f0007007a0c */ /* 0x000fe20003f06270 */
[----:B------:R-:W-:-:S05]  /*58fd0*/  IMAD.WIDE R6, R0, 0x2, R36 ;  /* 0x0000000200067825 */ /* 0x000fca00078e0224 */
[----:B------:R1:W-:Y:S01]  /*58fe0*/  @P4 STG.E.U16 [R6.64], R46 ;  /* 0x0000002e06004986 */ /* 0x0003e2000c10150a */
[----:B------:R-:W-:-:S03]  /*58ff0*/  ISETP.LT.AND P4, PT, R48, c[0x0][0x178], !P6 ;  /* 0x00005e0030007a0c */ /* 0x000fc60007781270 */
[----:B------:R-:W-:Y:S01]  /*59000*/  @P3 STG.E.U16 [R4.64], R56 ;  /* 0x0000003804003986 */ /* 0x000fe2000c10150a */
        /* <DEDUP_REMOVED lines=8> */
[----:B------:R-:W-:Y:S01]  /*59090*/  IMAD.WIDE R4, R0, 0x2, R18 ;  /* 0x0000000200047825 */ /* 0x000fe200078e0212 */
[----:B------:R-:W-:Y:S01]  /*590a0*/  PRMT R13, R58, 0x7632, R13 ;  /* 0x000076323a0d7816 */ /* 0x000fe2000000000d */
[----:B------:R0:W-:Y:S04]  /*590b0*/  @P3 STG.E.U16 [R8.64], R42 ;  /* 0x0000002a08003986 */ /* 0x0001e8000c10150a */
[----:B------:R1:W-:Y:S04]  /*590c0*/  @P5 STG.E.U16 [R6.64], R12 ;  /* 0x0000000c06005986 */ /* 0x0003e8000c10150a */
[----:B------:R2:W-:Y:S01]  /*590d0*/  @P4 STG.E.U16 [R4.64], R13 ;  /* 0x0000000d04004986 */ /* 0x0005e2000c10150a */
[----:B0-----:R-:W-:Y:S01]  /*590e0*/  PRMT R42, R53, 0x7632, R42 ;  /* 0x00007632352a7816 */ /* 0x001fe2000000002a */
[----:B------:R-:W-:-:S02]  /*590f0*/  IMAD.WIDE R8, R0, 0x2, R20 ;  /* 0x0000000200087825 */ /* 0x000fc400078e0214 */
[----:B------:R-:W4:Y:S01]  /*59100*/  LDL.LU R54, [R1+0xf8] ;  /* 0x0000f80001367983 */ /* 0x000f220000300800 */
[----:B-1----:R-:W-:-:S03]  /*59110*/  PRMT R6, R57, 0x7632, R6 ;  /* 0x0000763239067816 */ /* 0x002fc60000000006 */
[----:B------:R-:W4:Y:S01]  /*59120*/  LDL.LU R58, [R1+0xd8] ;  /* 0x0000d800013a7983 */ /* 0x000f220000300800 */
[----:B--2---:R-:W-:-:S03]  /*59130*/  IMAD.WIDE R4, R0, 0x2, R22 ;  /* 0x0000000200047825 */ /* 0x004fc600078e0216 */
[----:B------:R-:W2:Y:S04]  /*59140*/  LDL.LU R53, [R1+0xc8] ;  /* 0x0000c80001357983 */ /* 0x000ea80000300800 */
[----:B------:R0:W-:Y:S04]  /*59150*/  @P1 STG.E.U16 [R8.64], R42 ;  /* 0x0000002a08001986 */ /* 0x0001e8000c10150a */
[----:B------:R-:W2:Y:S04]  /*59160*/  LDL.LU R57, [R1+0xb8] ;  /* 0x0000b80001397983 */ /* 0x000ea80000300800 */
[----:B------:R1:W-:Y:S01]  /*59170*/  @P2 STG.E.U16 [R4.64], R6 ;  /* 0x0000000604002986 */ /* 0x0003e2000c10150a */
[----:B0-----:R-:W-:-:S03]  /*59180*/  PRMT R42, R56, 0x7632, R42 ;  /* 0x00007632382a7816 */ /* 0x001fc6000000002a */
[----:B------:R-:W2:Y:S04]  /*59190*/  LDL.LU R56, [R1+0xa8] ;  /* 0x0000a80001387983 */ /* 0x000ea80000300800 */
[----:B------:R-:W2:Y:S01]  /*591a0*/  LDL.LU R10, [R1+0x2170] ;  /* 0x00217000010a7983 */ /* 0x000ea20000300800 */
[----:B-1----:R-:W-:-:S03]  /*591b0*/  PRMT R5, R46, 0x7632, R5 ;  /* 0x000076322e057816 */ /* 0x002fc60000000005 */
[----:B------:R-:W2:Y:S04]  /*591c0*/  LDL.LU R46, [R1+0x2028] ;  /* 0x00202800012e7983 */ /* 0x000ea80000300800 */
[----:B------:R-:W2:Y:S04]  /*591d0*/  LDL.LU R45, [R1+0x202c] ;  /* 0x00202c00012d7983 */ /* 0x000ea80000300800 */
[----:B------:R-:W2:Y:S01]  /*591e0*/  LDL.LU R44, [R1+0x2030] ;  /* 0x00203000012c7983 */ /* 0x000ea20000300800 */
[----:B------:R-:W-:Y:S02]  /*591f0*/  ISETP.LT.AND P1, PT, R52, c[0x0][0x178], !P6 ;  /* 0x00005e0034007a0c */ /* 0x000fe40007721270 */
[----:B------:R-:W-:-:S02]  /*59200*/  ISETP.LT.AND P3, PT, R55, c[0x0][0x178], !P6 ;  /* 0x00005e0037007a0c */ /* 0x000fc40007761270 */
[----:B------:R-:W-:Y:S01]  /*59210*/  ISETP.LT.AND P6, PT, R59, c[0x0][0x178], !P6 ;  /* 0x00005e003b007a0c */ /* 0x000fe200077c1270 */
[C---:B------:R-:W-:Y:S01]  /*59220*/  IMAD.WIDE R6, R0.reuse, 0x2, R36 ;  /* 0x0000000200067825 */ /* 0x040fe200078e0224 */
[----:B------:R-:W-:Y:S02]  /*59230*/  ISETP.LT.AND P4, PT, R27, c[0x0][0x178], !P0 ;  /* 0x00005e001b007a0c */ /* 0x000fe40004781270 */
[C---:B------:R-:W-:Y:S01]  /*59240*/  IADD3 R4, R0.reuse, c[0x0][0x198], RZ ;  /* 0x0000660000047a10 */ /* 0x040fe20007ffe0ff */
[----:B------:R-:W-:Y:S01]  /*59250*/  IMAD.WIDE R8, R0, 0x2, R38 ;  /* 0x0000000200087825 */ /* 0x000fe200078e0226 */
[----:B------:R-:W-:-:S03]  /*59260*/  ISETP.LT.AND P2, PT, R47, c[0x0][0x178], !P0 ;  /* 0x00005e002f007a0c */ /* 0x000fc60004741270 */
[----:B------:R-:W-:Y:S01]  /*59270*/  IMAD.WIDE R12, R0, 0x2, R40 ;  /* 0x00000002000c7825 */ /* 0x000fe200078e0228 */
[----:B------:R-:W-:Y:S01]  /*59280*/  @P1 STG.E.U16 [R6.64], R5 ;  /* 0x0000000506001986 */ /* 0x000fe2000c10150a */
[----:B------:R-:W-:-:S03]  /*59290*/  ISETP.LT.AND P5, PT, R48, c[0x0][0x178], !P0 ;  /* 0x00005e0030007a0c */ /* 0x000fc600047a1270 */
[----:B------:R0:W-:Y:S01]  /*592a0*/  @P3 STG.E.U16 [R8.64], R42 ;  /* 0x0000002a08003986 */ /* 0x0001e2000c10150a */
[----:B------:R-:W-:-:S03]  /*592b0*/  ISETP.LT.AND P3, PT, R51, c[0x0][0x178], !P0 ;  /* 0x00005e0033007a0c */ /* 0x000fc60004761270 */
[----:B------:R1:W-:Y:S01]  /*592c0*/  @P6 STG.E.U16 [R12.64], R43 ;  /* 0x0000002b0c006986 */ /* 0x0003e2000c10150a */
[----:B------:R-:W-:Y:S01]  /*592d0*/  ISETP.LT.AND P6, PT, R50, c[0x0][0x178], !P0 ;  /* 0x00005e0032007a0c */ /* 0x000fe200047c1270 */
[----:B0-----:R-:W-:-:S04]  /*592e0*/  IMAD.WIDE R8, R4, 0x2, R2 ;  /* 0x0000000204087825 */ /* 0x001fc800078e0202 */
[----:B------:R-:W-:-:S04]  /*592f0*/  IMAD.WIDE R6, R4, 0x2, R16 ;  /* 0x0000000204067825 */ /* 0x000fc800078e0210 */
[C---:B-1----:R-:W-:Y:S01]  /*59300*/  IMAD.WIDE R12, R4.reuse, 0x2, R18 ;  /* 0x00000002040c7825 */ /* 0x042fe200078e0212 */
[----:B------:R-:W-:Y:S01]  /*59310*/  IADD3 R0, R4, c[0x0][0x198], RZ ;  /* 0x0000660004007a10 */ /* 0x000fe20007ffe0ff */
[----:B---3--:R0:W-:Y:S01]  /*59320*/  @P4 STG.E.U16 [R8.64], R49 ;  /* 0x0000003108004986 */ /* 0x0081e2000c10150a */
[----:B------:R-:W-:Y:S01]  /*59330*/  ISETP.LT.AND P4, PT, R52, c[0x0][0x178], !P0 ;  /* 0x00005e0034007a0c */ /* 0x000fe20004781270 */
[----:B0-----:R-:W-:Y:S02]  /*59340*/  IMAD.WIDE R8, R4, 0x2, R20 ;  /* 0x0000000204087825 */ /* 0x001fe400078e0214 */
[----:B----4-:R0:W-:Y:S04]  /*59350*/  @P2 STG.E.U16 [R6.64], R54 ;  /* 0x0000003606002986 */ /* 0x0101e8000c10150a */
[----:B------:R1:W-:Y:S01]  /*59360*/  @P5 STG.E.U16 [R12.64], R58 ;  /* 0x0000003a0c005986 */ /* 0x0003e2000c10150a */
[----:B------:R-:W-:-:S03]  /*59370*/  ISETP.LT.AND P5, PT, R55, c[0x0][0x178], !P0 ;  /* 0x00005e0037007a0c */ /* 0x000fc600047a1270 */
[----:B--2---:R-:W-:Y:S01]  /*59380*/  @P6 STG.E.U16 [R8.64], R53 ;  /* 0x0000003508006986 */ /* 0x004fe2000c10150a */
[----:B0-----:R-:W-:-:S04]  /*59390*/  IMAD.WIDE R6, R4, 0x2, R22 ;  /* 0x0000000204067825 */ /* 0x001fc800078e0216 */
[----:B-1----:R-:W-:Y:S01]  /*593a0*/  IMAD.WIDE R12, R4, 0x2, R36 ;  /* 0x00000002040c7825 */ /* 0x002fe200078e0224 */
[----:B------:R0:W-:Y:S01]  /*593b0*/  @P3 STG.E.U16 [R6.64], R57 ;  /* 0x0000003906003986 */ /* 0x0001e2000c10150a */
[----:B------:R-:W-:-:S03]  /*593c0*/  ISETP.LT.AND P3, PT, R59, c[0x0][0x178], !P0 ;  /* 0x00005e003b007a0c */ /* 0x000fc60004761270 */
[----:B------:R1:W-:Y:S01]  /*593d0*/  @P4 STG.E.U16 [R12.64], R56 ;  /* 0x000000380c004986 */ /* 0x0003e2000c10150a */
[----:B0-----:R-:W-:Y:S01]  /*593e0*/  IMAD.WIDE R6, R4, 0x2, R38 ;  /* 0x0000000204067825 */ /* 0x001fe200078e0226 */
[----:B------:R-:W-:Y:S02]  /*593f0*/  ISETP.GE.AND P2, PT, R45, c[0x0][0x17c], PT ;  /* 0x00005f002d007a0c */ /* 0x000fe40003f46270 */
[----:B------:R-:W2:Y:S02]  /*59400*/  LDL.LU R45, [R1+0x2f8] ;  /* 0x0002f800012d7983 */ /* 0x000ea40000300800 */
[----:B------:R-:W-:Y:S02]  /*59410*/  ISETP.LT.AND P6, PT, R27, c[0x0][0x178], !P2 ;  /* 0x00005e001b007a0c */ /* 0x000fe400057c1270 */
[----:B------:R-:W-:Y:S02]  /*59420*/  ISETP.LT.AND P4, PT, R47, c[0x0][0x178], !P2 ;  /* 0x00005e002f007a0c */ /* 0x000fe40005781270 */
[----:B------:R-:W-:-:S02]  /*59430*/  ISETP.GE.AND P0, PT, R44, c[0x0][0x17c], PT ;  /* 0x00005f002c007a0c */ /* 0x000fc40003f06270 */
[----:B------:R-:W-:Y:S01]  /*59440*/  ISETP.GE.AND P1, PT, R46, c[0x0][0x17c], PT ;  /* 0x00005f002e007a0c */ /* 0x000fe20003f26270 */
[----:B------:R-:W3:Y:S01]  /*59450*/  LDL.LU R44, [R1+0x2034] ;  /* 0x00203400012c7983 */ /* 0x000ee20000300800 */
[----:B-1----:R-:W-:-:S03]  /*59460*/  PRMT R12, R49, 0x7632, R12 ;  /* 0x00007632310c7816 */ /* 0x002fc6000000000c */
[----:B------:R-:W4:Y:S01]  /*59470*/  LDL.LU R46, [R1+0x248] ;  /* 0x00024800012e7983 */ /* 0x000f220000300800 */
[----:B------:R-:W-:-:S03]  /*59480*/  IMAD.WIDE R8, R4, 0x2, R40 ;  /* 0x0000000204087825 */ /* 0x000fc600078e0228 */
[----:B------:R0:W-:Y:S01]  /*59490*/  @P5 STG.E.U16 [R6.64], R10 ;  /* 0x0000000a06005986 */ /* 0x0001e2000c10150a */
[----:B------:R-:W-:-:S03]  /*594a0*/  IMAD.WIDE R4, R0, 0x2, R2 ;  /* 0x0000000200047825 */ /* 0x000fc600078e0202 */
[----:B------:R-:W3:Y:S04]  /*594b0*/  LDL.LU R49, [R1+0x238] ;  /* 0x0002380001317983 */ /* 0x000ee80000300800 */
[----:B------:R1:W-:Y:S01]  /*594c0*/  @P3 STG.E.U16 [R8.64], R14 ;  /* 0x0000000e08003986 */ /* 0x0003e2000c10150a */
[----:B0-----:R-:W-:Y:S01]  /*594d0*/  PRMT R10, R54, 0x7632, R10 ;  /* 0x00007632360a7816 */ /* 0x001fe2000000000a */
[----:B------:R-:W-:Y:S02]  /*594e0*/  IMAD.WIDE R6, R0, 0x2, R16 ;  /* 0x0000000200067825 */ /* 0x000fe400078e0210 */
[----:B------:R-:W3:Y:S04]  /*594f0*/  LDL.LU R54, [R1+0x228] ;  /* 0x0002280001367983 */ /* 0x000ee80000300800 */
[----:B------:R-:W-:Y:S01]  /*59500*/  @P6 STG.E.U16 [R4.64], R12 ;  /* 0x0000000c04006986 */ /* 0x000fe2000c10150a */
[----:B------:R-:W-:-:S03]  /*59510*/  PRMT R42, R57, 0x7632, R42 ;  /* 0x00007632392a7816 */ /* 0x000fc6000000002a */
[----:B------:R0:W-:Y:S01]  /*59520*/  @P4 STG.E.U16 [R6.64], R10 ;  /* 0x0000000a06004986 */ /* 0x0001e2000c10150a */
[----:B-1----:R-:W-:Y:S02]  /*59530*/  PRMT R14, R53, 0x7632, R14 ;  /* 0x00007632350e7816 */ /* 0x002fe4000000000e */
[----:B------:R-:W-:Y:S02]  /*59540*/  PRMT R43, R56, 0x7632, R43 ;  /* 0x00007632382b7816 */ /* 0x000fe4000000002b */
[----:B0-----:R-:W-:Y:S02]  /*59550*/  PRMT R10, R58, 0x7632, R10 ;  /* 0x000076323a0a7816 */ /* 0x001fe4000000000a */
[----:B------:R-:W3:Y:S04]  /*59560*/  LDL.LU R58, [R1+0x1c8] ;  /* 0x0001c800013a7983 */ /* 0x000ee80000300800 */
[----:B------:R-:W3:Y:S04]  /*59570*/  LDL.LU R53, [R1+0x168] ;  /* 0x0001680001357983 */ /* 0x000ee80000300800 */
[----:B------:R-:W3:Y:S04]  /*59580*/  LDL.LU R57, [R1+0x1b8] ;  /* 0x0001b80001397983 */ /* 0x000ee80000300800 */
[----:B------:R-:W3:Y:S01]  /*59590*/  LDL.LU R56, [R1+0x158] ;  /* 0x0001580001387983 */ /* 0x000ee20000300800 */
[----:B------:R-:W-:-:S02]  /*595a0*/  ISETP.LT.AND P3, PT, R48, c[0x0][0x178], !P2 ;  /* 0x00005e0030007a0c */ /* 0x000fc40005761270 */
[----:B------:R-:W-:Y:S02]  /*595b0*/  ISETP.LT.AND P6, PT, R50, c[0x0][0x178], !P2 ;  /* 0x00005e0032007a0c */ /* 0x000fe400057c1270 */
[----:B------:R-:W-:Y:S01]  /*595c0*/  ISETP.LT.AND P4, PT, R51, c[0x0][0x178], !P2 ;  /* 0x00005e0033007a0c */ /* 0x000fe20005781270 */
[----:B------:R-:W-:Y:S01]  /*595d0*/  IMAD.WIDE R4, R0, 0x2, R18 ;  /* 0x0000000200047825 */ /* 0x000fe200078e0212 */
[----:B------:R-:W-:-:S03]  /*595e0*/  ISETP.LT.AND P5, PT, R52, c[0x0][0x178], !P2 ;  /* 0x00005e0034007a0c */ /* 0x000fc600057a1270 */
[----:B------:R-:W-:-:S04]  /*595f0*/  IMAD.WIDE R6, R0, 0x2, R20 ;  /* 0x0000000200067825 */ /* 0x000fc800078e0214 */
[----:B------:R0:W-:Y:S01]  /*59600*/  @P3 STG.E.U16 [R4.64], R10 ;  /* 0x0000000a04003986 */ /* 0x0001e2000c10150a */
[----:B------:R-:W-:Y:S01]  /*59610*/  IMAD.WIDE R8, R0, 0x2, R22 ;  /* 0x0000000200087825 */ /* 0x000fe200078e0216 */
[----:B------:R-:W-:-:S03]  /*59620*/  ISETP.LT.AND P3, PT, R55, c[0x0][0x178], !P2 ;  /* 0x00005e0037007a0c */ /* 0x000fc60005761270 */
[----:B------:R-:W-:Y:S01]  /*59630*/  IMAD.WIDE R12, R0, 0x2, R36 ;  /* 0x00000002000c7825 */ /* 0x000fe200078e0224 */
[----:B------:R1:W-:Y:S01]  /*59640*/  @P6 STG.E.U16 [R6.64], R14 ;  /* 0x0000000e06006986 */ /* 0x0003e2000c10150a */
[----:B------:R-:W-:Y:S02]  /*59650*/  ISETP.LT.AND P2, PT, R59, c[0x0][0x178], !P2 ;  /* 0x00005e003b007a0c */ /* 0x000fe40005741270 */
[----:B------:R-:W-:Y:S01]  /*59660*/  ISETP.LT.AND P6, PT, R27, c[0x0][0x178], !P0 ;  /* 0x00005e001b007a0c */ /* 0x000fe200047c1270 */
[----:B------:R1:W-:Y:S01]  /*59670*/  @P4 STG.E.U16 [R8.64], R42 ;  /* 0x0000002a08004986 */ /* 0x0003e2000c10150a */
[----:B0-----:R-:W-:-:S03]  /*59680*/  PRMT R10, R10, 0x7632, R10 ;  /* 0x000076320a0a7816 */ /* 0x001fc6000000000a */
[----:B------:R0:W-:Y:S01]  /*59690*/  @P5 STG.E.U16 [R12.64], R43 ;  /* 0x0000002b0c005986 */ /* 0x0001e2000c10150a */
[----:B------:R-:W-:Y:S02]  /*596a0*/  ISETP.LT.AND P5, PT, R47, c[0x0][0x178], !P0 ;  /* 0x00005e002f007a0c */ /* 0x000fe400047a1270 */
[C---:B------:R-:W-:Y:S01]  /*596b0*/  IADD3 R4, R0.reuse, c[0x0][0x198], RZ ;  /* 0x0000660000047a10 */ /* 0x040fe20007ffe0ff */
[----:B-1----:R-:W-:Y:S01]  /*596c0*/  IMAD.WIDE R6, R0, 0x2, R38 ;  /* 0x0000000200067825 */ /* 0x002fe200078e0226 */
[----:B------:R-:W-:Y:S02]  /*596d0*/  ISETP.LT.AND P4, PT, R48, c[0x0][0x178], !P0 ;  /* 0x00005e0030007a0c */ /* 0x000fe40004781270 */
[----:B------:R-:W-:Y:S01]  /*596e0*/  PRMT R5, R14, 0x7632, R5 ;  /* 0x000076320e057816 */ /* 0x000fe20000000005 */
[----:B------:R-:W-:Y:S01]  /*596f0*/  IMAD.WIDE R8, R4, 0x2, R2 ;  /* 0x0000000204087825 */ /* 0x000fe200078e0202 */
[----:B------:R1:W-:Y:S01]  /*59700*/  @P3 STG.E.U16 [R6.64], R10 ;  /* 0x0000000a06003986 */ /* 0x0003e2000c10150a */
[----:B------:R-:W-:-:S02]  /*59710*/  ISETP.LT.AND P3, PT, R50, c[0x0][0x178], !P0 ;  /* 0x00005e0032007a0c */ /* 0x000fc40004761270 */
[----:B0-----:R-:W-:-:S05]  /*59720*/  IMAD.WIDE R12, R0, 0x2, R40 ;  /* 0x00000002000c7825 */ /* 0x001fca00078e0228 */
[----:B------:R0:W-:Y:S01]  /*59730*/  @P2 STG.E.U16 [R12.64], R5 ;  /* 0x000000050c002986 */ /* 0x0001e2000c10150a */
[C---:B-1----:R-:W-:Y:S01]  /*59740*/  IMAD.WIDE R6, R4.reuse, 0x2, R16 ;  /* 0x0000000204067825 */ /* 0x042fe200078e0210 */
[----:B------:R-:W-:Y:S02]  /*59750*/  ISETP.LT.AND P2, PT, R51, c[0x0][0x178], !P0 ;  /* 0x00005e0033007a0c */ /* 0x000fe40004741270 */
[C---:B------:R-:W-:Y:S01]  /*59760*/  IADD3 R0, R4.reuse, c[0x0][0x198], RZ ;  /* 0x0000660004007a10 */ /* 0x040fe20007ffe0ff */
[----:B0-----:R-:W-:Y:S01]  /*59770*/  IMAD.WIDE R12, R4, 0x2, R38 ;  /* 0x00000002040c7825 */ /* 0x001fe200078e0226 */
[----:B--2---:R0:W-:Y:S01]  /*59780*/  @P6 STG.E.U16 [R8.64], R45 ;  /* 0x0000002d08006986 */ /* 0x0041e2000c10150a */
[----:B------:R-:W-:Y:S02]  /*59790*/  ISETP.LT.AND P6, PT, R52, c[0x0][0x178], !P0 ;  /* 0x00005e0034007a0c */ /* 0x000fe400047c1270 */
[----:B0-----:R-:W-:Y:S01]  /*597a0*/  IMAD.WIDE R8, R4, 0x2, R18 ;  /* 0x0000000204087825 */ /* 0x001fe200078e0212 */
[----:B----4-:R0:W-:Y:S01]  /*597b0*/  @P5 STG.E.U16 [R6.64], R46 ;  /* 0x0000002e06005986 */ /* 0x0101e2000c10150a */
[----:B------:R-:W-:-:S02]  /*597c0*/  ISETP.LT.AND P5, PT, R55, c[0x0][0x178], !P0 ;  /* 0x00005e0037007a0c */ /* 0x000fc400047a1270 */
[----:B------:R-:W-:Y:S01]  /*597d0*/  ISETP.LT.AND P0, PT, R59, c[0x0][0x178], !P0 ;  /* 0x00005e003b007a0c */ /* 0x000fe20004701270 */
[----:B---3--:R1:W-:Y:S01]  /*597e0*/  @P4 STG.E.U16 [R8.64], R49 ;  /* 0x0000003108004986 */ /* 0x0083e2000c10150a */
[----:B------:R-:W-:Y:S01]  /*597f0*/  ISETP.GE.AND P4, PT, R44, c[0x0][0x17c], PT ;  /* 0x00005f002c007a0c */ /* 0x000fe20003f86270 */
[----:B0-----:R-:W-:-:S05]  /*59800*/  IMAD.WIDE R6, R4, 0x2, R20 ;  /* 0x0000000204067825 */ /* 0x001fca00078e0214 */
[----:B------:R0:W-:Y:S01]  /*59810*/  @P3 STG.E.U16 [R6.64], R54 ;  /* 0x0000003606003986 */ /* 0x0001e2000c10150a */
[----:B-1----:R-:W-:Y:S01]  /*59820*/  IMAD.WIDE R8, R4, 0x2, R22 ;  /* 0x0000000204087825 */ /* 0x002fe200078e0216 */
[----:B------:R-:W-:-:S03]  /*59830*/  ISETP.LT.AND P3, PT, R27, c[0x0][0x178], !P4 ;  /* 0x00005e001b007a0c */ /* 0x000fc60006761270 */
[----:B0-----:R-:W-:-:S04]  /*59840*/  IMAD.WIDE R6, R4, 0x2, R36 ;  /* 0x0000000204067825 */ /* 0x001fc800078e0224 */
[----:B------:R-:W-:Y:S01]  /*59850*/  IMAD.WIDE R4, R4, 0x2, R40 ;  /* 0x0000000204047825 */ /* 0x000fe200078e0228 */
[----:B------:R0:W-:Y:S04]  /*59860*/  @P2 STG.E.U16 [R8.64], R58 ;  /* 0x0000003a08002986 */ /* 0x0001e8000c10150a */
[----:B------:R1:W-:Y:S01]  /*59870*/  @P6 STG.E.U16 [R6.64], R53 ;  /* 0x0000003506006986 */ /* 0x0003e2000c10150a */
[----:B------:R-:W-:-:S03]  /*59880*/  ISETP.LT.AND P6, PT, R47, c[0x0][0x178], !P4 ;  /* 0x00005e002f007a0c */ /* 0x000fc600067c1270 */
[----:B------:R-:W-:Y:S01]  /*59890*/  @P5 STG.E.U16 [R12.64], R57 ;  /* 0x000000390c005986 */ /* 0x000fe2000c10150a */
[----:B------:R-:W-:Y:S02]  /*598a0*/  ISETP.LT.AND P5, PT, R48, c[0x0][0x178], !P4 ;  /* 0x00005e0030007a0c */ /* 0x000fe400067a1270 */
[----:B0-----:R-:W-:Y:S01]  /*598b0*/  PRMT R8, R45, 0x7632, R8 ;  /* 0x000076322d087816 */ /* 0x001fe20000000008 */
[----:B-1----:R-:W-:Y:S01]  /*598c0*/  IMAD.WIDE R6, R0, 0x2, R2 ;  /* 0x0000000200067825 */ /* 0x002fe200078e0202 */
[----:B------:R0:W-:Y:S01]  /*598d0*/  @P0 STG.E.U16 [R4.64], R56 ;  /* 0x0000003804000986 */ /* 0x0001e2000c10150a */
[----:B------:R-:W-:Y:S02]  /*598e0*/  PRMT R14, R46, 0x7632, R14 ;  /* 0x000076322e0e7816 */ /* 0x000fe4000000000e */
[----:B------:R-:W-:Y:S01]  /*598f0*/  PRMT R42, R49, 0x7632, R42 ;  /* 0x00007632312a7816 */ /* 0x000fe2000000002a */
[----:B------:R1:W-:Y:S01]  /*59900*/  @P3 STG.E.U16 [R6.64], R8 ;  /* 0x0000000806003986 */ /* 0x0003e2000c10150a */
[----:B------:R-:W-:-:S03]  /*59910*/  PRMT R43, R54, 0x7632, R43 ;  /* 0x00007632362b7816 */ /* 0x000fc6000000002b */
[----:B------:R-:W2:Y:S01]  /*59920*/  LDL.LU R46, [R1+0x358] ;  /* 0x00035800012e7983 */ /* 0x000ea20000300800 */
[----:B0-----:R-:W-:-:S03]  /*59930*/  IMAD.WIDE R4, R0, 0x2, R16 ;  /* 0x0000000200047825 */ /* 0x001fc600078e0210 */
[----:B------:R-:W3:Y:S01]  /*59940*/  LDL.LU R49, [R1+0x348] ;  /* 0x0003480001317983 */ /* 0x000ee20000300800 */
[----:B-1----:R-:W-:Y:S01]  /*59950*/  IMAD.WIDE R6, R0, 0x2, R18 ;  /* 0x0000000200067825 */ /* 0x002fe200078e0212 */
[----:B------:R-:W-:Y:S02]  /*59960*/  ISETP.LT.AND P2, PT, R50, c[0x0][0x178], !P4 ;  /* 0x00005e0032007a0c */ /* 0x000fe40006741270 */
[----:B------:R0:W-:Y:S01]  /*59970*/  @P6 STG.E.U16 [R4.64], R14 ;  /* 0x0000000e04006986 */ /* 0x0001e2000c10150a */
[----:B------:R-:W-:-:S03]  /*59980*/  PRMT R10, R58, 0x7632, R10 ;  /* 0x000076323a0a7816 */ /* 0x000fc6000000000a */
[----:B------:R-:W4:Y:S04]  /*59990*/  LDL.LU R54, [R1+0x318] ;  /* 0x0003180001367983 */ /* 0x000f280000300800 */
[----:B------:R1:W-:Y:S01]  /*599a0*/  @P5 STG.E.U16 [R6.64], R42 ;  /* 0x0000002a06005986 */ /* 0x0003e2000c10150a */
[----:B0-----:R-:W-:-:S03]  /*599b0*/  PRMT R14, R53, 0x7632, R14 ;  /* 0x00007632350e7816 */ /* 0x001fc6000000000e */
[----:B------:R-:W4:Y:S04]  /*599c0*/  LDL.LU R58, [R1+0x308] ;  /* 0x00030800013a7983 */ /* 0x000f280000300800 */
[----:B------:R-:W4:Y:S01]  /*599d0*/  LDL.LU R53, [R1+0x2b8] ;  /* 0x0002b80001357983 */ /* 0x000f220000300800 */
[----:B-1----:R-:W-:-:S03]  /*599e0*/  PRMT R42, R57, 0x7632, R42 ;  /* 0x00007632392a7816 */ /* 0x002fc6000000002a */
[----:B------:R-:W4:Y:S04]  /*599f0*/  LDL.LU R57, [R1+0x2a8] ;  /* 0x0002a80001397983 */ /* 0x000f280000300800 */
[----:B------:R-:W4:Y:S01]  /*59a00*/  LDL.LU R45, [R1+0x2038] ;  /* 0x00203800012d7983 */ /* 0x000f220000300800 */
[----:B------:R-:W-:-:S03]  /*59a10*/  IMAD.WIDE R8, R0, 0x2, R20 ;  /* 0x0000000200087825 */ /* 0x000fc600078e0214 */
[----:B------:R-:W4:Y:S04]  /*59a20*/  LDL.LU R44, [R1+0x203c] ;  /* 0x00203c00012c7983 */ /* 0x000f280000300800 */
[----:B------:R0:W-:Y:S02]  /*59a30*/  @P2 STG.E.U16 [R8.64], R43 ;  /* 0x0000002b08002986 */ /* 0x0001e4000c10150a */
[----:B0-----:R-:W-:Y:S02]  /*59a40*/  PRMT R43, R56, 0x7632, R43 ;  /* 0x00007632382b7816 */ /* 0x001fe4000000002b */
[----:B------:R-:W4:Y:S01]  /*59a50*/  LDL.LU R56, [R1+0x258] ;  /* 0x0002580001387983 */ /* 0x000f220000300800 */
[----:B------:R-:W-:Y:S01]  /*59a60*/  ISETP.LT.AND P0, PT, R51, c[0x0][0x178], !P4 ;  /* 0x00005e0033007a0c */ /* 0x000fe20006701270 */
[----:B------:R-:W-:Y:S01]  /*59a70*/  IMAD.WIDE R12, R0, 0x2, R22 ;  /* 0x00000002000c7825 */ /* 0x000fe200078e0216 */
[----:B------:R-:W-:-:S02]  /*59a80*/  ISETP.LT.AND P2, PT, R52, c[0x0][0x178], !P4 ;  /* 0x00005e0034007a0c */ /* 0x000fc40006741270 */
[----:B------:R-:W-:Y:S02]  /*59a90*/  ISETP.LT.AND P5, PT, R55, c[0x0][0x178], !P4 ;  /* 0x00005e0037007a0c */ /* 0x000fe400067a1270 */
[----:B------:R-:W-:Y:S02]  /*59aa0*/  ISETP.LT.AND P4, PT, R59, c[0x0][0x178], !P4 ;  /* 0x00005e003b007a0c */ /* 0x000fe40006781270 */
[----:B------:R-:W-:Y:S01]  /*59ab0*/  ISETP.LT.AND P6, PT, R27, c[0x0][0x178], !P1 ;  /* 0x00005e001b007a0c */ /* 0x000fe20004fc1270 */
[----:B------:R-:W-:Y:S01]  /*59ac0*/  IMAD.WIDE R4, R0, 0x2, R36 ;  /* 0x0000000200047825 */ /* 0x000fe200078e0224 */
[----:B------:R-:W-:-:S03]  /*59ad0*/  ISETP.LT.AND P3, PT, R47, c[0x0][0x178], !P1 ;  /* 0x00005e002f007a0c */ /* 0x000fc60004f61270 */
[----:B------:R0:W-:Y:S01]  /*59ae0*/  @P0 STG.E.U16 [R12.64], R10 ;  /* 0x0000000a0c000986 */ /* 0x0001e2000c10150a */
[----:B------:R-:W-:Y:S01]  /*59af0*/  IMAD.WIDE R6, R0, 0x2, R38 ;  /* 0x0000000200067825 */ /* 0x000fe200078e0226 */
[----:B------:R-:W-:-:S03]  /*59b00*/  ISETP.LT.AND P0, PT, R48, c[0x0][0x178], !P1 ;  /* 0x00005e0030007a0c */ /* 0x000fc60004f01270 */
[C---:B------:R-:W-:Y:S01]  /*59b10*/  IMAD.WIDE R8, R0.reuse, 0x2, R40 ;  /* 0x0000000200087825 */ /* 0x040fe200078e0228 */
[----:B------:R1:W-:Y:S01]  /*59b20*/  @P2 STG.E.U16 [R4.64], R14 ;  /* 0x0000000e04002986 */ /* 0x0003e2000c10150a */
[----:B0-----:R-:W-:-:S03]  /*59b30*/  IADD3 R10, R0, c[0x0][0x198], RZ ;  /* 0x00006600000a7a10 */ /* 0x001fc60007ffe0ff */
[----:B------:R0:W-:Y:S02]  /*59b40*/  @P5 STG.E.U16 [R6.64], R42 ;  /* 0x0000002a06005986 */ /* 0x0001e4000c10150a */
[----:B------:R-:W-:Y:S02]  /*59b50*/  IMAD.WIDE R12, R10, 0x2, R2 ;  /* 0x000000020a0c7825 */ /* 0x000fe400078e0202 */
[----:B------:R0:W-:Y:S01]  /*59b60*/  @P4 STG.E.U16 [R8.64], R43 ;  /* 0x0000002b08004986 */ /* 0x0001e2000c10150a */
[----:B------:R-:W-:Y:S01]  /*59b70*/  ISETP.LT.AND P4, PT, R50, c[0x0][0x178], !P1 ;  /* 0x00005e0032007a0c */ /* 0x000fe20004f81270 */
[----:B-1----:R-:W-:Y:S01]  /*59b80*/  IMAD.WIDE R4, R10, 0x2, R16 ;  /* 0x000000020a047825 */ /* 0x002fe200078e0210 */
[----:B------:R-:W-:-:S03]  /*59b90*/  ISETP.LT.AND P5, PT, R51, c[0x0][0x178], !P1 ;  /* 0x00005e0033007a0c */ /* 0x000fc60004fa1270 */
[----:B0-----:R-:W-:-:S04]  /*59ba0*/  IMAD.WIDE R6, R10, 0x2, R18 ;  /* 0x000000020a067825 */ /* 0x001fc800078e0212 */
[C---:B------:R-:W-:Y:S01]  /*59bb0*/  IMAD.WIDE R8, R10.reuse, 0x2, R20 ;  /* 0x000000020a087825 */ /* 0x040fe200078e0214 */
[----:B------:R-:W-:Y:S01]  /*59bc0*/  IADD3 R0, R10, c[0x0][0x198], RZ ;  /* 0x000066000a007a10 */ /* 0x000fe20007ffe0ff */
[----:B--2---:R-:W-:Y:S01]  /*59bd0*/  @P6 STG.E.U16 [R12.64], R46 ;  /* 0x0000002e0c006986 */ /* 0x004fe2000c10150a */
[----:B------:R-:W-:-:S03]  /*59be0*/  ISETP.LT.AND P6, PT, R52, c[0x0][0x178], !P1 ;  /* 0x00005e0034007a0c */ /* 0x000fc60004fc1270 */
[----:B---3--:R0:W-:Y:S01]  /*59bf0*/  @P3 STG.E.U16 [R4.64], R49 ;  /* 0x0000003104003986 */ /* 0x0081e2000c10150a */
[----:B------:R-:W-:Y:S02]  /*59c00*/  ISETP.LT.AND P3, PT, R55, c[0x0][0x178], !P1 ;  /* 0x00005e0037007a0c */ /* 0x000fe40004f61270 */
[----:B------:R-:W-:Y:S01]  /*59c10*/  ISETP.LT.AND P1, PT, R59, c[0x0][0x178], !P1 ;  /* 0x00005e003b007a0c */ /* 0x000fe20004f21270 */
[----:B----4-:R1:W-:Y:S01]  /*59c20*/  @P0 STG.E.U16 [R6.64], R54 ;  /* 0x0000003606000986 */ /* 0x0103e2000c10150a */
[----:B0-----:R-:W-:-:S04]  /*59c30*/  IMAD.WIDE R4, R10, 0x2, R36 ;  /* 0x000000020a047825 */ /* 0x001fc800078e0224 */
[----:B-1----:R-:W-:Y:S01]  /*59c40*/  IMAD.WIDE R6, R10, 0x2, R22 ;  /* 0x000000020a067825 */ /* 0x002fe200078e0216 */
[----:B------:R0:W-:Y:S04]  /*59c50*/  @P4 STG.E.U16 [R8.64], R58 ;  /* 0x0000003a08004986 */ /* 0x0001e8000c10150a */
[----:B------:R-:W-:Y:S04]  /*59c60*/  @P5 STG.E.U16 [R6.64], R53 ;  /* 0x0000003506005986 */ /* 0x000fe8000c10150a */
[----:B------:R1:W-:Y:S01]  /*59c70*/  @P6 STG.E.U16 [R4.64], R57 ;  /* 0x0000003904006986 */ /* 0x0003e2000c10150a */
[----:B------:R-:W-:Y:S01]  /*59c80*/  ISETP.GE.AND P0, PT, R44, c[0x0][0x17c], PT ;  /* 0x00005f002c007a0c */ /* 0x000fe20003f06270 */
[C---:B0-----:R-:W-:Y:S01]  /*59c90*/  IMAD.WIDE R8, R10.reuse, 0x2, R38 ;  /* 0x000000020a087825 */ /* 0x041fe200078e0226 */
[----:B------:R-:W-:Y:S01]  /*59ca0*/  PRMT R12, R49, 0x7632, R12 ;  /* 0x00007632310c7816 */ /* 0x000fe2000000000c */
[----:B------:R-:W2:Y:S01]  /*59cb0*/  LDL.LU R44, [R1+0x2040] ;  /* 0x00204000012c7983 */ /* 0x000ea20000300800 */
[----:B------:R-:W-:Y:S01]  /*59cc0*/  ISETP.LT.AND P4, PT, R27, c[0x0][0x178], !P0 ;  /* 0x00005e001b007a0c */ /* 0x000fe20004781270 */
[----:B-1----:R-:W-:Y:S01]  /*59cd0*/  IMAD.WIDE R4, R10, 0x2, R40 ;  /* 0x000000020a047825 */ /* 0x002fe200078e0228 */
[----:B------:R-:W-:-:S02]  /*59ce0*/  ISETP.LT.AND P5, PT, R47, c[0x0][0x178], !P0 ;  /* 0x00005e002f007a0c */ /* 0x000fc400047a1270 */
[----:B------:R-:W-:Y:S02]  /*59cf0*/  PRMT R10, R46, 0x7632, R10 ;  /* 0x000076322e0a7816 */ /* 0x000fe4000000000a */
[----:B------:R-:W-:Y:S01]  /*59d00*/  ISETP.LT.AND P6, PT, R50, c[0x0][0x178], !P0 ;  /* 0x00005e0032007a0c */ /* 0x000fe200047c1270 */
[----:B------:R-:W-:Y:S01]  /*59d10*/  IMAD.WIDE R6, R0, 0x2, R16 ;  /* 0x0000000200067825 */ /* 0x000fe200078e0210 */
[----:B------:R-:W-:Y:S01]  /*59d20*/  PRMT R13, R54, 0x7632, R13 ;  /* 0x00007632360d7816 */ /* 0x000fe2000000000d */
[----:B------:R-:W3:Y:S04]  /*59d30*/  LDL.LU R46, [R1+0x3c8] ;  /* 0x0003c800012e7983 */ /* 0x000ee80000300800 */
[----:B------:R0:W-:Y:S01]  /*59d40*/  @P3 STG.E.U16 [R8.64], R56 ;  /* 0x0000003808003986 */ /* 0x0001e2000c10150a */
[----:B------:R-:W-:-:S03]  /*59d50*/  ISETP.LT.AND P3, PT, R48, c[0x0][0x178], !P0 ;  /* 0x00005e0030007a0c */ /* 0x000fc60004761270 */
[----:B------:R1:W-:Y:S01]  /*59d60*/  @P1 STG.E.U16 [R4.64], R15 ;  /* 0x0000000f04001986 */ /* 0x0003e2000c10150a */
[----:B------:R-:W-:-:S03]  /*59d70*/  ISETP.LT.AND P1, PT, R51, c[0x0][0x178], !P0 ;  /* 0x00005e0033007a0c */ /* 0x000fc60004721270 */
[----:B------:R-:W4:Y:S01]  /*59d80*/  LDL.LU R49, [R1+0x3b8] ;  /* 0x0003b80001317983 */ /* 0x000f220000300800 */
[----:B0-----:R-:W-:-:S03]  /*59d90*/  IMAD.WIDE R8, R0, 0x2, R18 ;  /* 0x0000000200087825 */ /* 0x001fc600078e0212 */
[----:B------:R-:W2:Y:S01]  /*59da0*/  LDL.LU R54, [R1+0x3a8] ;  /* 0x0003a80001367983 */ /* 0x000ea20000300800 */
[----:B-1----:R-:W-:-:S05]  /*59db0*/  IMAD.WIDE R4, R0, 0x2, R2 ;  /* 0x0000000200047825 */ /* 0x002fca00078e0202 */
[----:B------:R0:W-:Y:S01]  /*59dc0*/  @P4 STG.E.U16 [R4.64], R10 ;  /* 0x0000000a04004986 */ /* 0x0001e2000c10150a */
[----:B------:R-:W-:-:S03]  /*59dd0*/  ISETP.LT.AND P4, PT, R52, c[0x0][0x178], !P0 ;  /* 0x00005e0034007a0c */ /* 0x000fc60004781270 */
[----:B------:R1:W-:Y:S04]  /*59de0*/  @P5 STG.E.U16 [R6.64], R12 ;  /* 0x0000000c06005986 */ /* 0x0003e8000c10150a */
[----:B------:R1:W-:Y:S01]  /*59df0*/  @P3 STG.E.U16 [R8.64], R13 ;  /* 0x0000000d08003986 */ /* 0x0003e2000c10150a */
[----:B0-----:R-:W-:Y:S01]  /*59e00*/  PRMT R10, R58, 0x7632, R10 ;  /* 0x000076323a0a7816 */ /* 0x001fe2000000000a */
[C---:B------:R-:W-:Y:S02]  /*59e10*/  IMAD.WIDE R4, R0.reuse, 0x2, R20 ;  /* 0x0000000200047825 */ /* 0x040fe400078e0214 */
[----:B------:R-:W2:Y:S01]  /*59e20*/  LDL.LU R58, [R1+0x388] ;  /* 0x00038800013a7983 */ /* 0x000ea20000300800 */
[----:B-1----:R-:W-:Y:S01]  /*59e30*/  PRMT R12, R53, 0x7632, R12 ;  /* 0x00007632350c7816 */ /* 0x002fe2000000000c */
[----:B------:R-:W-:Y:S01]  /*59e40*/  IMAD.WIDE R6, R0, 0x2, R22 ;  /* 0x0000000200067825 */ /* 0x000fe200078e0216 */
[----:B------:R-:W-:-:S03]  /*59e50*/  PRMT R13, R57, 0x7632, R13 ;  /* 0x00007632390d7816 */ /* 0x000fc6000000000d */
[----:B------:R-:W-:Y:S01]  /*59e60*/  IMAD.WIDE R8, R0, 0x2, R36 ;  /* 0x0000000200087825 */ /* 0x000fe200078e0224 */
[----:B------:R-:W-:Y:S04]  /*59e70*/  @P6 STG.E.U16 [R4.64], R10 ;  /* 0x0000000a04006986 */ /* 0x000fe8000c10150a */
[----:B------:R-:W-:Y:S04]  /*59e80*/  @P1 STG.E.U16 [R6.64], R12 ;  /* 0x0000000c06001986 */ /* 0x000fe8000c10150a */
[----:B------:R-:W2:Y:S04]  /*59e90*/  LDL.LU R53, [R1+0x378] ;  /* 0x0003780001357983 */ /* 0x000ea80000300800 */
[----:B------:R0:W-:Y:S04]  /*59ea0*/  @P4 STG.E.U16 [R8.64], R13 ;  /* 0x0000000d08004986 */ /* 0x0001e8000c10150a */
[----:B------:R-:W2:Y:S01]  /*59eb0*/  LDL.LU R57, [R1+0x368] ;  /* 0x0003680001397983 */ /* 0x000ea20000300800 */
[----:B0-----:R-:W-:-:S03]  /*59ec0*/  PRMT R9, R15, 0x7632, R9 ;  /* 0x000076320f097816 */ /* 0x001fc60000000009 */
[----:B------:R-:W2:Y:S04]  /*59ed0*/  LDL.LU R15, [R1+0x216c] ;  /* 0x00216c00010f7983 */ /* 0x000ea80000300800 */
[----:B------:R-:W2:Y:S01]  /*59ee0*/  LDL.LU R14, [R1+0x2044] ;  /* 0x00204400010e7983 */ /* 0x000ea20000300800 */
[----:B------:R-:W-:Y:S02]  /*59ef0*/  ISETP.LT.AND P3, PT, R55, c[0x0][0x178], !P0 ;  /* 0x00005e0037007a0c */ /* 0x000fe40004761270 */
[----:B------:R-:W-:Y:S02]  /*59f00*/  ISETP.LT.AND P0, PT, R59, c[0x0][0x178], !P0 ;  /* 0x00005e003b007a0c */ /* 0x000fe40004701270 */
[----:B------:R-:W-:Y:S02]  /*59f10*/  ISETP.GE.AND P2, PT, R45, c[0x0][0x17c], PT ;  /* 0x00005f002d007a0c */ /* 0x000fe40003f46270 */
[----:B------:R-:W-:-:S02]  /*59f20*/  PRMT R8, R56, 0x7632, R8 ;  /* 0x0000763238087816 */ /* 0x000fc40000000008 */
[----:B------:R-:W2:Y:S01]  /*59f30*/  LDL.LU R56, [R1+0x338] ;  /* 0x0003380001387983 */ /* 0x000ea20000300800 */
[----:B------:R-:W-:Y:S01]  /*59f40*/  ISETP.LT.AND P1, PT, R27, c[0x0][0x178], !P2 ;  /* 0x00005e001b007a0c */ /* 0x000fe20005721270 */
[----:B------:R-:W-:Y:S01]  /*59f50*/  IMAD.WIDE R6, R0, 0x2, R38 ;  /* 0x0000000200067825 */ /* 0x000fe200078e0226 */
[----:B------:R-:W-:-:S03]  /*59f60*/  ISETP.LT.AND P5, PT, R47, c[0x0][0x178], !P2 ;  /* 0x00005e002f007a0c */ /* 0x000fc600057a1270 */
[C---:B------:R-:W-:Y:S01]  /*59f70*/  IMAD.WIDE R4, R0.reuse, 0x2, R40 ;  /* 0x0000000200047825 */ /* 0x040fe200078e0228 */
[----:B------:R-:W-:Y:S01]  /*59f80*/  IADD3 R0, R0, c[0x0][0x198], RZ ;  /* 0x0000660000007a10 */ /* 0x000fe20007ffe0ff */
[----:B------:R0:W-:Y:S01]  /*59f90*/  @P3 STG.E.U16 [R6.64], R8 ;  /* 0x0000000806003986 */ /* 0x0001e2000c10150a */
[----:B------:R-:W-:Y:S02]  /*59fa0*/  ISETP.LT.AND P4, PT, R48, c[0x0][0x178], !P2 ;  /* 0x00005e0030007a0c */ /* 0x000fe40005781270 */
[----:B------:R-:W-:Y:S01]  /*59fb0*/  ISETP.LT.AND P6, PT, R50, c[0x0][0x178], !P2 ;  /* 0x00005e0032007a0c */ /* 0x000fe200057c1270 */
[----:B------:R1:W-:Y:S01]  /*59fc0*/  @P0 STG.E.U16 [R4.64], R9 ;  /* 0x0000000904000986 */ /* 0x0003e2000c10150a */
[----:B------:R-:W-:Y:S02]  /*59fd0*/  ISETP.LT.AND P3, PT, R51, c[0x0][0x178], !P2 ;  /* 0x00005e0033007a0c */ /* 0x000fe40005761270 */
[----:B------:R-:W-:Y:S01]  /*59fe0*/  ISETP.LT.AND P0, PT, R52, c[0x0][0x178], !P2 ;  /* 0x00005e0034007a0c */ /* 0x000fe20005701270 */
[----:B------:R-:W-:-:S04]  /*59ff0*/  IMAD.WIDE R12, R0, 0x2, R20 ;  /* 0x00000002000c7825 */ /* 0x000fc800078e0214 */
[----:B0-----:R-:W-:-:S04]  /*5a000*/  IMAD.WIDE R6, R0, 0x2, R16 ;  /* 0x0000000200067825 */ /* 0x001fc800078e0210 */
[----:B-1----:R-:W-:-:S04]  /*5a010*/  IMAD.WIDE R4, R0, 0x2, R2 ;  /* 0x0000000200047825 */ /* 0x002fc800078e0202 */
[C---:B------:R-:W-:Y:S01]  /*5a020*/  IMAD.WIDE R8, R0.reuse, 0x2, R18 ;  /* 0x0000000200087825 */ /* 0x040fe200078e0212 */
[----:B---3--:R0:W-:Y:S04]  /*5a030*/  @P1 STG.E.U16 [R4.64], R46 ;  /* 0x0000002e04001986 */ /* 0x0081e8000c10150a */
[----:B----4-:R1:W-:Y:S01]  /*5a040*/  @P5 STG.E.U16 [R6.64], R49 ;  /* 0x0000003106005986 */ /* 0x0103e2000c10150a */
[----:B0-----:R-:W-:-:S03]  /*5a050*/  IMAD.WIDE R4, R0, 0x2, R22 ;  /* 0x0000000200047825 */ /* 0x001fc600078e0216 */
[----:B--2---:R-:W-:Y:S01]  /*5a060*/  @P4 STG.E.U16 [R8.64], R54 ;  /* 0x0000003608004986 */ /* 0x004fe2000c10150a */
[----:B-1----:R-:W-:-:S03]  /*5a070*/  IMAD.WIDE R6, R0, 0x2, R36 ;  /* 0x0000000200067825 */ /* 0x002fc600078e0224 */
[----:B------:R-:W-:Y:S04]  /*5a080*/  @P6 STG.E.U16 [R12.64], R58 ;  /* 0x0000003a0c006986 */ /* 0x000fe8000c10150a */
[----:B------:R0:W-:Y:S04]  /*5a090*/  @P3 STG.E.U16 [R4.64], R53 ;  /* 0x0000003504003986 */ /* 0x0001e8000c10150a */
[----:B------:R1:W-:Y:S01]  /*5a0a0*/  @P0 STG.E.U16 [R6.64], R57 ;  /* 0x0000003906000986 */ /* 0x0003e2000c10150a */
[----:B------:R-:W-:-:S03]  /*5a0b0*/  ISETP.GE.AND P0, PT, R14, c[0x0][0x17c], PT ;  /* 0x00005f000e007a0c */ /* 0x000fc60003f06270 */
[----:B------:R-:W2:Y:S01]  /*5a0c0*/  LDL.LU R14, [R1+0x2048] ;  /* 0x00204800010e7983 */ /* 0x000ea20000300800 */
[----:B------:R-:W-:Y:S02]  /*5a0d0*/  ISETP.LT.AND P5, PT, R55, c[0x0][0x178], !P2 ;  /* 0x00005e0037007a0c */ /* 0x000fe400057a1270 */
[----:B------:R-:W-:Y:S02]  /*5a0e0*/  ISETP.GE.AND P1, PT, R44, c[0x0][0x17c], PT ;  /* 0x00005f002c007a0c */ /* 0x000fe40003f26270 */
[----:B------:R-:W-:Y:S02]  /*5a0f0*/  ISETP.LT.AND P2, PT, R59, c[0x0][0x178], !P2 ;  /* 0x00005e003b007a0c */ /* 0x000fe40005741270 */
[----:B------:R-:W-:Y:S02]  /*5a100*/  ISETP.LT.AND P6, PT, R27, c[0x0][0x178], !P1 ;  /* 0x00005e001b007a0c */ /* 0x000fe40004fc1270 */
[----:B------:R-:W-:Y:S01]  /*5a110*/  ISETP.LT.AND P3, PT, R47, c[0x0][0x178], !P1 ;  /* 0x00005e002f007a0c */ /* 0x000fe20004f61270 */
[C---:B0-----:R-:W-:Y:S01]  /*5a120*/  IMAD.WIDE R4, R0.reuse, 0x2, R38 ;  /* 0x0000000200047825 */ /* 0x041fe200078e0226 */
[----:B------:R-:W-:-:S02]  /*5a130*/  IADD3 R10, R0, c[0x0][0x198], RZ ;  /* 0x00006600000a7a10 */ /* 0x000fc40007ffe0ff */
[----:B------:R-:W-:Y:S01]  /*5a140*/  PRMT R12, R46, 0x7632, R12 ;  /* 0x000076322e0c7816 */ /* 0x000fe2000000000c */
[----:B-1----:R-:W-:Y:S01]  /*5a150*/  IMAD.WIDE R6, R0, 0x2, R40 ;  /* 0x0000000200067825 */ /* 0x002fe200078e0228 */
[----:B------:R0:W-:Y:S01]  /*5a160*/  @P5 STG.E.U16 [R4.64], R56 ;  /* 0x0000003804005986 */ /* 0x0001e2000c10150a */
[----:B------:R-:W-:Y:S02]  /*5a170*/  PRMT R0, R49, 0x7632, R0 ;  /* 0x0000763231007816 */ /* 0x000fe40000000000 */
[C---:B------:R-:W-:Y:S01]  /*5a180*/  IMAD.WIDE R8, R10.reuse, 0x2, R2 ;  /* 0x000000020a087825 */ /* 0x040fe200078e0202 */
[----:B------:R-:W-:Y:S04]  /*5a190*/  @P2 STG.E.U16 [R6.64], R11 ;  /* 0x0000000b06002986 */ /* 0x000fe8000c10150a */
[----:B------:R1:W-:Y:S01]  /*5a1a0*/  @P6 STG.E.U16 [R8.64], R12 ;  /* 0x0000000c08006986 */ /* 0x0003e2000c10150a */
[----:B0-----:R-:W-:-:S03]  /*5a1b0*/  IMAD.WIDE R4, R10, 0x2, R16 ;  /* 0x000000020a047825 */ /* 0x001fc600078e0210 */
[----:B------:R-:W3:Y:S04]  /*5a1c0*/  LDL.LU R49, [R1+0x14c] ;  /* 0x00014c0001317983 */ /* 0x000ee80000300800 */
[----:B------:R0:W-:Y:S01]  /*5a1d0*/  @P3 STG.E.U16 [R4.64], R0 ;  /* 0x0000000004003986 */ /* 0x0001e2000c10150a */
[----:B-1----:R-:W-:-:S03]  /*5a1e0*/  PRMT R8, R54, 0x7632, R8 ;  /* 0x0000763236087816 */ /* 0x002fc60000000008 */
[----:B------:R-:W4:Y:S01]  /*5a1f0*/  LDL.LU R54, [R1+0xfc] ;  /* 0x0000fc0001367983 */ /* 0x000f220000300800 */
[----:B------:R-:W-:Y:S02]  /*5a200*/  ISETP.LT.AND P4, PT, R48, c[0x0][0x178], !P1 ;  /* 0x00005e0030007a0c */ /* 0x000fe40004f81270 */
[----:B0-----:R-:W-:Y:S02]  /*5a210*/  PRMT R0, R58, 0x7632, R0 ;  /* 0x000076323a007816 */ /* 0x001fe40000000000 */
[----:B------:R-:W3:Y:S04]  /*5a220*/  LDL.LU R58, [R1+0xdc] ;  /* 0x0000dc00013a7983 */ /* 0x000ee80000300800 */
[----:B------:R-:W3:Y:S01]  /*5a230*/  LDL.LU R44, [R1+0x204c] ;  /* 0x00204c00012c7983 */ /* 0x000ee20000300800 */
[----:B------:R-:W-:-:S02]  /*5a240*/  ISETP.LT.AND P5, PT, R50, c[0x0][0x178], !P1 ;  /* 0x00005e0032007a0c */ /* 0x000fc40004fa1270 */
[----:B------:R-:W-:Y:S01]  /*5a250*/  ISETP.LT.AND P6, PT, R51, c[0x0][0x178], !P1 ;  /* 0x00005e0033007a0c */ /* 0x000fe20004fc1270 */
[----:B------:R-:W-:Y:S01]  /*5a260*/  IMAD.WIDE R6, R10, 0x2, R18 ;  /* 0x000000020a067825 */ /* 0x000fe200078e0212 */
[----:B------:R-:W-:Y:S02]  /*5a270*/  ISETP.LT.AND P3, PT, R52, c[0x0][0x178], !P1 ;  /* 0x00005e0034007a0c */ /* 0x000fe40004f61270 */
[----:B------:R-:W-:Y:S01]  /*5a280*/  PRMT R12, R53, 0x7632, R12 ;  /* 0x00007632350c7816 */ /* 0x000fe2000000000c */
[----:B------:R-:W-:Y:S01]  /*5a290*/  IMAD.WIDE R4, R10, 0x2, R20 ;  /* 0x000000020a047825 */ /* 0x000fe200078e0214 */
[----:B------:R0:W-:Y:S01]  /*5a2a0*/  @P4 STG.E.U16 [R6.64], R8 ;  /* 0x0000000806004986 */ /* 0x0001e2000c10150a */
[----:B------:R-:W-:-:S04]  /*5a2b0*/  PRMT R13, R57, 0x7632, R13 ;  /* 0x00007632390d7816 */ /* 0x000fc8000000000d */
[----:B------:R-:W-:Y:S01]  /*5a2c0*/  @P5 STG.E.U16 [R4.64], R0 ;  /* 0x0000000004005986 */ /* 0x000fe2000c10150a */
[----:B0-----:R-:W-:-:S04]  /*5a2d0*/  IMAD.WIDE R6, R10, 0x2, R22 ;  /* 0x000000020a067825 */ /* 0x001fc800078e0216 */
[----:B------:R-:W-:Y:S01]  /*5a2e0*/  IMAD.WIDE R8, R10, 0x2, R36 ;  /* 0x000000020a087825 */ /* 0x000fe200078e0224 */
[----:B------:R-:W-:Y:S04]  /*5a2f0*/  @P6 STG.E.U16 [R6.64], R12 ;  /* 0x0000000c06006986 */ /* 0x000fe8000c10150a */
[----:B------:R0:W-:Y:S02]  /*5a300*/  @P3 STG.E.U16 [R8.64], R13 ;  /* 0x0000000d08003986 */ /* 0x0001e4000c10150a */
[----:B0-----:R-:W-:Y:S02]  /*5a310*/  PRMT R8, R11, 0x7632, R8 ;  /* 0x000076320b087816 */ /* 0x001fe40000000008 */
[----:B------:R-:W-:Y:S02]  /*5a320*/  PRMT R9, R56, 0x7632, R9 ;  /* 0x0000763238097816 */ /* 0x000fe40000000009 */
[----:B--2---:R-:W-:-:S02]  /*5a330*/  ISETP.GE.AND P4, PT, R14, c[0x0][0x17c], PT ;  /* 0x00005f000e007a0c */ /* 0x004fc40003f86270 */
[----:B------:R-:W2:Y:S04]  /*5a340*/  LDL.LU R14, [R1+0x2050] ;  /* 0x00205000010e7983 */ /* 0x000ea80000300800 */
[----:B------:R-:W2:Y:S04]  /*5a350*/  LDL.LU R53, [R1+0xcc] ;  /* 0x0000cc0001357983 */ /* 0x000ea80000300800 */
[----:B------:R-:W2:Y:S04]  /*5a360*/  LDL.LU R57, [R1+0xbc] ;  /* 0x0000bc0001397983 */ /* 0x000ea80000300800 */
[----:B------:R-:W2:Y:S04]  /*5a370*/  LDL.LU R11, [R1+0x2168] ;  /* 0x00216800010b7983 */ /* 0x000ea80000300800 */
[----:B------:R-:W2:Y:S01]  /*5a380*/  LDL.LU R56, [R1+0xac] ;  /* 0x0000ac0001387983 */ /* 0x000ea20000300800 */
[----:B------:R-:W-:-:S02]  /*5a390*/  ISETP.LT.AND P2, PT, R55, c[0x0][0x178], !P1 ;  /* 0x00005e0037007a0c */ /* 0x000fc40004f41270 */
[----:B------:R-:W-:Y:S02]  /*5a3a0*/  ISETP.LT.AND P1, PT, R59, c[0x0][0x178], !P1 ;  /* 0x00005e003b007a0c */ /* 0x000fe40004f21270 */
[----:B------:R-:W-:Y:S01]  /*5a3b0*/  ISETP.LT.AND P3, PT, R27, c[0x0][0x178], !P4 ;  /* 0x00005e001b007a0c */ /* 0x000fe20006761270 */
[C---:B------:R-:W-:Y:S01]  /*5a3c0*/  IMAD.WIDE R4, R10.reuse, 0x2, R38 ;  /* 0x000000020a047825 */ /* 0x040fe200078e0226 */
[C---:B------:R-:W-:Y:S02]  /*5a3d0*/  IADD3 R0, R10.reuse, c[0x0][0x198], RZ ;  /* 0x000066000a007a10 */ /* 0x040fe40007ffe0ff */
[----:B------:R-:W-:Y:S01]  /*5a3e0*/  ISETP.LT.AND P5, PT, R47, c[0x0][0x178], !P4 ;  /* 0x00005e002f007a0c */ /* 0x000fe200067a1270 */
[----:B------:R-:W-:Y:S01]  /*5a3f0*/  IMAD.WIDE R6, R10, 0x2, R40 ;  /* 0x000000020a067825 */ /* 0x000fe200078e0228 */
[----:B------:R-:W-:-:S03]  /*5a400*/  ISETP.LT.AND P6, PT, R48, c[0x0][0x178], !P4 ;  /* 0x00005e0030007a0c */ /* 0x000fc600067c1270 */
[----:B------:R0:W-:Y:S04]  /*5a410*/  @P2 STG.E.U16 [R4.64], R9 ;  /* 0x0000000904002986 */ /* 0x0001e8000c10150a */
[----:B------:R1:W-:Y:S01]  /*5a420*/  @P1 STG.E.U16 [R6.64], R8 ;  /* 0x0000000806001986 */ /* 0x0003e2000c10150a */
[----:B------:R-:W-:Y:S01]  /*5a430*/  ISETP.LT.AND P1, PT, R50, c[0x0][0x178], !P4 ;  /* 0x00005e0032007a0c */ /* 0x000fe20006721270 */
[----:B0-----:R-:W-:Y:S01]  /*5a440*/  IMAD.WIDE R4, R0, 0x2, R2 ;  /* 0x0000000200047825 */ /* 0x001fe200078e0202 */
[----:B---3--:R-:W-:Y:S02]  /*5a450*/  ISETP.GE.AND P2, PT, R44, c[0x0][0x17c], PT ;  /* 0x00005f002c007a0c */ /* 0x008fe40003f46270 */
[----:B------:R-:W3:Y:S01]  /*5a460*/  LDL.LU R44, [R1+0x2054] ;  /* 0x00205400012c7983 */ /* 0x000ee20000300800 */
[----:B-1----:R-:W-:-:S03]  /*5a470*/  IMAD.WIDE R6, R0, 0x2, R16 ;  /* 0x0000000200067825 */ /* 0x002fc600078e0210 */
[----:B------:R-:W3:Y:S04]  /*5a480*/  LDL.LU R45, [R1+0x2fc] ;  /* 0x0002fc00012d7983 */ /* 0x000ee80000300800 */
[----:B------:R0:W-:Y:S04]  /*5a490*/  @P3 STG.E.U16 [R4.64], R49 ;  /* 0x0000003104003986 */ /* 0x0001e8000c10150a */
[----:B------:R-:W3:Y:S01]  /*5a4a0*/  LDL.LU R46, [R1+0x24c] ;  /* 0x00024c00012e7983 */ /* 0x000ee20000300800 */
[----:B------:R-:W-:-:S03]  /*5a4b0*/  PRMT R8, R49, 0x7632, R8 ;  /* 0x0000763231087816 */ /* 0x000fc60000000008 */
[----:B----4-:R1:W-:Y:S01]  /*5a4c0*/  @P5 STG.E.U16 [R6.64], R54 ;  /* 0x0000003606005986 */ /* 0x0103e2000c10150a */
[----:B0-----:R-:W-:Y:S01]  /*5a4d0*/  IMAD.WIDE R4, R0, 0x2, R18 ;  /* 0x0000000200047825 */ /* 0x001fe200078e0212 */
[----:B------:R-:W-:Y:S02]  /*5a4e0*/  ISETP.LT.AND P5, PT, R51, c[0x0][0x178], !P4 ;  /* 0x00005e0033007a0c */ /* 0x000fe400067a1270 */
[----:B------:R-:W4:Y:S04]  /*5a4f0*/  LDL.LU R49, [R1+0x23c] ;  /* 0x00023c0001317983 */ /* 0x000f280000300800 */
[----:B------:R0:W-:Y:S01]  /*5a500*/  @P6 STG.E.U16 [R4.64], R58 ;  /* 0x0000003a04006986 */ /* 0x0001e2000c10150a */
[----:B------:R-:W-:Y:S01]  /*5a510*/  ISETP.LT.AND P6, PT, R52, c[0x0][0x178], !P4 ;  /* 0x00005e0034007a0c */ /* 0x000fe200067c1270 */
[----:B-1----:R-:W-:Y:S01]  /*5a520*/  IMAD.WIDE R6, R0, 0x2, R20 ;  /* 0x0000000200067825 */ /* 0x002fe200078e0214 */
[----:B------:R-:W-:-:S02]  /*5a530*/  PRMT R10, R54, 0x7632, R10 ;  /* 0x00007632360a7816 */ /* 0x000fc4000000000a */
[----:B------:R-:W-:Y:S01]  /*5a540*/  PRMT R9, R58, 0x7632, R9 ;  /* 0x000076323a097816 */ /* 0x000fe20000000009 */
[----:B------:R-:W3:Y:S04]  /*5a550*/  LDL.LU R54, [R1+0x22c] ;  /* 0x00022c0001367983 */ /* 0x000ee80000300800 */
[----:B0-----:R-:W3:Y:S01]  /*5a560*/  LDL.LU R58, [R1+0x1cc] ;  /* 0x0001cc00013a7983 */ /* 0x001ee20000300800 */
[----:B------:R-:W-:-:S03]  /*5a570*/  IMAD.WIDE R4, R0, 0x2, R22 ;  /* 0x0000000200047825 */ /* 0x000fc600078e0216 */
[----:B--2---:R0:W-:Y:S01]  /*5a580*/  @P1 STG.E.U16 [R6.64], R53 ;  /* 0x0000003506001986 */ /* 0x0041e2000c10150a */
[----:B------:R-:W-:Y:S02]  /*5a590*/  PRMT R12, R53, 0x7632, R12 ;  /* 0x00007632350c7816 */ /* 0x000fe4000000000c */
[----:B------:R-:W-:Y:S01]  /*5a5a0*/  ISETP.GE.AND P3, PT, R14, c[0x0][0x17c], PT ;  /* 0x00005f000e007a0c */ /* 0x000fe20003f66270 */
[----:B------:R1:W-:Y:S01]  /*5a5b0*/  @P5 STG.E.U16 [R4.64], R57 ;  /* 0x0000003904005986 */ /* 0x0003e2000c10150a */
[----:B------:R-:W-:-:S03]  /*5a5c0*/  PRMT R13, R57, 0x7632, R13 ;  /* 0x00007632390d7816 */ /* 0x000fc6000000000d */
[----:B0-----:R-:W2:Y:S01]  /*5a5d0*/  LDL.LU R53, [R1+0x16c] ;  /* 0x00016c0001357983 */ /* 0x001ea20000300800 */
[C---:B------:R-:W-:Y:S01]  /*5a5e0*/  IMAD.WIDE R6, R0.reuse, 0x2, R36 ;  /* 0x0000000200067825 */ /* 0x040fe200078e0224 */
[C---:B------:R-:W-:Y:S02]  /*5a5f0*/  IADD3 R14, R0.reuse, c[0x0][0x198], RZ ;  /* 0x00006600000e7a10 */ /* 0x040fe40007ffe0ff */
[----:B-1----:R-:W2:Y:S01]  /*5a600*/  LDL.LU R57, [R1+0x1bc] ;  /* 0x0001bc0001397983 */ /* 0x002ea20000300800 */
[----:B------:R-:W-:-:S03]  /*5a610*/  IMAD.WIDE R4, R0, 0x2, R38 ;  /* 0x0000000200047825 */ /* 0x000fc600078e0226 */
[----:B------:R0:W-:Y:S02]  /*5a620*/  @P6 STG.E.U16 [R6.64], R56 ;  /* 0x0000003806006986 */ /* 0x0001e4000c10150a */
[----:B0-----:R-:W-:Y:S01]  /*5a630*/  IMAD.WIDE R6, R0, 0x2, R40 ;  /* 0x0000000200067825 */ /* 0x001fe200078e0228 */
[----:B------:R-:W-:Y:S02]  /*5a640*/  PRMT R0, R56, 0x7632, R0 ;  /* 0x0000763238007816 */ /* 0x000fe40000000000 */
[----:B------:R-:W2:Y:S01]  /*5a650*/  LDL.LU R56, [R1+0x15c] ;  /* 0x00015c0001387983 */ /* 0x000ea20000300800 */
[----:B------:R-:W-:Y:S02]  /*5a660*/  ISETP.LT.AND P1, PT, R55, c[0x0][0x178], !P4 ;  /* 0x00005e0037007a0c */ /* 0x000fe40006721270 */
[----:B------:R-:W-:Y:S02]  /*5a670*/  ISETP.LT.AND P4, PT, R59, c[0x0][0x178], !P4 ;  /* 0x00005e003b007a0c */ /* 0x000fe40006781270 */
[----:B------:R-:W-:-:S02]  /*5a680*/  ISETP.LT.AND P5, PT, R27, c[0x0][0x178], !P3 ;  /* 0x00005e001b007a0c */ /* 0x000fc40005fa1270 */
[----:B------:R-:W-:-:S07]  /*5a690*/  ISETP.LT.AND P6, PT, R47, c[0x0][0x178], !P3 ;  /* 0x00005e002f007a0c */ /* 0x000fce0005fc1270 */
[----:B------:R0:W-:Y:S01]  /*5a6a0*/  @P1 STG.E.U16 [R4.64], R11 ;  /* 0x0000000b04001986 */ /* 0x0001e2000c10150a */
[----:B------:R-:W-:-:S03]  /*5a6b0*/  ISETP.LT.AND P1, PT, R48, c[0x0][0x178], !P3 ;  /* 0x00005e0030007a0c */ /* 0x000fc60005f21270 */
[----:B------:R1:W-:Y:S01]  /*5a6c0*/  @P4 STG.E.U16 [R6.64], R15 ;  /* 0x0000000f06004986 */ /* 0x0003e2000c10150a */
[----:B------:R-:W-:Y:S01]  /*5a6d0*/  ISETP.LT.AND P4, PT, R50, c[0x0][0x178], !P3 ;  /* 0x00005e0032007a0c */ /* 0x000fe20005f81270 */
[----:B0-----:R-:W-:-:S04]  /*5a6e0*/  IMAD.WIDE R4, R14, 0x2, R2 ;  /* 0x000000020e047825 */ /* 0x001fc800078e0202 */
[----:B-1----:R-:W-:Y:S01]  /*5a6f0*/  IMAD.WIDE R6, R14, 0x2, R16 ;  /* 0x000000020e067825 */ /* 0x002fe200078e0210 */
[----:B------:R0:W-:Y:S01]  /*5a700*/  @P5 STG.E.U16 [R4.64], R8 ;  /* 0x0000000804005986 */ /* 0x0001e2000c10150a */
[----:B------:R-:W-:-:S03]  /*5a710*/  ISETP.LT.AND P5, PT, R51, c[0x0][0x178], !P3 ;  /* 0x00005e0033007a0c */ /* 0x000fc60005fa1270 */
[----:B------:R1:W-:Y:S01]  /*5a720*/  @P6 STG.E.U16 [R6.64], R10 ;  /* 0x0000000a06006986 */ /* 0x0003e2000c10150a */
[----:B------:R-:W-:Y:S01]  /*5a730*/  ISETP.LT.AND P6, PT, R52, c[0x0][0x178], !P3 ;  /* 0x00005e0034007a0c */ /* 0x000fe20005fc1270 */
[----:B0-----:R-:W-:-:S04]  /*5a740*/  IMAD.WIDE R4, R14, 0x2, R18 ;  /* 0x000000020e047825 */ /* 0x001fc800078e0212 */
[C---:B-1----:R-:W-:Y:S01]  /*5a750*/  IMAD.WIDE R6, R14.reuse, 0x2, R20 ;  /* 0x000000020e067825 */ /* 0x042fe200078e0214 */
[----:B------:R0:W-:Y:S01]  /*5a760*/  @P1 STG.E.U16 [R4.64], R9 ;  /* 0x0000000904001986 */ /* 0x0001e2000c10150a */
[----:B------:R-:W-:Y:S02]  /*5a770*/  ISETP.LT.AND P1, PT, R55, c[0x0][0x178], !P3 ;  /* 0x00005e0037007a0c */ /* 0x000fe40005f21270 */
[----:B------:R-:W-:Y:S01]  /*5a780*/  ISETP.LT.AND P3, PT, R59, c[0x0][0x178], !P3 ;  /* 0x00005e003b007a0c */ /* 0x000fe20005f61270 */
[----:B------:R1:W-:Y:S01]  /*5a790*/  @P4 STG.E.U16 [R6.64], R12 ;  /* 0x0000000c06004986 */ /* 0x0003e2000c10150a */
[----:B------:R-:W-:Y:S01]  /*5a7a0*/  ISETP.LT.AND P4, PT, R27, c[0x0][0x178], !P2 ;  /* 0x00005e001b007a0c */ /* 0x000fe20005781270 */
[----:B0-----:R-:W-:-:S04]  /*5a7b0*/  IMAD.WIDE R4, R14, 0x2, R22 ;  /* 0x000000020e047825 */ /* 0x001fc800078e0216 */
[C---:B------:R-:W-:Y:S01]  /*5a7c0*/  IMAD.WIDE R8, R14.reuse, 0x2, R36 ;  /* 0x000000020e087825 */ /* 0x040fe200078e0224 */
[----:B------:R0:W-:Y:S01]  /*5a7d0*/  @P5 STG.E.U16 [R4.64], R13 ;  /* 0x0000000d04005986 */ /* 0x0001e2000c10150a */
[----:B------:R-:W-:Y:S02]  /*5a7e0*/  PRMT R11, R11, 0x7632, R11 ;  /* 0x000076320b0b7816 */ /* 0x000fe4000000000b */
[----:B------:R-:W-:Y:S01]  /*5a7f0*/  ISETP.LT.AND P5, PT, R47, c[0x0][0x178], !P2 ;  /* 0x00005e002f007a0c */ /* 0x000fe200057a1270 */
[----:B------:R3:W-:Y:S01]  /*5a800*/  @P6 STG.E.U16 [R8.64], R0 ;  /* 0x0000000008006986 */ /* 0x0007e2000c10150a */
[C---:B-1----:R-:W-:Y:S02]  /*5a810*/  IADD3 R6, R14.reuse, c[0x0][0x198], RZ ;  /* 0x000066000e067a10 */ /* 0x042fe40007ffe0ff */
[----:B------:R-:W-:Y:S01]  /*5a820*/  PRMT R10, R15, 0x7632, R10 ;  /* 0x000076320f0a7816 */ /* 0x000fe2000000000a */
[----:B0-----:R-:W-:-:S04]  /*5a830*/  IMAD.WIDE R4, R14, 0x2, R38 ;  /* 0x000000020e047825 */ /* 0x001fc800078e0226 */
[----:B---3--:R-:W-:Y:S01]  /*5a840*/  IMAD.WIDE R8, R14, 0x2, R40 ;  /* 0x000000020e087825 */ /* 0x008fe200078e0228 */
        /* <DEDUP_REMOVED lines=10> */
[----:B0-----:R-:W-:-:S05]  /*5a8f0*/  IMAD.WIDE R4, R6, 0x2, R18 ;  /* 0x0000000206047825 */ /* 0x001fca00078e0212 */
[----:B----4-:R0:W-:Y:S01]  /*5a900*/  @P6 STG.E.U16 [R4.64], R49 ;  /* 0x0000003104006986 */ /* 0x0101e2000c10150a */
[----:B------:R-:W-:Y:S01]  /*5a910*/  ISETP.LT.AND P6, PT, R59, c[0x0][0x178], !P2 ;  /* 0x00005e003b007a0c */ /* 0x000fe200057c1270 */
[----:B------:R-:W-:Y:S01]  /*5a920*/  IMAD.WIDE R10, R6, 0x2, R22 ;  /* 0x00000002060a7825 */ /* 0x000fe200078e0216 */
[----:B------:R-:W-:-:S03]  /*5a930*/  ISETP.LT.AND P2, PT, R55, c[0x0][0x178], !P2 ;  /* 0x00005e0037007a0c */ /* 0x000fc60005741270 */
[----:B-1----:R-:W-:Y:S01]  /*5a940*/  IMAD.WIDE R8, R6, 0x2, R36 ;  /* 0x0000000206087825 */ /* 0x002fe200078e0224 */
[----:B------:R-:W-:-:S03]  /*5a950*/  ISETP.GE.AND P1, PT, R44, c[0x0][0x17c], PT ;  /* 0x00005f002c007a0c */ /* 0x000fc60003f26270 */
[----:B0-----:R-:W-:-:S05]  /*5a960*/  IMAD.WIDE R4, R6, 0x2, R20 ;  /* 0x0000000206047825 */ /* 0x001fca00078e0214 */
[----:B------:R-:W-:Y:S01]  /*5a970*/  @P4 STG.E.U16 [R4.64], R54 ;  /* 0x0000003604004986 */ /* 0x000fe2000c10150a */
[----:B------:R-:W-:-:S03]  /*5a980*/  ISETP.LT.AND P4, PT, R47, c[0x0][0x178], !P1 ;  /* 0x00005e002f007a0c */ /* 0x000fc60004f81270 */
[----:B------:R0:W-:Y:S01]  /*5a990*/  @P3 STG.E.U16 [R10.64], R58 ;  /* 0x0000003a0a003986 */ /* 0x0001e2000c10150a */
[----:B------:R-:W-:Y:S02]  /*5a9a0*/  ISETP.LT.AND P3, PT, R48, c[0x0][0x178], !P1 ;  /* 0x00005e0030007a0c */ /* 0x000fe40004f61270 */
[----:B------:R-:W-:Y:S02]  /*5a9b0*/  PRMT R7, R45, 0x7632, R7 ;  /* 0x000076322d077816 */ /* 0x000fe40000000007 */
[----:B------:R-:W-:Y:S01]  /*5a9c0*/  PRMT R14, R46, 0x7632, R14 ;  /* 0x000076322e0e7816 */ /* 0x000fe2000000000e */
[----:B------:R-:W3:Y:S01]  /*5a9d0*/  LDL.LU R45, [R1+0x35c] ;  /* 0x00035c00012d7983 */ /* 0x000ee20000300800 */
[----:B------:R-:W-:Y:S02]  /*5a9e0*/  PRMT R15, R49, 0x7632, R15 ;  /* 0x00007632310f7816 */ /* 0x000fe4000000000f */
[----:B------:R-:W-:Y:S01]  /*5a9f0*/  PRMT R0, R54, 0x7632, R0 ;  /* 0x0000763236007816 */ /* 0x000fe20000000000 */
[----:B------:R-:W4:Y:S01]  /*5aa00*/  LDL.LU R44, [R1+0x2060] ;  /* 0x00206000012c7983 */ /* 0x000f220000300800 */
[----:B0-----:R-:W-:Y:S01]  /*5aa10*/  IMAD.WIDE R10, R6, 0x2, R40 ;  /* 0x00000002060a7825 */ /* 0x001fe200078e0228 */
[----:B------:R-:W-:-:S02]  /*5aa20*/  PRMT R4, R58, 0x7632, R4 ;  /* 0x000076323a047816 */ /* 0x000fc40000000004 */
[----:B------:R-:W4:Y:S04]  /*5aa30*/  LDL.LU R46, [R1+0x34c] ;  /* 0x00034c00012e7983 */ /* 0x000f280000300800 */
[----:B------:R-:W4:Y:S04]  /*5aa40*/  LDL.LU R49, [R1+0x31c] ;  /* 0x00031c0001317983 */ /* 0x000f280000300800 */
[----:B------:R-:W4:Y:S04]  /*5aa50*/  LDL.LU R54, [R1+0x30c] ;  /* 0x00030c0001367983 */ /* 0x000f280000300800 */
[----:B------:R-:W4:Y:S04]  /*5aa60*/  LDL.LU R58, [R1+0x2bc] ;  /* 0x0002bc00013a7983 */ /* 0x000f280000300800 */
[----:B--2---:R0:W-:Y:S01]  /*5aa70*/  @P5 STG.E.U16 [R8.64], R53 ;  /* 0x0000003508005986 */ /* 0x0041e2000c10150a */
[----:B------:R-:W-:Y:S01]  /*5aa80*/  ISETP.LT.AND P5, PT, R27, c[0x0][0x178], !P1 ;  /* 0x00005e001b007a0c */ /* 0x000fe20004fa1270 */
[C---:B0-----:R-:W-:Y:S01]  /*5aa90*/  IMAD.WIDE R8, R6.reuse, 0x2, R38 ;  /* 0x0000000206087825 */ /* 0x041fe200078e0226 */
[----:B------:R-:W-:-:S04]  /*5aaa0*/  IADD3 R6, R6, c[0x0][0x198], RZ ;  /* 0x0000660006067a10 */ /* 0x000fc80007ffe0ff */
[----:B------:R0:W-:Y:S01]  /*5aab0*/  @P2 STG.E.U16 [R8.64], R57 ;  /* 0x0000003908002986 */ /* 0x0001e2000c10150a */
[----:B------:R-:W-:Y:S01]  /*5aac0*/  ISETP.LT.AND P2, PT, R50, c[0x0][0x178], !P1 ;  /* 0x00005e0032007a0c */ /* 0x000fe20004f41270 */
[C---:B------:R-:W-:Y:S02]  /*5aad0*/  IMAD.WIDE R12, R6.reuse, 0x2, R18 ;  /* 0x00000002060c7825 */ /* 0x040fe400078e0212 */
[----:B------:R1:W-:Y:S02]  /*5aae0*/  @P6 STG.E.U16 [R10.64], R56 ;  /* 0x000000380a006986 */ /* 0x0003e4000c10150a */
[----:B0-----:R-:W-:-:S04]  /*5aaf0*/  IMAD.WIDE R8, R6, 0x2, R2 ;  /* 0x0000000206087825 */ /* 0x001fc800078e0202 */
[----:B-1----:R-:W-:Y:S01]  /*5ab00*/  IMAD.WIDE R10, R6, 0x2, R16 ;  /* 0x00000002060a7825 */ /* 0x002fe200078e0210 */
[----:B------:R0:W-:Y:S01]  /*5ab10*/  @P5 STG.E.U16 [R8.64], R7 ;  /* 0x0000000708005986 */ /* 0x0001e2000c10150a */
[----:B------:R-:W-:-:S03]  /*5ab20*/  ISETP.LT.AND P6, PT, R51, c[0x0][0x178], !P1 ;  /* 0x00005e0033007a0c */ /* 0x000fc60004fc1270 */
[----:B------:R1:W-:Y:S04]  /*5ab30*/  @P4 STG.E.U16 [R10.64], R14 ;  /* 0x0000000e0a004986 */ /* 0x0003e8000c10150a */
[----:B------:R-:W-:Y:S01]  /*5ab40*/  @P3 STG.E.U16 [R12.64], R15 ;  /* 0x0000000f0c003986 */ /* 0x000fe2000c10150a */
[----:B------:R-:W-:Y:S01]  /*5ab50*/  ISETP.LT.AND P3, PT, R52, c[0x0][0x178], !P1 ;  /* 0x00005e0034007a0c */ /* 0x000fe20004f61270 */
[C---:B0-----:R-:W-:Y:S01]  /*5ab60*/  IMAD.WIDE R8, R6.reuse, 0x2, R20 ;  /* 0x0000000206087825 */ /* 0x041fe200078e0214 */
[----:B------:R-:W-:Y:S02]  /*5ab70*/  PRMT R5, R53, 0x7632, R5 ;  /* 0x0000763235057816 */ /* 0x000fe40000000005 */
[----:B------:R-:W-:Y:S01]  /*5ab80*/  PRMT R43, R57, 0x7632, R43 ;  /* 0x00007632392b7816 */ /* 0x000fe2000000002b */
[----:B-1----:R-:W-:Y:S01]  /*5ab90*/  IMAD.WIDE R10, R6, 0x2, R22 ;  /* 0x00000002060a7825 */ /* 0x002fe200078e0216 */
[----:B------:R0:W-:Y:S01]  /*5aba0*/  @P2 STG.E.U16 [R8.64], R0 ;  /* 0x0000000008002986 */ /* 0x0001e2000c10150a */
[----:B------:R-:W-:-:S03]  /*5abb0*/  PRMT R42, R56, 0x7632, R42 ;  /* 0x00007632382a7816 */ /* 0x000fc6000000002a */
[----:B------:R-:W2:Y:S04]  /*5abc0*/  LDL.LU R53, [R1+0x2ac] ;  /* 0x0002ac0001357983 */ /* 0x000ea80000300800 */
[----:B------:R-:W2:Y:S01]  /*5abd0*/  LDL.LU R57, [R1+0x25c] ;  /* 0x00025c0001397983 */ /* 0x000ea20000300800 */
[----:B0-----:R-:W-:-:S03]  /*5abe0*/  IMAD.WIDE R8, R6, 0x2, R36 ;  /* 0x0000000206087825 */ /* 0x001fc600078e0224 */
[----:B------:R-:W-:Y:S04]  /*5abf0*/  @P6 STG.E.U16 [R10.64], R4 ;  /* 0x000000040a006986 */ /* 0x000fe8000c10150a */
[----:B------:R-:W2:Y:S04]  /*5ac00*/  LDL.LU R56, [R1+0x1dc] ;  /* 0x0001dc0001387983 */ /* 0x000ea80000300800 */
[----:B------:R0:W-:Y:S04]  /*5ac10*/  @P3 STG.E.U16 [R8.64], R5 ;  /* 0x0000000508003986 */ /* 0x0001e8000c10150a */
[----:B0-----:R-:W2:Y:S04]  /*5ac20*/  LDL.LU R8, [R1+0x2058] ;  /* 0x0020580001087983 */ /* 0x001ea80000300800 */
[----:B------:R-:W2:Y:S01]  /*5ac30*/  LDL.LU R9, [R1+0x205c] ;  /* 0x00205c0001097983 */ /* 0x000ea20000300800 */
[----:B------:R-:W-:-:S02]  /*5ac40*/  ISETP.LT.AND P4, PT, R55, c[0x0][0x178], !P1 ;  /* 0x00005e0037007a0c */ /* 0x000fc40004f81270 */
[----:B------:R-:W-:Y:S01]  /*5ac50*/  ISETP.LT.AND P1, PT, R59, c[0x0][0x178], !P1 ;  /* 0x00005e003b007a0c */ /* 0x000fe20004f21270 */
[C---:B------:R-:W-:Y:S01]  /*5ac60*/  IMAD.WIDE R10, R6.reuse, 0x2, R38 ;  /* 0x00000002060a7825 */ /* 0x040fe200078e0226 */
[----:B------:R-:W-:Y:S02]  /*5ac70*/  ISETP.LT.AND P5, PT, R27, c[0x0][0x178], !P0 ;  /* 0x00005e001b007a0c */ /* 0x000fe400047a1270 */
[----:B------:R-:W-:Y:S02]  /*5ac80*/  ISETP.LT.AND P2, PT, R47, c[0x0][0x178], !P0 ;  /* 0x00005e002f007a0c */ /* 0x000fe40004741270 */
[----:B------:R-:W-:Y:S02]  /*5ac90*/  IADD3 R0, R6, c[0x0][0x198], RZ ;  /* 0x0000660006007a10 */ /* 0x000fe40007ffe0ff */
[----:B------:R-:W-:Y:S01]  /*5aca0*/  ISETP.LT.AND P3, PT, R48, c[0x0][0x178], !P0 ;  /* 0x00005e0030007a0c */ /* 0x000fe20004761270 */
[----:B------:R-:W-:Y:S02]  /*5acb0*/  IMAD.WIDE R6, R6, 0x2, R40 ;  /* 0x0000000206067825 */ /* 0x000fe400078e0228 */
[----:B------:R-:W-:Y:S01]  /*5acc0*/  @P4 STG.E.U16 [R10.64], R43 ;  /* 0x0000002b0a004986 */ /* 0x000fe2000c10150a */
[----:B------:R-:W-:Y:S01]  /*5acd0*/  ISETP.LT.AND P4, PT, R50, c[0x0][0x178], !P0 ;  /* 0x00005e0032007a0c */ /* 0x000fe20004781270 */
[----:B------:R-:W-:-:S04]  /*5ace0*/  IMAD.WIDE R12, R0, 0x2, R2 ;  /* 0x00000002000c7825 */ /* 0x000fc800078e0202 */
[----:B------:R-:W-:Y:S01]  /*5acf0*/  IMAD.WIDE R4, R0, 0x2, R16 ;  /* 0x0000000200047825 */ /* 0x000fe200078e0210 */
[----:B------:R0:W-:Y:S01]  /*5ad00*/  @P1 STG.E.U16 [R6.64], R42 ;  /* 0x0000002a06001986 */ /* 0x0001e2000c10150a */
[----:B------:R-:W-:Y:S02]  /*5ad10*/  ISETP.LT.AND P6, PT, R52, c[0x0][0x178], !P0 ;  /* 0x00005e0034007a0c */ /* 0x000fe400047c1270 */
[C---:B0-----:R-:W-:Y:S01]  /*5ad20*/  IMAD.WIDE R6, R0.reuse, 0x2, R18 ;  /* 0x0000000200067825 */ /* 0x041fe200078e0212 */
[C---:B------:R-:W-:Y:S01]  /*5ad30*/  IADD3 R11, R0.reuse, c[0x0][0x198], RZ ;  /* 0x00006600000b7a10 */ /* 0x040fe20007ffe0ff */
[----:B---3--:R0:W-:Y:S01]  /*5ad40*/  @P5 STG.E.U16 [R12.64], R45 ;  /* 0x0000002d0c005986 */ /* 0x0081e2000c10150a */
[----:B------:R-:W-:Y:S02]  /*5ad50*/  ISETP.LT.AND P5, PT, R51, c[0x0][0x178], !P0 ;  /* 0x00005e0033007a0c */ /* 0x000fe400047a1270 */
[----:B------:R-:W-:Y:S01]  /*5ad60*/  PRMT R10, R45, 0x7632, R10 ;  /* 0x000076322d0a7816 */ /* 0x000fe2000000000a */
[----:B----4-:R1:W-:Y:S04]  /*5ad70*/  @P2 STG.E.U16 [R4.64], R46 ;  /* 0x0000002e04002986 */ /* 0x0103e8000c10150a */
[----:B0-----:R-:W3:Y:S04]  /*5ad80*/  LDL.LU R45, [R1+0x3cc] ;  /* 0x0003cc00012d7983 */ /* 0x001ee80000300800 */
[----:B------:R0:W-:Y:S01]  /*5ad90*/  @P3 STG.E.U16 [R6.64], R49 ;  /* 0x0000003106003986 */ /* 0x0001e2000c10150a */
[----:B-1----:R-:W-:Y:S01]  /*5ada0*/  IMAD.WIDE R4, R0, 0x2, R20 ;  /* 0x0000000200047825 */ /* 0x002fe200078e0214 */
[----:B------:R-:W-:-:S02]  /*5adb0*/  ISETP.LT.AND P3, PT, R55, c[0x0][0x178], !P0 ;  /* 0x00005e0037007a0c */ /* 0x000fc40004761270 */
[----:B------:R-:W-:Y:S02]  /*5adc0*/  PRMT R14, R46, 0x7632, R14 ;  /* 0x000076322e0e7816 */ /* 0x000fe4000000000e */
[----:B------:R1:W-:Y:S01]  /*5add0*/  @P4 STG.E.U16 [R4.64], R54 ;  /* 0x0000003604004986 */ /* 0x0003e2000c10150a */
[----:B------:R-:W-:Y:S01]  /*5ade0*/  ISETP.GE.AND P4, PT, R44, c[0x0][0x17c], PT ;  /* 0x00005f002c007a0c */ /* 0x000fe20003f86270 */
[----:B0-----:R-:W-:Y:S02]  /*5adf0*/  IMAD.WIDE R6, R0, 0x2, R22 ;  /* 0x0000000200067825 */ /* 0x001fe400078e0216 */
[----:B------:R-:W4:Y:S01]  /*5ae00*/  LDL.LU R44, [R1+0x2064] ;  /* 0x00206400012c7983 */ /* 0x000f220000300800 */
[----:B------:R-:W-:-:S03]  /*5ae10*/  PRMT R12, R49, 0x7632, R12 ;  /* 0x00007632310c7816 */ /* 0x000fc6000000000c */
[----:B------:R-:W3:Y:S04]  /*5ae20*/  LDL.LU R46, [R1+0x3bc] ;  /* 0x0003bc00012e7983 */ /* 0x000ee80000300800 */
[----:B------:R-:W3:Y:S01]  /*5ae30*/  LDL.LU R49, [R1+0x3ac] ;  /* 0x0003ac0001317983 */ /* 0x000ee20000300800 */
[----:B-1----:R-:W-:Y:S01]  /*5ae40*/  IMAD.WIDE R4, R0, 0x2, R38 ;  /* 0x0000000200047825 */ /* 0x002fe200078e0226 */
[----:B------:R-:W-:Y:S02]  /*5ae50*/  ISETP.LT.AND P0, PT, R59, c[0x0][0x178], !P0 ;  /* 0x00005e003b007a0c */ /* 0x000fe40004701270 */
[----:B------:R0:W-:Y:S01]  /*5ae60*/  @P5 STG.E.U16 [R6.64], R58 ;  /* 0x0000003a06005986 */ /* 0x0001e2000c10150a */
[----:B------:R-:W-:Y:S02]  /*5ae70*/  ISETP.LT.AND P5, PT, R47, c[0x0][0x178], !P4 ;  /* 0x00005e002f007a0c */ /* 0x000fe400067a1270 */
[----:B------:R-:W-:Y:S01]  /*5ae80*/  PRMT R13, R58, 0x7632, R13 ;  /* 0x000076323a0d7816 */ /* 0x000fe2000000000d */
[----:B0-----:R-:W-:Y:S01]  /*5ae90*/  IMAD.WIDE R6, R11, 0x2, R2 ;  /* 0x000000020b067825 */ /* 0x001fe200078e0202 */
[----:B--2---:R-:W-:-:S02]  /*5aea0*/  PRMT R15, R53, 0x7632, R15 ;  /* 0x00007632350f7816 */ /* 0x004fc4000000000f */
[----:B------:R-:W-:Y:S02]  /*5aeb0*/  ISETP.GE.AND P1, PT, R8, c[0x0][0x17c], PT ;  /* 0x00005f0008007a0c */ /* 0x000fe40003f26270 */
[----:B------:R-:W-:Y:S01]  /*5aec0*/  ISETP.GE.AND P2, PT, R9, c[0x0][0x17c], PT ;  /* 0x00005f0009007a0c */ /* 0x000fe20003f46270 */
[----:B------:R-:W-:-:S05]  /*5aed0*/  IMAD.WIDE R8, R0, 0x2, R36 ;  /* 0x0000000200087825 */ /* 0x000fca00078e0224 */
[----:B------:R-:W-:Y:S01]  /*5aee0*/  @P6 STG.E.U16 [R8.64], R53 ;  /* 0x0000003508006986 */ /* 0x000fe2000c10150a */
[----:B------:R-:W-:-:S03]  /*5aef0*/  ISETP.LT.AND P6, PT, R27, c[0x0][0x178], !P4 ;  /* 0x00005e001b007a0c */ /* 0x000fc600067c1270 */
[----:B------:R0:W-:Y:S02]  /*5af00*/  @P3 STG.E.U16 [R4.64], R57 ;  /* 0x0000003904003986 */ /* 0x0001e4000c10150a */
[----:B0-----:R-:W-:Y:S01]  /*5af10*/  IMAD.WIDE R4, R0, 0x2, R40 ;  /* 0x0000000200047825 */ /* 0x001fe200078e0228 */
[----:B------:R-:W-:Y:S02]  /*5af20*/  PRMT R0, R54, 0x7632, R0 ;  /* 0x0000763236007816 */ /* 0x000fe40000000000 */
[----:B------:R-:W2:Y:S01]  /*5af30*/  LDL.LU R54, [R1+0x38c] ;  /* 0x00038c0001367983 */ /* 0x000ea20000300800 */
[----:B------:R-:W-:-:S03]  /*5af40*/  IMAD.WIDE R8, R11, 0x2, R16 ;  /* 0x000000020b087825 */ /* 0x000fc600078e0210 */
[----:B------:R-:W2:Y:S04]  /*5af50*/  LDL.LU R58, [R1+0x37c] ;  /* 0x00037c00013a7983 */ /* 0x000ea80000300800 */
[----:B------:R-:W2:Y:S04]  /*5af60*/  LDL.LU R53, [R1+0x36c] ;  /* 0x00036c0001357983 */ /* 0x000ea80000300800 */
[----:B------:R-:W-:Y:S04]  /*5af70*/  @P0 STG.E.U16 [R4.64], R56 ;  /* 0x0000003804000986 */ /* 0x000fe8000c10150a */
[----:B------:R0:W-:Y:S04]  /*5af80*/  @P6 STG.E.U16 [R6.64], R10 ;  /* 0x0000000a06006986 */ /* 0x0001e8000c10150a */
[----:B------:R1:W-:Y:S01]  /*5af90*/  @P5 STG.E.U16 [R8.64], R14 ;  /* 0x0000000e08005986 */ /* 0x0003e2000c10150a */
[----:B0-----:R-:W-:-:S03]  /*5afa0*/  PRMT R10, R57, 0x7632, R10 ;  /* 0x00007632390a7816 */ /* 0x001fc6000000000a */
[----:B------:R-:W2:Y:S01]  /*5afb0*/  LDL.LU R57, [R1+0x33c] ;  /* 0x00033c0001397983 */ /* 0x000ea20000300800 */
[----:B-1----:R-:W-:-:S03]  /*5afc0*/  PRMT R14, R56, 0x7632, R14 ;  /* 0x00007632380e7816 */ /* 0x002fc6000000000e */
[----:B------:R-:W2:Y:S01]  /*5afd0*/  LDL.LU R56, [R1+0x32c] ;  /* 0x00032c0001387983 */ /* 0x000ea20000300800 */
[----:B------:R-:W-:Y:S02]  /*5afe0*/  ISETP.LT.AND P3, PT, R48, c[0x0][0x178], !P4 ;  /* 0x00005e0030007a0c */ /* 0x000fe40006761270 */
[----:B------:R-:W-:Y:S01]  /*5aff0*/  ISETP.LT.AND P0, PT, R50, c[0x0][0x178], !P4 ;  /* 0x00005e0032007a0c */ /* 0x000fe20006701270 */
[----:B------:R-:W-:Y:S01]  /*5b000*/  IMAD.WIDE R4, R11, 0x2, R18 ;  /* 0x000000020b047825 */ /* 0x000fe200078e0212 */
[----:B------:R-:W-:Y:S02]  /*5b010*/  ISETP.LT.AND P5, PT, R51, c[0x0][0x178], !P4 ;  /* 0x00005e0033007a0c */ /* 0x000fe400067a1270 */
[----:B------:R-:W-:Y:S01]  /*5b020*/  ISETP.LT.AND P6, PT, R52, c[0x0][0x178], !P4 ;  /* 0x00005e0034007a0c */ /* 0x000fe200067c1270 */
[----:B------:R-:W-:-:S06]  /*5b030*/  IMAD.WIDE R6, R11, 0x2, R22 ;  /* 0x000000020b067825 */ /* 0x000fcc00078e0216 */
[----:B------:R0:W-:Y:S01]  /*5b040*/  @P3 STG.E.U16 [R4.64], R12 ;  /* 0x0000000c04003986 */ /* 0x0001e2000c10150a */
[----:B------:R-:W-:Y:S01]  /*5b050*/  ISETP.LT.AND P3, PT, R55, c[0x0][0x178], !P4 ;  /* 0x00005e0037007a0c */ /* 0x000fe20006761270 */
[----:B------:R-:W-:Y:S01]  /*5b060*/  IMAD.WIDE R8, R11, 0x2, R36 ;  /* 0x000000020b087825 */ /* 0x000fe200078e0224 */
[----:B------:R-:W-:-:S03]  /*5b070*/  ISETP.LT.AND P4, PT, R59, c[0x0][0x178], !P4 ;  /* 0x00005e003b007a0c */ /* 0x000fc60006781270 */
[----:B0-----:R-:W-:-:S05]  /*5b080*/  IMAD.WIDE R4, R11, 0x2, R20 ;  /* 0x000000020b047825 */ /* 0x001fca00078e0214 */
[----:B------:R0:W-:Y:S01]  /*5b090*/  @P0 STG.E.U16 [R4.64], R0 ;  /* 0x0000000004000986 */ /* 0x0001e2000c10150a */
[----:B------:R-:W-:-:S03]  /*5b0a0*/  ISETP.LT.AND P0, PT, R27, c[0x0][0x178], !P2 ;  /* 0x00005e001b007a0c */ /* 0x000fc60005701270 */
[----:B------:R1:W-:Y:S01]  /*5b0b0*/  @P5 STG.E.U16 [R6.64], R13 ;  /* 0x0000000d06005986 */ /* 0x0003e2000c10150a */
[----:B------:R-:W-:-:S03]  /*5b0c0*/  ISETP.LT.AND P5, PT, R48, c[0x0][0x178], !P2 ;  /* 0x00005e0030007a0c */ /* 0x000fc600057a1270 */
[----:B------:R3:W-:Y:S01]  /*5b0d0*/  @P6 STG.E.U16 [R8.64], R15 ;  /* 0x0000000f08006986 */ /* 0x0007e2000c10150a */
[----:B------:R-:W-:Y:S02]  /*5b0e0*/  ISETP.LT.AND P6, PT, R47, c[0x0][0x178], !P2 ;  /* 0x00005e002f007a0c */ /* 0x000fe400057c1270 */
[C---:B0-----:R-:W-:Y:S01]  /*5b0f0*/  IADD3 R4, R11.reuse, c[0x0][0x198], RZ ;  /* 0x000066000b047a10 */ /* 0x041fe20007ffe0ff */
[----:B-1----:R-:W-:-:S04]  /*5b100*/  IMAD.WIDE R6, R11, 0x2, R38 ;  /* 0x000000020b067825 */ /* 0x002fc800078e0226 */
[----:B------:R-:W-:Y:S01]  /*5b110*/  IMAD.WIDE R12, R11, 0x2, R40 ;  /* 0x000000020b0c7825 */ /* 0x000fe200078e0228 */
[----:B------:R0:W-:Y:S03]  /*5b120*/  @P3 STG.E.U16 [R6.64], R10 ;  /* 0x0000000a06003986 */ /* 0x0001e6000c10150a */
[----:B---3--:R-:W-:Y:S01]  /*5b130*/  IMAD.WIDE R8, R4, 0x2, R2 ;  /* 0x0000000204087825 */ /* 0x008fe200078e0202 */
[----:B------:R-:W-:Y:S04]  /*5b140*/  @P4 STG.E.U16 [R12.64], R14 ;  /* 0x0000000e0c004986 */ /* 0x000fe8000c10150a */
[----:B------:R1:W-:Y:S01]  /*5b150*/  @P0 STG.E.U16 [R8.64], R45 ;  /* 0x0000002d08000986 */ /* 0x0003e2000c10150a */
[----:B------:R-:W-:Y:S01]  /*5b160*/  ISETP.LT.AND P0, PT, R50, c[0x0][0x178], !P2 ;  /* 0x00005e0032007a0c */ /* 0x000fe20005701270 */
[----:B0-----:R-:W-:Y:S01]  /*5b170*/  IMAD.WIDE R6, R4, 0x2, R18 ;  /* 0x0000000204067825 */ /* 0x001fe200078e0212 */
[----:B------:R-:W-:-:S03]  /*5b180*/  ISETP.LT.AND P4, PT, R51, c[0x0][0x178], !P2 ;  /* 0x00005e0033007a0c */ /* 0x000fc60005781270 */
[----:B-1----:R-:W-:-:S05]  /*5b190*/  IMAD.WIDE R8, R4, 0x2, R16 ;  /* 0x0000000204087825 */ /* 0x002fca00078e0210 */
[----:B------:R0:W-:Y:S04]  /*5b1a0*/  @P6 STG.E.U16 [R8.64], R46 ;  /* 0x0000002e08006986 */ /* 0x0001e8000c10150a */
[----:B------:R1:W-:Y:S01]  /*5b1b0*/  @P5 STG.E.U16 [R6.64], R49 ;  /* 0x0000003106005986 */ /* 0x0003e2000c10150a */
[----:B------:R-:W-:Y:S01]  /*5b1c0*/  ISETP.LT.AND P5, PT, R52, c[0x0][0x178], !P2 ;  /* 0x00005e0034007a0c */ /* 0x000fe200057a1270 */
[----:B------:R-:W-:Y:S01]  /*5b1d0*/  IMAD.WIDE R10, R4, 0x2, R20 ;  /* 0x00000002040a7825 */ /* 0x000fe200078e0214 */
[----:B------:R-:W-:Y:S02]  /*5b1e0*/  PRMT R43, R46, 0x7632, R43 ;  /* 0x000076322e2b7816 */ /* 0x000fe4000000002b */
[----:B------:R-:W-:Y:S02]  /*5b1f0*/  ISETP.LT.AND P6, PT, R59, c[0x0][0x178], !P2 ;  /* 0x00005e003b007a0c */ /* 0x000fe400057c1270 */
[----:B------:R-:W-:Y:S01]  /*5b200*/  PRMT R42, R45, 0x7632, R42 ;  /* 0x000076322d2a7816 */ /* 0x000fe2000000002a */
[C---:B0-----:R-:W-:Y:S01]  /*5b210*/  IMAD.WIDE R8, R4.reuse, 0x2, R22 ;  /* 0x0000000204087825 */ /* 0x041fe200078e0216 */
[----:B------:R-:W-:Y:S01]  /*5b220*/  ISETP.LT.AND P2, PT, R55, c[0x0][0x178], !P2 ;  /* 0x00005e0037007a0c */ /* 0x000fe20005741270 */
[----:B------:R-:W4:Y:S01]  /*5b230*/  LDL.LU R46, [R1+0x2068] ;  /* 0x00206800012e7983 */ /* 0x000f220000300800 */
[----:B------:R-:W-:Y:S01]  /*5b240*/  PRMT R5, R49, 0x7632, R5 ;  /* 0x0000763231057816 */ /* 0x000fe20000000005 */
[----:B------:R-:W-:-:S02]  /*5b250*/  IMAD.WIDE R12, R4, 0x2, R36 ;  /* 0x00000002040c7825 */ /* 0x000fc400078e0224 */
[----:B------:R-:W4:Y:S02]  /*5b260*/  LDL.LU R45, [R1+0x206c] ;  /* 0x00206c00012d7983 */ /* 0x000f240000300800 */
[----:B----4-:R-:W-:Y:S02]  /*5b270*/  ISETP.GE.AND P3, PT, R44, c[0x0][0x17c], PT ;  /* 0x00005f002c007a0c */ /* 0x010fe40003f66270 */
[----:B-1----:R-:W4:Y:S01]  /*5b280*/  LDL.LU R49, [R1+0x480] ;  /* 0x0004800001317983 */ /* 0x002f220000300800 */
[----:B--2---:R-:W-:-:S03]  /*5b290*/  PRMT R6, R54, 0x7632, R6 ;  /* 0x0000763236067816 */ /* 0x004fc60000000006 */
[----:B------:R0:W-:Y:S01]  /*5b2a0*/  @P0 STG.E.U16 [R10.64], R54 ;  /* 0x000000360a000986 */ /* 0x0001e2000c10150a */
[----:B------:R-:W-:Y:S02]  /*5b2b0*/  ISETP.LT.AND P0, PT, R27, c[0x0][0x178], !P3 ;  /* 0x00005e001b007a0c */ /* 0x000fe40005f01270 */
[----:B------:R-:W-:Y:S01]  /*5b2c0*/  PRMT R7, R58, 0x7632, R7 ;  /* 0x000076323a077816 */ /* 0x000fe20000000007 */
[----:B------:R1:W-:Y:S01]  /*5b2d0*/  @P4 STG.E.U16 [R8.64], R58 ;  /* 0x0000003a08004986 */ /* 0x0003e2000c10150a */
[----:B------:R-:W-:Y:S02]  /*5b2e0*/  ISETP.LT.AND P4, PT, R47, c[0x0][0x178], !P3 ;  /* 0x00005e002f007a0c */ /* 0x000fe40005f81270 */
[----:B------:R-:W-:Y:S01]  /*5b2f0*/  PRMT R0, R53, 0x7632, R0 ;  /* 0x0000763235007816 */ /* 0x000fe20000000000 */
[----:B------:R2:W-:Y:S04]  /*5b300*/  @P5 STG.E.U16 [R12.64], R53 ;  /* 0x000000350c005986 */ /* 0x0005e8000c10150a */
[----:B0-----:R-:W3:Y:S01]  /*5b310*/  LDL.LU R54, [R1+0x470] ;  /* 0x0004700001367983 */ /* 0x001ee20000300800 */
[----:B------:R-:W-:-:S03]  /*5b320*/  IMAD.WIDE R10, R4, 0x2, R40 ;  /* 0x00000002040a7825 */ /* 0x000fc600078e0228 */
[----:B-1----:R-:W3:Y:S01]  /*5b330*/  LDL.LU R58, [R1+0x450] ;  /* 0x00045000013a7983 */ /* 0x002ee20000300800 */
[C---:B------:R-:W-:Y:S01]  /*5b340*/  IMAD.WIDE R8, R4.reuse, 0x2, R38 ;  /* 0x0000000204087825 */ /* 0x040fe200078e0226 */
[----:B------:R-:W-:Y:S02]  /*5b350*/  IADD3 R4, R4, c[0x0][0x198], RZ ;  /* 0x0000660004047a10 */ /* 0x000fe40007ffe0ff */
[----:B--2---:R-:W2:Y:S04]  /*5b360*/  LDL.LU R53, [R1+0x440] ;  /* 0x0004400001357983 */ /* 0x004ea80000300800 */
[----:B------:R0:W-:Y:S01]  /*5b370*/  @P2 STG.E.U16 [R8.64], R57 ;  /* 0x0000003908002986 */ /* 0x0001e2000c10150a */
[----:B------:R-:W-:-:S03]  /*5b380*/  PRMT R14, R57, 0x7632, R14 ;  /* 0x00007632390e7816 */ /* 0x000fc6000000000e */
[----:B------:R1:W-:Y:S01]  /*5b390*/  @P6 STG.E.U16 [R10.64], R56 ;  /* 0x000000380a006986 */ /* 0x0003e2000c10150a */
[----:B------:R-:W-:-:S03]  /*5b3a0*/  PRMT R15, R56, 0x7632, R15 ;  /* 0x00007632380f7816 */ /* 0x000fc6000000000f */
[----:B0-----:R-:W2:Y:S01]  /*5b3b0*/  LDL.LU R57, [R1+0x430] ;  /* 0x0004300001397983 */ /* 0x001ea20000300800 */
[----:B------:R-:W-:-:S03]  /*5b3c0*/  IMAD.WIDE R8, R4, 0x2, R16 ;  /* 0x0000000204087825 */ /* 0x000fc600078e0210 */
[----:B-1----:R-:W2:Y:S01]  /*5b3d0*/  LDL.LU R56, [R1+0x410] ;  /* 0x0004100001387983 */ /* 0x002ea20000300800 */
[----:B------:R-:W-:-:S03]  /*5b3e0*/  IMAD.WIDE R10, R4, 0x2, R2 ;  /* 0x00000002040a7825 */ /* 0x000fc600078e0202 */
[----:B------:R-:W2:Y:S04]  /*5b3f0*/  LDL.LU R44, [R1+0x3f0] ;  /* 0x0003f000012c7983 */ /* 0x000ea80000300800 */
[----:B------:R-:W-:Y:S04]  /*5b400*/  @P0 STG.E.U16 [R10.64], R42 ;  /* 0x0000002a0a000986 */ /* 0x000fe8000c10150a */
[----:B------:R0:W-:Y:S04]  /*5b410*/  @P4 STG.E.U16 [R8.64], R43 ;  /* 0x0000002b08004986 */ /* 0x0001e8000c10150a */
[----:B0-----:R-:W2:Y:S01]  /*5b420*/  LDL.LU R43, [R1+0x2c0] ;  /* 0x0002c000012b7983 */ /* 0x001ea20000300800 */
[----:B------:R-:W-:-:S02]  /*5b430*/  ISETP.LT.AND P2, PT, R48, c[0x0][0x178], !P3 ;  /* 0x00005e0030007a0c */ /* 0x000fc40005f41270 */
[----:B------:R-:W-:Y:S02]  /*5b440*/  ISETP.LT.AND P6, PT, R50, c[0x0][0x178], !P3 ;  /* 0x00005e0032007a0c */ /* 0x000fe40005fc1270 */
[----:B------:R-:W-:Y:S01]  /*5b450*/  ISETP.LT.AND P5, PT, R51, c[0x0][0x178], !P3 ;  /* 0x00005e0033007a0c */ /* 0x000fe20005fa1270 */
[----:B------:R-:W-:Y:S01]  /*5b460*/  IMAD.WIDE R8, R4, 0x2, R18 ;  /* 0x0000000204087825 */ /* 0x000fe200078e0212 */
[----:B------:R-:W-:Y:S02]  /*5b470*/  ISETP.LT.AND P4, PT, R52, c[0x0][0x178], !P3 ;  /* 0x00005e0034007a0c */ /* 0x000fe40005f81270 */
[----:B------:R-:W-:Y:S01]  /*5b480*/  ISETP.LT.AND P0, PT, R55, c[0x0][0x178], !P3 ;  /* 0x00005e0037007a0c */ /* 0x000fe20005f01270 */
[----:B------:R-:W-:Y:S01]  /*5b490*/  IMAD.WIDE R10, R4, 0x2, R20 ;  /* 0x00000002040a7825 */ /* 0x000fe200078e0214 */
[----:B------:R-:W-:-:S03]  /*5b4a0*/  ISETP.LT.AND P3, PT, R59, c[0x0][0x178], !P3 ;  /* 0x00005e003b007a0c */ /* 0x000fc60005f61270 */
[----:B------:R-:W-:Y:S01]  /*5b4b0*/  IMAD.WIDE R12, R4, 0x2, R22 ;  /* 0x00000002040c7825 */ /* 0x000fe200078e0216 */
[----:B------:R0:W-:Y:S04]  /*5b4c0*/  @P2 STG.E.U16 [R8.64], R5 ;  /* 0x0000000508002986 */ /* 0x0001e8000c10150a */
[----:B------:R1:W-:Y:S01]  /*5b4d0*/  @P6 STG.E.U16 [R10.64], R6 ;  /* 0x000000060a006986 */ /* 0x0003e2000c10150a */
[----:B------:R-:W-:-:S03]  /*5b4e0*/  ISETP.LT.AND P6, PT, R27, c[0x0][0x178], !P1 ;  /* 0x00005e001b007a0c */ /* 0x000fc60004fc1270 */
[----:B------:R1:W-:Y:S01]  /*5b4f0*/  @P5 STG.E.U16 [R12.64], R7 ;  /* 0x000000070c005986 */ /* 0x0003e2000c10150a */
[----:B------:R-:W-:Y:S01]  /*5b500*/  ISETP.LT.AND P5, PT, R47, c[0x0][0x178], !P1 ;  /* 0x00005e002f007a0c */ /* 0x000fe20004fa1270 */
[----:B0-----:R-:W-:Y:S01]  /*5b510*/  IMAD.WIDE R8, R4, 0x2, R38 ;  /* 0x0000000204087825 */ /* 0x001fe200078e0226 */
[----:B------:R-:W-:-:S03]  /*5b520*/  ISETP.LT.AND P2, PT, R48, c[0x0][0x178], !P1 ;  /* 0x00005e0030007a0c */ /* 0x000fc60004f41270 */
[----:B-1----:R-:W-:-:S04]  /*5b530*/  IMAD.WIDE R10, R4, 0x2, R40 ;  /* 0x00000002040a7825 */ /* 0x002fc800078e0228 */
[C---:B------:R-:W-:Y:S01]  /*5b540*/  IMAD.WIDE R6, R4.reuse, 0x2, R36 ;  /* 0x0000000204067825 */ /* 0x040fe200078e0224 */
[----:B------:R-:W-:-:S04]  /*5b550*/  IADD3 R4, R4, c[0x0][0x198], RZ ;  /* 0x0000660004047a10 */ /* 0x000fc80007ffe0ff */
[----:B------:R0:W-:Y:S01]  /*5b560*/  @P4 STG.E.U16 [R6.64], R0 ;  /* 0x0000000006004986 */ /* 0x0001e2000c10150a */
[----:B------:R-:W-:-:S03]  /*5b570*/  ISETP.LT.AND P4, PT, R50, c[0x0][0x178], !P1 ;  /* 0x00005e0032007a0c */ /* 0x000fc60004f81270 */
[----:B------:R1:W-:Y:S04]  /*5b580*/  @P0 STG.E.U16 [R8.64], R14 ;  /* 0x0000000e08000986 */ /* 0x0003e8000c10150a */
[----:B------:R4:W-:Y:S01]  /*5b590*/  @P3 STG.E.U16 [R10.64], R15 ;  /* 0x0000000f0a003986 */ /* 0x0009e2000c10150a */
[----:B------:R-:W-:Y:S01]  /*5b5a0*/  ISETP.LT.AND P3, PT, R51, c[0x0][0x178], !P1 ;  /* 0x00005e0033007a0c */ /* 0x000fe20004f61270 */
[----:B0-----:R-:W-:-:S04]  /*5b5b0*/  IMAD.WIDE R6, R4, 0x2, R18 ;  /* 0x0000000204067825 */ /* 0x001fc800078e0212 */
[----:B-1----:R-:W-:-:S04]  /*5b5c0*/  IMAD.WIDE R8, R4, 0x2, R2 ;  /* 0x0000000204087825 */ /* 0x002fc800078e0202 */
[----:B----4-:R-:W-:Y:S01]  /*5b5d0*/  IMAD.WIDE R10, R4, 0x2, R16 ;  /* 0x00000002040a7825 */ /* 0x010fe200078e0210 */
[----:B------:R0:W-:Y:S01]  /*5b5e0*/  @P6 STG.E.U16 [R8.64], R49 ;  /* 0x0000003108006986 */ /* 0x0001e2000c10150a */
[----:B------:R-:W-:-:S04]  /*5b5f0*/  ISETP.GE.AND P0, PT, R46, c[0x0][0x17c], PT ;  /* 0x00005f002e007a0c */ /* 0x000fc80003f06270 */
[----:B------:R-:W-:Y:S01]  /*5b600*/  ISETP.LT.AND P6, PT, R27, c[0x0][0x178], !P0 ;  /* 0x00005e001b007a0c */ /* 0x000fe200047c1270 */
[C---:B0-----:R-:W-:Y:S01]  /*5b610*/  IMAD.WIDE R8, R4.reuse, 0x2, R20 ;  /* 0x0000000204087825 */ /* 0x041fe200078e0214 */
[----:B------:R-:W-:Y:S02]  /*5b620*/  IADD3 R12, R4, c[0x0][0x198], RZ ;  /* 0x00006600040c7a10 */ /* 0x000fe40007ffe0ff */
[----:B------:R-:W-:Y:S01]  /*5b630*/  PRMT R0, R49, 0x7632, R0 ;  /* 0x0000763231007816 */ /* 0x000fe20000000000 */
[----:B---3--:R-:W-:Y:S01]  /*5b640*/  @P5 STG.E.U16 [R10.64], R54 ;  /* 0x000000360a005986 */ /* 0x008fe2000c10150a */
[----:B------:R-:W-:-:S03]  /*5b650*/  ISETP.LT.AND P5, PT, R55, c[0x0][0x178], !P1 ;  /* 0x00005e0037007a0c */ /* 0x000fc60004fa1270 */
[----:B------:R0:W-:Y:S01]  /*5b660*/  @P2 STG.E.U16 [R6.64], R58 ;  /* 0x0000003a06002986 */ /* 0x0001e2000c10150a */
[----:B------:R-:W-:-:S03]  /*5b670*/  ISETP.LT.AND P2, PT, R52, c[0x0][0x178], !P1 ;  /* 0x00005e0034007a0c */ /* 0x000fc60004f41270 */
[----:B--2---:R1:W-:Y:S01]  /*5b680*/  @P4 STG.E.U16 [R8.64], R53 ;  /* 0x0000003508004986 */ /* 0x0043e2000c10150a */
[----:B------:R-:W-:Y:S01]  /*5b690*/  ISETP.LT.AND P4, PT, R59, c[0x0][0x178], !P1 ;  /* 0x00005e003b007a0c */ /* 0x000fe20004f81270 */
[----:B0-----:R-:W-:-:S04]  /*5b6a0*/  IMAD.WIDE R6, R4, 0x2, R22 ;  /* 0x0000000204067825 */ /* 0x001fc800078e0216 */
[----:B-1----:R-:W-:-:S04]  /*5b6b0*/  IMAD.WIDE R8, R4, 0x2, R36 ;  /* 0x0000000204087825 */ /* 0x002fc800078e0224 */
[----:B------:R-:W-:Y:S01]  /*5b6c0*/  IMAD.WIDE R10, R12, 0x2, R2 ;  /* 0x000000020c0a7825 */ /* 0x000fe200078e0202 */
[----:B------:R0:W-:Y:S04]  /*5b6d0*/  @P3 STG.E.U16 [R6.64], R57 ;  /* 0x0000003906003986 */ /* 0x0001e8000c10150a */
[----:B------:R1:W-:Y:S01]  /*5b6e0*/  @P2 STG.E.U16 [R8.64], R56 ;  /* 0x0000003808002986 */ /* 0x0003e2000c10150a */
[----:B------:R-:W-:Y:S01]  /*5b6f0*/  ISETP.LT.AND P2, PT, R47, c[0x0][0x178], !P0 ;  /* 0x00005e002f007a0c */ /* 0x000fe20004741270 */
[----:B0-----:R-:W-:-:S04]  /*5b700*/  IMAD.WIDE R6, R4, 0x2, R38 ;  /* 0x0000000204067825 */ /* 0x001fc800078e0226 */
[----:B------:R-:W-:Y:S01]  /*5b710*/  IMAD.WIDE R4, R4, 0x2, R40 ;  /* 0x0000000204047825 */ /* 0x000fe200078e0228 */
[----:B------:R-:W-:Y:S01]  /*5b720*/  @P5 STG.E.U16 [R6.64], R44 ;  /* 0x0000002c06005986 */ /* 0x000fe2000c10150a */
[----:B------:R-:W-:-:S03]  /*5b730*/  ISETP.GE.AND P1, PT, R45, c[0x0][0x17c], PT ;  /* 0x00005f002d007a0c */ /* 0x000fc60003f26270 */
[----:B------:R-:W2:Y:S01]  /*5b740*/  LDL.LU R45, [R1+0x4d0] ;  /* 0x0004d000012d7983 */ /* 0x000ea20000300800 */
[----:B-1----:R-:W-:-:S03]  /*5b750*/  IMAD.WIDE R8, R12, 0x2, R16 ;  /* 0x000000020c087825 */ /* 0x002fc600078e0210 */
[----:B------:R-:W3:Y:S04]  /*5b760*/  LDL.LU R46, [R1+0x4c0] ;  /* 0x0004c000012e7983 */ /* 0x000ee80000300800 */
[----:B------:R0:W-:Y:S04]  /*5b770*/  @P4 STG.E.U16 [R4.64], R43 ;  /* 0x0000002b04004986 */ /* 0x0001e8000c10150a */
[----:B------:R1:W-:Y:S01]  /*5b780*/  @P6 STG.E.U16 [R10.64], R0 ;  /* 0x000000000a006986 */ /* 0x0003e2000c10150a */
[----:B------:R-:W-:-:S03]  /*5b790*/  ISETP.LT.AND P6, PT, R48, c[0x0][0x178], !P0 ;  /* 0x00005e0030007a0c */ /* 0x000fc600047c1270 */
[----:B------:R-:W4:Y:S01]  /*5b7a0*/  LDL.LU R49, [R1+0x4a0] ;  /* 0x0004a00001317983 */ /* 0x000f220000300800 */
[----:B0-----:R-:W-:Y:S01]  /*5b7b0*/  IMAD.WIDE R4, R12, 0x2, R18 ;  /* 0x000000020c047825 */ /* 0x001fe200078e0212 */
[----:B-1----:R-:W-:Y:S02]  /*5b7c0*/  PRMT R11, R54, 0x7632, R11 ;  /* 0x00007632360b7816 */ /* 0x002fe4000000000b */
[----:B------:R-:W-:Y:S01]  /*5b7d0*/  PRMT R0, R58, 0x7632, R0 ;  /* 0x000076323a007816 */ /* 0x000fe20000000000 */
[----:B------:R-:W4:Y:S01]  /*5b7e0*/  LDL.LU R54, [R1+0x490] ;  /* 0x0004900001367983 */ /* 0x000f220000300800 */
[----:B------:R-:W-:-:S03]  /*5b7f0*/  PRMT R10, R53, 0x7632, R10 ;  /* 0x00007632350a7816 */ /* 0x000fc6000000000a */
[----:B------:R0:W-:Y:S01]  /*5b800*/  @P2 STG.E.U16 [R8.64], R11 ;  /* 0x0000000b08002986 */ /* 0x0001e2000c10150a */
[----:B------:R-:W-:-:S03]  /*5b810*/  PRMT R13, R44, 0x7632, R13 ;  /* 0x000076322c0d7816 */ /* 0x000fc6000000000d */
[----:B------:R-:W4:Y:S01]  /*5b820*/  LDL.LU R58, [R1+0x460] ;  /* 0x00046000013a7983 */ /* 0x000f220000300800 */
[----:B------:R-:W-:-:S03]  /*5b830*/  PRMT R14, R43, 0x7632, R14 ;  /* 0x000076322b0e7816 */ /* 0x000fc6000000000e */
[----:B------:R1:W-:Y:S01]  /*5b840*/  @P6 STG.E.U16 [R4.64], R0 ;  /* 0x0000000004006986 */ /* 0x0003e2000c10150a */
[----:B0-----:R-:W-:-:S03]  /*5b850*/  PRMT R11, R57, 0x7632, R11 ;  /* 0x00007632390b7816 */ /* 0x001fc6000000000b */
[----:B------:R-:W4:Y:S04]  /*5b860*/  LDL.LU R53, [R1+0x420] ;  /* 0x0004200001357983 */ /* 0x000f280000300800 */
[----:B------:R-:W4:Y:S01]  /*5b870*/  LDL.LU R57, [R1+0x3e0] ;  /* 0x0003e00001397983 */ /* 0x000f220000300800 */
[----:B-1----:R-:W-:-:S03]  /*5b880*/  PRMT R0, R56, 0x7632, R0 ;  /* 0x0000763238007816 */ /* 0x002fc60000000000 */
[----:B------:R-:W4:Y:S04]  /*5b890*/  LDL.LU R56, [R1+0xe0] ;  /* 0x0000e00001387983 */ /* 0x000f280000300800 */
[----:B------:R-:W4:Y:S04]  /*5b8a0*/  LDL.LU R44, [R1+0x2070] ;  /* 0x00207000012c7983 */ /* 0x000f280000300800 */
[----:B------:R-:W4:Y:S01]  /*5b8b0*/  LDL.LU R43, [R1+0x2074] ;  /* 0x00207400012b7983 */ /* 0x000f220000300800 */
[----:B------:R-:W-:Y:S02]  /*5b8c0*/  ISETP.LT.AND P5, PT, R50, c[0x0][0x178], !P0 ;  /* 0x00005e0032007a0c */ /* 0x000fe400047a1270 */
[----:B------:R-:W-:-:S02]  /*5b8d0*/  ISETP.LT.AND P4, PT, R51, c[0x0][0x178], !P0 ;  /* 0x00005e0033007a0c */ /* 0x000fc40004781270 */
[----:B------:R-:W-:Y:S01]  /*5b8e0*/  ISETP.LT.AND P3, PT, R52, c[0x0][0x178], !P0 ;  /* 0x00005e0034007a0c */ /* 0x000fe20004761270 */
[----:B------:R-:W-:-:S04]  /*5b8f0*/  IMAD.WIDE R6, R12, 0x2, R20 ;  /* 0x000000020c067825 */ /* 0x000fc800078e0214 */
[----:B------:R-:W-:Y:S01]  /*5b900*/  IMAD.WIDE R8, R12, 0x2, R22 ;  /* 0x000000020c087825 */ /* 0x000fe200078e0216 */
[----:B------:R-:W-:-:S03]  /*5b910*/  ISETP.LT.AND P2, PT, R55, c[0x0][0x178], !P0 ;  /* 0x00005e0037007a0c */ /* 0x000fc60004741270 */
[----:B------:R-:W-:Y:S01]  /*5b920*/  IMAD.WIDE R4, R12, 0x2, R36 ;  /* 0x000000020c047825 */ /* 0x000fe200078e0224 */
[----:B------:R0:W-:Y:S01]  /*5b930*/  @P5 STG.E.U16 [R6.64], R10 ;  /* 0x0000000a06005986 */ /* 0x0001e2000c10150a */
[----:B------:R-:W-:-:S03]  /*5b940*/  ISETP.LT.AND P0, PT, R59, c[0x0][0x178], !P0 ;  /* 0x00005e003b007a0c */ /* 0x000fc60004701270 */
[----:B------:R-:W-:Y:S01]  /*5b950*/  @P4 STG.E.U16 [R8.64], R11 ;  /* 0x0000000b08004986 */ /* 0x000fe2000c10150a */
[----:B------:R-:W-:-:S03]  /*5b960*/  ISETP.LT.AND P4, PT, R27, c[0x0][0x178], !P1 ;  /* 0x00005e001b007a0c */ /* 0x000fc60004f81270 */
[----:B------:R1:W-:Y:S01]  /*5b970*/  @P3 STG.E.U16 [R4.64], R0 ;  /* 0x0000000004003986 */ /* 0x0003e2000c10150a */
[----:B------:R-:W-:Y:S02]  /*5b980*/  ISETP.LT.AND P3, PT, R47, c[0x0][0x178], !P1 ;  /* 0x00005e002f007a0c */ /* 0x000fe40004f61270 */
[----:B------:R-:W-:Y:S01]  /*5b990*/  ISETP.LT.AND P6, PT, R48, c[0x0][0x178], !P1 ;  /* 0x00005e0030007a0c */ /* 0x000fe20004fc1270 */
[C---:B0-----:R-:W-:Y:S01]  /*5b9a0*/  IMAD.WIDE R6, R12.reuse, 0x2, R40 ;  /* 0x000000020c067825 */ /* 0x041fe200078e0228 */
[----:B-1----:R-:W-:-:S03]  /*5b9b0*/  IADD3 R0, R12, c[0x0][0x198], RZ ;  /* 0x000066000c007a10 */ /* 0x002fc60007ffe0ff */
[----:B------:R-:W-:-:S04]  /*5b9c0*/  IMAD.WIDE R4, R12, 0x2, R38 ;  /* 0x000000020c047825 */ /* 0x000fc800078e0226 */
[C---:B------:R-:W-:Y:S01]  /*5b9d0*/  IMAD.WIDE R8, R0.reuse, 0x2, R2 ;  /* 0x0000000200087825 */ /* 0x040fe200078e0202 */
[----:B------:R0:W-:Y:S03]  /*5b9e0*/  @P2 STG.E.U16 [R4.64], R13 ;  /* 0x0000000d04002986 */ /* 0x0001e6000c10150a */
[----:B------:R-:W-:Y:S01]  /*5b9f0*/  IMAD.WIDE R10, R0, 0x2, R16 ;  /* 0x00000002000a7825 */ /* 0x000fe200078e0210 */
[----:B------:R1:W-:Y:S01]  /*5ba00*/  @P0 STG.E.U16 [R6.64], R14 ;  /* 0x0000000e06000986 */ /* 0x0003e2000c10150a */
[----:B------:R-:W-:Y:S02]  /*5ba10*/  ISETP.LT.AND P2, PT, R50, c[0x0][0x178], !P1 ;  /* 0x00005e0032007a0c */ /* 0x000fe40004f41270 */
[----:B------:R-:W-:Y:S01]  /*5ba20*/  ISETP.LT.AND P5, PT, R51, c[0x0][0x178], !P1 ;  /* 0x00005e0033007a0c */ /* 0x000fe20004fa1270 */
[----:B0-----:R-:W-:-:S04]  /*5ba30*/  IMAD.WIDE R4, R0, 0x2, R18 ;  /* 0x0000000200047825 */ /* 0x001fc800078e0212 */
[----:B-1----:R-:W-:Y:S01]  /*5ba40*/  IMAD.WIDE R6, R0, 0x2, R36 ;  /* 0x0000000200067825 */ /* 0x002fe200078e0224 */
[----:B--2---:R0:W-:Y:S01]  /*5ba50*/  @P4 STG.E.U16 [R8.64], R45 ;  /* 0x0000002d08004986 */ /* 0x0041e2000c10150a */
[----:B------:R-:W-:-:S03]  /*5ba60*/  ISETP.LT.AND P4, PT, R52, c[0x0][0x178], !P1 ;  /* 0x00005e0034007a0c */ /* 0x000fc60004f81270 */
[----:B---3--:R1:W-:Y:S01]  /*5ba70*/  @P3 STG.E.U16 [R10.64], R46 ;  /* 0x0000002e0a003986 */ /* 0x0083e2000c10150a */
[----:B------:R-:W-:Y:S02]  /*5ba80*/  ISETP.LT.AND P3, PT, R55, c[0x0][0x178], !P1 ;  /* 0x00005e0037007a0c */ /* 0x000fe40004f61270 */
[----:B------:R-:W-:Y:S01]  /*5ba90*/  ISETP.LT.AND P1, PT, R59, c[0x0][0x178], !P1 ;  /* 0x00005e003b007a0c */ /* 0x000fe20004f21270 */
[C---:B0-----:R-:W-:Y:S01]  /*5baa0*/  IMAD.WIDE R8, R0.reuse, 0x2, R38 ;  /* 0x0000000200087825 */ /* 0x041fe200078e0226 */
[----:B----4-:R0:W-:Y:S03]  /*5bab0*/  @P6 STG.E.U16 [R4.64], R49 ;  /* 0x0000003104006986 */ /* 0x0101e6000c10150a */
[----:B-1----:R-:W-:-:S04]  /*5bac0*/  IMAD.WIDE R10, R0, 0x2, R20 ;  /* 0x00000002000a7825 */ /* 0x002fc800078e0214 */
[C---:B0-----:R-:W-:Y:S01]  /*5bad0*/  IMAD.WIDE R4, R0.reuse, 0x2, R22 ;  /* 0x0000000200047825 */ /* 0x041fe200078e0216 */
[----:B------:R0:W-:Y:S04]  /*5bae0*/  @P2 STG.E.U16 [R10.64], R54 ;  /* 0x000000360a002986 */ /* 0x0001e8000c10150a */
[----:B------:R-:W-:Y:S01]  /*5baf0*/  @P5 STG.E.U16 [R4.64], R58 ;  /* 0x0000003a04005986 */ /* 0x000fe2000c10150a */
[----:B0-----:R-:W-:-:S03]  /*5bb00*/  IMAD.WIDE R10, R0, 0x2, R40 ;  /* 0x00000002000a7825 */ /* 0x001fc600078e0228 */
[----:B------:R-:W-:Y:S04]  /*5bb10*/  @P4 STG.E.U16 [R6.64], R53 ;  /* 0x0000003506004986 */ /* 0x000fe8000c10150a */
[----:B------:R0:W-:Y:S01]  /*5bb20*/  @P3 STG.E.U16 [R8.64], R57 ;  /* 0x0000003908003986 */ /* 0x0001e2000c10150a */
[----:B------:R-:W-:Y:S02]  /*5bb30*/  IADD3 R0, R0, c[0x0][0x198], RZ ;  /* 0x0000660000007a10 */ /* 0x000fe40007ffe0ff */
[----:B------:R-:W-:-:S04]  /*5bb40*/  ISETP.GE.AND P6, PT, R43, c[0x0][0x17c], PT ;  /* 0x00005f002b007a0c */ /* 0x000fc80003fc6270 */
[----:B------:R-:W-:Y:S02]  /*5bb50*/  ISETP.LT.AND P3, PT, R27, c[0x0][0x178], !P6 ;  /* 0x00005e001b007a0c */ /* 0x000fe40007761270 */
[----:B------:R-:W-:Y:S02]  /*5bb60*/  ISETP.LT.AND P5, PT, R47, c[0x0][0x178], !P6 ;  /* 0x00005e002f007a0c */ /* 0x000fe400077a1270 */
[----:B------:R-:W-:Y:S01]  /*5bb70*/  ISETP.LT.AND P4, PT, R48, c[0x0][0x178], !P6 ;  /* 0x00005e0030007a0c */ /* 0x000fe20007781270 */
[----:B------:R1:W-:Y:S01]  /*5bb80*/  @P1 STG.E.U16 [R10.64], R56 ;  /* 0x000000380a001986 */ /* 0x0003e2000c10150a */
[----:B------:R-:W-:Y:S01]  /*5bb90*/  ISETP.LT.AND P1, PT, R50, c[0x0][0x178], !P6 ;  /* 0x00005e0032007a0c */ /* 0x000fe20007721270 */
[C---:B0-----:R-:W-:Y:S01]  /*5bba0*/  IMAD.WIDE R8, R0.reuse, 0x2, R2 ;  /* 0x0000000200087825 */ /* 0x041fe200078e0202 */
[----:B------:R-:W-:Y:S02]  /*5bbb0*/  PRMT R12, R45, 0x7632, R12 ;  /* 0x000076322d0c7816 */ /* 0x000fe4000000000c */
[----:B------:R-:W-:Y:S01]  /*5bbc0*/  ISETP.LT.AND P2, PT, R51, c[0x0][0x178], !P6 ;  /* 0x00005e0033007a0c */ /* 0x000fe20007741270 */
[----:B------:R-:W-:-:S04]  /*5bbd0*/  IMAD.WIDE R4, R0, 0x2, R16 ;  /* 0x0000000200047825 */ /* 0x000fc800078e0210 */
[----:B------:R-:W-:Y:S01]  /*5bbe0*/  IMAD.WIDE R6, R0, 0x2, R18 ;  /* 0x0000000200067825 */ /* 0x000fe200078e0212 */
[----:B-1----:R-:W-:Y:S02]  /*5bbf0*/  PRMT R10, R46, 0x7632, R10 ;  /* 0x000076322e0a7816 */ /* 0x002fe4000000000a */
[----:B------:R-:W-:Y:S01]  /*5bc00*/  PRMT R11, R49, 0x7632, R11 ;  /* 0x00007632310b7816 */ /* 0x000fe2000000000b */
[----:B------:R0:W-:Y:S04]  /*5bc10*/  @P3 STG.E.U16 [R8.64], R12 ;  /* 0x0000000c08003986 */ /* 0x0001e8000c10150a */
[----:B------:R1:W-:Y:S04]  /*5bc20*/  @P5 STG.E.U16 [R4.64], R10 ;  /* 0x0000000a04005986 */ /* 0x0003e8000c10150a */
[----:B------:R2:W-:Y:S01]  /*5bc30*/  @P4 STG.E.U16 [R6.64], R11 ;  /* 0x0000000b06004986 */ /* 0x0005e2000c10150a */
[----:B0-----:R-:W-:Y:S01]  /*5bc40*/  PRMT R12, R54, 0x7632, R12 ;  /* 0x00007632360c7816 */ /* 0x001fe2000000000c */
[----:B------:R-:W-:-:S02]  /*5bc50*/  IMAD.WIDE R8, R0, 0x2, R20 ;  /* 0x0000000200087825 */ /* 0x000fc400078e0214 */
[----:B------:R-:W3:Y:S02]  /*5bc60*/  LDL.LU R46, [R1+0x560] ;  /* 0x00056000012e7983 */ /* 0x000ee40000300800 */
[----:B-1----:R-:W-:Y:S02]  /*5bc70*/  IMAD.WIDE R4, R0, 0x2, R22 ;  /* 0x0000000200047825 */ /* 0x002fe400078e0216 */
[----:B------:R-:W4:Y:S01]  /*5bc80*/  LDL.LU R49, [R1+0x550] ;  /* 0x0005500001317983 */ /* 0x000f220000300800 */
[----:B--2---:R-:W-:-:S03]  /*5bc90*/  PRMT R6, R58, 0x7632, R6 ;  /* 0x000076323a067816 */ /* 0x004fc60000000006 */
[----:B------:R-:W-:Y:S04]  /*5bca0*/  @P1 STG.E.U16 [R8.64], R12 ;  /* 0x0000000c08001986 */ /* 0x000fe8000c10150a */
[----:B------:R-:W2:Y:S04]  /*5bcb0*/  LDL.LU R54, [R1+0x530] ;  /* 0x0005300001367983 */ /* 0x000ea80000300800 */
[----:B------:R0:W-:Y:S04]  /*5bcc0*/  @P2 STG.E.U16 [R4.64], R6 ;  /* 0x0000000604002986 */ /* 0x0001e8000c10150a */
[----:B------:R-:W2:Y:S01]  /*5bcd0*/  LDL.LU R58, [R1+0x520] ;  /* 0x00052000013a7983 */ /* 0x000ea20000300800 */
[----:B------:R-:W-:-:S02]  /*5bce0*/  ISETP.GE.AND P0, PT, R44, c[0x0][0x17c], PT ;  /* 0x00005f002c007a0c */ /* 0x000fc40003f06270 */
[----:B0-----:R-:W-:Y:S02]  /*5bcf0*/  PRMT R5, R53, 0x7632, R5 ;  /* 0x0000763235057816 */ /* 0x001fe40000000005 */
[----:B------:R-:W2:Y:S04]  /*5bd00*/  LDL.LU R53, [R1+0x4f0] ;  /* 0x0004f00001357983 */ /* 0x000ea80000300800 */
[----:B------:R-:W2:Y:S04]  /*5bd10*/  LDL.LU R45, [R1+0x2078] ;  /* 0x00207800012d7983 */ /* 0x000ea80000300800 */
[----:B------:R-:W2:Y:S01]  /*5bd20*/  LDL.LU R44, [R1+0x207c] ;  /* 0x00207c00012c7983 */ /* 0x000ea20000300800 */
[----:B------:R-:W-:-:S02]  /*5bd30*/  PRMT R12, R57, 0x7632, R12 ;  /* 0x00007632390c7816 */ /* 0x000fc4000000000c */
[----:B------:R-:W-:Y:S01]  /*5bd40*/  PRMT R13, R56, 0x7632, R13 ;  /* 0x00007632380d7816 */ /* 0x000fe2000000000d */
        /* <DEDUP_REMOVED lines=8> */
[----:B------:R-:W-:Y:S01]  /*5bdd0*/  IMAD.WIDE R8, R0, 0x2, R38 ;  /* 0x0000000200087825 */ /* 0x000fe200078e0226 */
[----:B------:R-:W-:-:S03]  /*5bde0*/  ISETP.LT.AND P2, PT, R47, c[0x0][0x178], !P0 ;  /* 0x00005e002f007a0c */ /* 0x000fc60004741270 */
[C---:B------:R-:W-:Y:S01]  /*5bdf0*/  IMAD.WIDE R10, R0.reuse, 0x2, R40 ;  /* 0x00000002000a7825 */ /* 0x040fe200078e0228 */
[----:B------:R-:W-:Y:S01]  /*5be00*/  IADD3 R4, R0, c[0x0][0x198], RZ ;  /* 0x0000660000047a10 */ /* 0x000fe20007ffe0ff */
[----:B------:R0:W-:Y:S01]  /*5be10*/  @P1 STG.E.U16 [R6.64], R5 ;  /* 0x0000000506001986 */ /* 0x0001e2000c10150a */
[----:B------:R-:W-:-:S03]  /*5be20*/  ISETP.LT.AND P5, PT, R48, c[0x0][0x178], !P0 ;  /* 0x00005e0030007a0c */ /* 0x000fc600047a1270 */
        /* <DEDUP_REMOVED lines=8> */
[----:B---3--:R0:W-:Y:S04]  /*5beb0*/  @P4 STG.E.U16 [R8.64], R46 ;  /* 0x0000002e08004986 */ /* 0x0081e8000c10150a */
[----:B----4-:R1:W-:Y:S01]  /*5bec0*/  @P2 STG.E.U16 [R6.64], R49 ;  /* 0x0000003106002986 */ /* 0x0103e2000c10150a */
[----:B------:R-:W-:Y:S01]  /*5bed0*/  ISETP.LT.AND P4, PT, R52, c[0x0][0x178], !P0 ;  /* 0x00005e0034007a0c */ /* 0x000fe20004781270 */
[C---:B0-----:R-:W-:Y:S02]  /*5bee0*/  IMAD.WIDE R8, R4.reuse, 0x2, R20 ;  /* 0x0000000204087825 */ /* 0x041fe400078e0214 */
[----:B--2---:R0:W-:Y:S02]  /*5bef0*/  @P5 STG.E.U16 [R10.64], R54 ;  /* 0x000000360a005986 */ /* 0x0041e4000c10150a */
[C---:B-1----:R-:W-:Y:S01]  /*5bf00*/  IMAD.WIDE R6, R4.reuse, 0x2, R22 ;  /* 0x0000000204067825 */ /* 0x042fe200078e0216 */
[----:B------:R-:W-:Y:S01]  /*5bf10*/  ISETP.LT.AND P5, PT, R55, c[0x0][0x178], !P0 ;  /* 0x00005e0037007a0c */ /* 0x000fe200047a1270 */
[----:B------:R1:W-:Y:S04]  /*5bf20*/  @P6 STG.E.U16 [R8.64], R58 ;  /* 0x0000003a08006986 */ /* 0x0003e8000c10150a */
[----:B------:R2:W-:Y:S01]  /*5bf30*/  @P3 STG.E.U16 [R6.64], R53 ;  /* 0x0000003506003986 */ /* 0x0005e2000c10150a */
[----:B------:R-:W-:Y:S01]  /*5bf40*/  ISETP.LT.AND P3, PT, R59, c[0x0][0x178], !P0 ;  /* 0x00005e003b007a0c */ /* 0x000fe20004761270 */
[----:B0-----:R-:W-:Y:S01]  /*5bf50*/  IMAD.WIDE R10, R4, 0x2, R36 ;  /* 0x00000002040a7825 */ /* 0x001fe200078e0224 */
[----:B------:R-:W-:-:S03]  /*5bf60*/  ISETP.GE.AND P2, PT, R44, c[0x0][0x17c], PT ;  /* 0x00005f002c007a0c */ /* 0x000fc60003f46270 */
[----:B-1----:R-:W-:Y:S01]  /*5bf70*/  IMAD.WIDE R8, R4, 0x2, R40 ;  /* 0x0000000204087825 */ /* 0x002fe200078e0228 */
[----:B------:R-:W-:-:S03]  /*5bf80*/  ISETP.LT.AND P6, PT, R27, c[0x0][0x178], !P2 ;  /* 0x00005e001b007a0c */ /* 0x000fc600057c1270 */
[----:B--2---:R-:W-:Y:S01]  /*5bf90*/  IMAD.WIDE R6, R4, 0x2, R38 ;  /* 0x0000000204067825 */ /* 0x004fe200078e0226 */
[----:B------:R0:W-:Y:S01]  /*5bfa0*/  @P4 STG.E.U16 [R10.64], R57 ;  /* 0x000000390a004986 */ /* 0x0001e2000c10150a */
[----:B------:R-:W-:-:S03]  /*5bfb0*/  ISETP.LT.AND P4, PT, R47, c[0x0][0x178], !P2 ;  /* 0x00005e002f007a0c */ /* 0x000fc60005781270 */
[----:B------:R1:W-:Y:S01]  /*5bfc0*/  @P5 STG.E.U16 [R6.64], R56 ;  /* 0x0000003806005986 */ /* 0x0003e2000c10150a */
[----:B------:R-:W-:-:S03]  /*5bfd0*/  IMAD.WIDE R4, R0, 0x2, R2 ;  /* 0x0000000200047825 */ /* 0x000fc600078e0202 */
[----:B------:R-:W-:Y:S01]  /*5bfe0*/  @P3 STG.E.U16 [R8.64], R32 ;  /* 0x0000002008003986 */ /* 0x000fe2000c10150a */
[----:B------:R-:W-:Y:S02]  /*5bff0*/  ISETP.LT.AND P3, PT, R48, c[0x0][0x178], !P2 ;  /* 0x00005e0030007a0c */ /* 0x000fe40005761270 */
[----:B0-----:R-:W-:Y:S02]  /*5c000*/  PRMT R10, R46, 0x7632, R10 ;  /* 0x000076322e0a7816 */ /* 0x001fe4000000000a */
[----:B------:R-:W2:Y:S01]  /*5c010*/  LDL.LU R46, [R1+0x580] ;  /* 0x00058000012e7983 */ /* 0x000ea20000300800 */
[----:B------:R-:W-:-:S03]  /*5c020*/  PRMT R11, R49, 0x7632, R11 ;  /* 0x00007632310b7816 */ /* 0x000fc6000000000b */
[----:B------:R-:W3:Y:S01]  /*5c030*/  LDL.LU R49, [R1+0x570] ;  /* 0x0005700001317983 */ /* 0x000ee20000300800 */
[----:B------:R-:W-:Y:S02]  /*5c040*/  ISETP.GE.AND P0, PT, R43, c[0x0][0x17c], PT ;  /* 0x00005f002b007a0c */ /* 0x000fe40003f06270 */
[----:B------:R-:W-:Y:S01]  /*5c050*/  PRMT R12, R54, 0x7632, R12 ;  /* 0x00007632360c7816 */ /* 0x000fe2000000000c */
[----:B------:R-:W4:Y:S01]  /*5c060*/  LDL.LU R43, [R1+0x2084] ;  /* 0x00208400012b7983 */ /* 0x000f220000300800 */
[----:B-1----:R-:W-:Y:S01]  /*5c070*/  IMAD.WIDE R6, R0, 0x2, R16 ;  /* 0x0000000200067825 */ /* 0x002fe200078e0210 */
[----:B------:R-:W-:Y:S02]  /*5c080*/  PRMT R13, R58, 0x7632, R13 ;  /* 0x000076323a0d7816 */ /* 0x000fe4000000000d */
[----:B------:R-:W4:Y:S04]  /*5c090*/  LDL.LU R54, [R1+0x540] ;  /* 0x0005400001367983 */ /* 0x000f280000300800 */
[----:B------:R0:W-:Y:S04]  /*5c0a0*/  @P6 STG.E.U16 [R4.64], R10 ;  /* 0x0000000a04006986 */ /* 0x0001e8000c10150a */
[----:B------:R-:W4:Y:S01]  /*5c0b0*/  LDL.LU R58, [R1+0x510] ;  /* 0x00051000013a7983 */ /* 0x000f220000300800 */
[----:B------:R-:W-:-:S02]  /*5c0c0*/  PRMT R14, R53, 0x7632, R14 ;  /* 0x00007632350e7816 */ /* 0x000fc4000000000e */
[----:B------:R-:W-:Y:S01]  /*5c0d0*/  PRMT R15, R57, 0x7632, R15 ;  /* 0x00007632390f7816 */ /* 0x000fe2000000000f */
[----:B------:R-:W-:Y:S01]  /*5c0e0*/  @P4 STG.E.U16 [R6.64], R11 ;  /* 0x0000000b06004986 */ /* 0x000fe2000c10150a */
[----:B0-----:R-:W-:-:S03]  /*5c0f0*/  IMAD.WIDE R4, R0, 0x2, R18 ;  /* 0x0000000200047825 */ /* 0x001fc600078e0212 */
[----:B------:R-:W4:Y:S04]  /*5c100*/  LDL.LU R53, [R1+0x4e0] ;  /* 0x0004e00001357983 */ /* 0x000f280000300800 */
[----:B------:R0:W-:Y:S04]  /*5c110*/  @P3 STG.E.U16 [R4.64], R12 ;  /* 0x0000000c04003986 */ /* 0x0001e8000c10150a */
[----:B------:R-:W4:Y:S01]  /*5c120*/  LDL.LU R57, [R1+0x400] ;  /* 0x0004000001397983 */ /* 0x000f220000300800 */
[----:B0-----:R-:W-:-:S03]  /*5c130*/  PRMT R12, R56, 0x7632, R12 ;  /* 0x00007632380c7816 */ /* 0x001fc6000000000c */
[----:B------:R-:W4:Y:S01]  /*5c140*/  LDL.LU R56, [R1+0x390] ;  /* 0x0003900001387983 */ /* 0x000f220000300800 */
[----:B------:R-:W-:Y:S02]  /*5c150*/  ISETP.LT.AND P6, PT, R50, c[0x0][0x178], !P2 ;  /* 0x00005e0032007a0c */ /* 0x000fe400057c1270 */
[----:B------:R-:W-:Y:S02]  /*5c160*/  ISETP.LT.AND P4, PT, R51, c[0x0][0x178], !P2 ;  /* 0x00005e0033007a0c */ /* 0x000fe40005781270 */
[----:B------:R-:W-:Y:S01]  /*5c170*/  ISETP.LT.AND P5, PT, R52, c[0x0][0x178], !P2 ;  /* 0x00005e0034007a0c */ /* 0x000fe200057a1270 */
[----:B------:R-:W-:Y:S01]  /*5c180*/  IMAD.WIDE R6, R0, 0x2, R20 ;  /* 0x0000000200067825 */ /* 0x000fe200078e0214 */
[----:B------:R-:W-:-:S03]  /*5c190*/  ISETP.LT.AND P3, PT, R55, c[0x0][0x178], !P2 ;  /* 0x00005e0037007a0c */ /* 0x000fc60005761270 */
[----:B------:R-:W-:Y:S01]  /*5c1a0*/  IMAD.WIDE R8, R0, 0x2, R22 ;  /* 0x0000000200087825 */ /* 0x000fe200078e0216 */
[----:B------:R-:W-:-:S03]  /*5c1b0*/  ISETP.LT.AND P2, PT, R59, c[0x0][0x178], !P2 ;  /* 0x00005e003b007a0c */ /* 0x000fc60005741270 */
[----:B------:R-:W-:Y:S01]  /*5c1c0*/  IMAD.WIDE R10, R0, 0x2, R36 ;  /* 0x00000002000a7825 */ /* 0x000fe200078e0224 */
[----:B------:R0:W-:Y:S01]  /*5c1d0*/  @P6 STG.E.U16 [R6.64], R13 ;  /* 0x0000000d06006986 */ /* 0x0001e2000c10150a */
[----:B------:R-:W-:-:S03]  /*5c1e0*/  ISETP.LT.AND P6, PT, R27, c[0x0][0x178], !P0 ;  /* 0x00005e001b007a0c */ /* 0x000fc600047c1270 */
[----:B------:R1:W-:Y:S01]  /*5c1f0*/  @P4 STG.E.U16 [R8.64], R14 ;  /* 0x0000000e08004986 */ /* 0x0003e2000c10150a */
[----:B------:R-:W-:-:S03]  /*5c200*/  IADD3 R4, R0, c[0x0][0x198], RZ ;  /* 0x0000660000047a10 */ /* 0x000fc60007ffe0ff */
[----:B------:R1:W-:Y:S01]  /*5c210*/  @P5 STG.E.U16 [R10.64], R15 ;  /* 0x0000000f0a005986 */ /* 0x0003e2000c10150a */
[----:B------:R-:W-:Y:S01]  /*5c220*/  ISETP.LT.AND P5, PT, R47, c[0x0][0x178], !P0 ;  /* 0x00005e002f007a0c */ /* 0x000fe200047a1270 */
[----:B0-----:R-:W-:Y:S01]  /*5c230*/  IMAD.WIDE R6, R0, 0x2, R38 ;  /* 0x0000000200067825 */ /* 0x001fe200078e0226 */
[----:B------:R-:W-:Y:S02]  /*5c240*/  ISETP.LT.AND P4, PT, R48, c[0x0][0x178], !P0 ;  /* 0x00005e0030007a0c */ /* 0x000fe40004781270 */
[----:B------:R-:W-:Y:S01]  /*5c250*/  PRMT R5, R32, 0x7632, R5 ;  /* 0x0000763220057816 */ /* 0x000fe20000000005 */
[----:B-1----:R-:W-:Y:S01]  /*5c260*/  IMAD.WIDE R8, R4, 0x2, R2 ;  /* 0x0000000204087825 */ /* 0x002fe200078e0202 */
[----:B------:R0:W-:Y:S01]  /*5c270*/  @P3 STG.E.U16 [R6.64], R12 ;  /* 0x0000000c06003986 */ /* 0x0001e2000c10150a */
[----:B------:R-:W-:Y:S02]  /*5c280*/  ISETP.LT.AND P3, PT, R50, c[0x0][0x178], !P0 ;  /* 0x00005e0032007a0c */ /* 0x000fe40004761270 */
[----:B------:R-:W-:-:S05]  /*5c290*/  IMAD.WIDE R10, R0, 0x2, R40 ;  /* 0x00000002000a7825 */ /* 0x000fca00078e0228 */
[----:B------:R1:W-:Y:S01]  /*5c2a0*/  @P2 STG.E.U16 [R10.64], R5 ;  /* 0x000000050a002986 */ /* 0x0003e2000c10150a */
[C---:B0-----:R-:W-:Y:S01]  /*5c2b0*/  IMAD.WIDE R6, R4.reuse, 0x2, R16 ;  /* 0x0000000204067825 */ /* 0x041fe200078e0210 */
[----:B------:R-:W-:Y:S02]  /*5c2c0*/  ISETP.LT.AND P2, PT, R51, c[0x0][0x178], !P0 ;  /* 0x00005e0033007a0c */ /* 0x000fe40004741270 */
[C---:B------:R-:W-:Y:S01]  /*5c2d0*/  IADD3 R0, R4.reuse, c[0x0][0x198], RZ ;  /* 0x0000660004007a10 */ /* 0x040fe20007ffe0ff */
[----:B-1----:R-:W-:Y:S01]  /*5c2e0*/  IMAD.WIDE R10, R4, 0x2, R22 ;  /* 0x00000002040a7825 */ /* 0x002fe200078e0216 */
[----:B------:R-:W-:Y:S01]  /*5c2f0*/  ISETP.GE.AND P1, PT, R45, c[0x0][0x17c], PT ;  /* 0x00005f002d007a0c */ /* 0x000fe20003f26270 */
[----:B--2---:R0:W-:Y:S01]  /*5c300*/  @P6 STG.E.U16 [R8.64], R46 ;  /* 0x0000002e08006986 */ /* 0x0041e2000c10150a */
[----:B------:R-:W-:-:S03]  /*5c310*/  ISETP.LT.AND P6, PT, R52, c[0x0][0x178], !P0 ;  /* 0x00005e0034007a0c */ /* 0x000fc600047c1270 */
[----:B---3--:R1:W-:Y:S01]  /*5c320*/  @P5 STG.E.U16 [R6.64], R49 ;  /* 0x0000003106005986 */ /* 0x0083e2000c10150a */
[----:B------:R-:W-:Y:S02]  /*5c330*/  ISETP.LT.AND P5, PT, R55, c[0x0][0x178], !P0 ;  /* 0x00005e0037007a0c */ /* 0x000fe400047a1270 */
[----:B------:R-:W-:Y:S01]  /*5c340*/  ISETP.LT.AND P0, PT, R59, c[0x0][0x178], !P0 ;  /* 0x00005e003b007a0c */ /* 0x000fe20004701270 */
[----:B0-----:R-:W-:-:S04]  /*5c350*/  IMAD.WIDE R8, R4, 0x2, R18 ;  /* 0x0000000204087825 */ /* 0x001fc800078e0212 */
[----:B-1----:R-:W-:Y:S01]  /*5c360*/  IMAD.WIDE R6, R4, 0x2, R20 ;  /* 0x0000000204067825 */ /* 0x002fe200078e0214 */
[----:B----4-:R0:W-:Y:S01]  /*5c370*/  @P4 STG.E.U16 [R8.64], R54 ;  /* 0x0000003608004986 */ /* 0x0101e2000c10150a */
[----:B------:R-:W-:-:S03]  /*5c380*/  ISETP.GE.AND P4, PT, R43, c[0x0][0x17c], PT ;  /* 0x00005f002b007a0c */ /* 0x000fc60003f86270 */
[----:B------:R1:W-:Y:S01]  /*5c390*/  @P3 STG.E.U16 [R6.64], R58 ;  /* 0x0000003a06003986 */ /* 0x0003e2000c10150a */
[----:B------:R-:W-:Y:S01]  /*5c3a0*/  ISETP.LT.AND P3, PT, R27, c[0x0][0x178], !P4 ;  /* 0x00005e001b007a0c */ /* 0x000fe20006761270 */
[----:B0-----:R-:W-:-:S04]  /*5c3b0*/  IMAD.WIDE R8, R4, 0x2, R38 ;  /* 0x0000000204087825 */ /* 0x001fc800078e0226 */
[C---:B-1----:R-:W-:Y:S01]  /*5c3c0*/  IMAD.WIDE R6, R4.reuse, 0x2, R36 ;  /* 0x0000000204067825 */ /* 0x042fe200078e0224 */
[----:B------:R-:W-:Y:S03]  /*5c3d0*/  @P2 STG.E.U16 [R10.64], R53 ;  /* 0x000000350a002986 */ /* 0x000fe6000c10150a */
[----:B------:R-:W-:Y:S01]  /*5c3e0*/  IMAD.WIDE R4, R4, 0x2, R40 ;  /* 0x0000000204047825 */ /* 0x000fe200078e0228 */
[----:B------:R0:W-:Y:S01]  /*5c3f0*/  @P6 STG.E.U16 [R6.64], R57 ;  /* 0x0000003906006986 */ /* 0x0001e2000c10150a */
[----:B------:R-:W-:Y:S02]  /*5c400*/  ISETP.LT.AND P6, PT, R47, c[0x0][0x178], !P4 ;  /* 0x00005e002f007a0c */ /* 0x000fe400067c1270 */
[----:B------:R-:W-:Y:S02]  /*5c410*/  ISETP.LT.AND P2, PT, R50, c[0x0][0x178], !P4 ;  /* 0x00005e0032007a0c */ /* 0x000fe40006741270 */
[----:B------:R-:W-:-:S02]  /*5c420*/  PRMT R12, R49, 0x7632, R12 ;  /* 0x00007632310c7816 */ /* 0x000fc4000000000c */
[----:B------:R-:W-:Y:S01]  /*5c430*/  PRMT R13, R54, 0x7632, R13 ;  /* 0x00007632360d7816 */ /* 0x000fe2000000000d */
[----:B------:R-:W2:Y:S04]  /*5c440*/  LDL.LU R49, [R1+0x484] ;  /* 0x0004840001317983 */ /* 0x000ea80000300800 */
[----:B------:R1:W-:Y:S01]  /*5c450*/  @P5 STG.E.U16 [R8.64], R56 ;  /* 0x0000003808005986 */ /* 0x0003e2000c10150a */
[----:B------:R-:W-:Y:S01]  /*5c460*/  ISETP.LT.AND P5, PT, R48, c[0x0][0x178], !P4 ;  /* 0x00005e0030007a0c */ /* 0x000fe200067a1270 */
[----:B0-----:R-:W-:Y:S02]  /*5c470*/  IMAD.WIDE R6, R0, 0x2, R2 ;  /* 0x0000000200067825 */ /* 0x001fe400078e0202 */
[----:B------:R0:W-:Y:S01]  /*5c480*/  @P0 STG.E.U16 [R4.64], R28 ;  /* 0x0000001c04000986 */ /* 0x0001e2000c10150a */
[----:B------:R-:W-:-:S02]  /*5c490*/  ISETP.LT.AND P0, PT, R51, c[0x0][0x178], !P4 ;  /* 0x00005e0033007a0c */ /* 0x000fc40006701270 */
[----:B------:R-:W-:Y:S01]  /*5c4a0*/  PRMT R14, R58, 0x7632, R14 ;  /* 0x000076323a0e7816 */ /* 0x000fe2000000000e */
[----:B------:R-:W3:Y:S01]  /*5c4b0*/  LDL.LU R54, [R1+0x474] ;  /* 0x0004740001367983 */ /* 0x000ee20000300800 */
[----:B-1----:R-:W-:-:S03]  /*5c4c0*/  PRMT R8, R46, 0x7632, R8 ;  /* 0x000076322e087816 */ /* 0x002fc60000000008 */
[----:B------:R-:W4:Y:S01]  /*5c4d0*/  LDL.LU R58, [R1+0x454] ;  /* 0x00045400013a7983 */ /* 0x000f220000300800 */
[----:B------:R-:W-:Y:S01]  /*5c4e0*/  PRMT R15, R53, 0x7632, R15 ;  /* 0x00007632350f7816 */ /* 0x000fe2000000000f */
[C---:B0-----:R-:W-:Y:S02]  /*5c4f0*/  IMAD.WIDE R4, R0.reuse, 0x2, R16 ;  /* 0x0000000200047825 */ /* 0x041fe400078e0210 */
[----:B------:R0:W-:Y:S04]  /*5c500*/  @P3 STG.E.U16 [R6.64], R8 ;  /* 0x0000000806003986 */ /* 0x0001e8000c10150a */
[----:B------:R-:W4:Y:S01]  /*5c510*/  LDL.LU R53, [R1+0x444] ;  /* 0x0004440001357983 */ /* 0x000f220000300800 */
[----:B------:R-:W-:-:S03]  /*5c520*/  IMAD.WIDE R10, R0, 0x2, R22 ;  /* 0x00000002000a7825 */ /* 0x000fc600078e0216 */
[----:B------:R-:W4:Y:S01]  /*5c530*/  LDL.LU R46, [R1+0x2088] ;  /* 0x00208800012e7983 */ /* 0x000f220000300800 */
[----:B0-----:R-:W-:-:S03]  /*5c540*/  IMAD.WIDE R6, R0, 0x2, R18 ;  /* 0x0000000200067825 */ /* 0x001fc600078e0212 */
[----:B------:R-:W-:Y:S01]  /*5c550*/  @P6 STG.E.U16 [R4.64], R12 ;  /* 0x0000000c04006986 */ /* 0x000fe2000c10150a */
[----:B------:R-:W-:-:S03]  /*5c560*/  IMAD.WIDE R8, R0, 0x2, R20 ;  /* 0x0000000200087825 */ /* 0x000fc600078e0214 */
[----:B------:R-:W-:Y:S04]  /*5c570*/  @P5 STG.E.U16 [R6.64], R13 ;  /* 0x0000000d06005986 */ /* 0x000fe8000c10150a */
[----:B------:R-:W-:Y:S04]  /*5c580*/  @P2 STG.E.U16 [R8.64], R14 ;  /* 0x0000000e08002986 */ /* 0x000fe8000c10150a */
[----:B------:R0:W-:Y:S04]  /*5c590*/  @P0 STG.E.U16 [R10.64], R15 ;  /* 0x0000000f0a000986 */ /* 0x0001e8000c10150a */
[----:B------:R-:W4:Y:S01]  /*5c5a0*/  LDL.LU R45, [R1+0x208c] ;  /* 0x00208c00012d7983 */ /* 0x000f220000300800 */
[----:B0-----:R-:W-:-:S03]  /*5c5b0*/  PRMT R10, R57, 0x7632, R10 ;  /* 0x00007632390a7816 */ /* 0x001fc6000000000a */
[----:B------:R-:W4:Y:S01]  /*5c5c0*/  LDL.LU R57, [R1+0x434] ;  /* 0x0004340001397983 */ /* 0x000f220000300800 */
[----:B------:R-:W-:-:S03]  /*5c5d0*/  PRMT R11, R56, 0x7632, R11 ;  /* 0x00007632380b7816 */ /* 0x000fc6000000000b */
[----:B------:R-:W4:Y:S04]  /*5c5e0*/  LDL.LU R56, [R1+0x414] ;  /* 0x0004140001387983 */ /* 0x000f280000300800 */
[----:B------:R-:W4:Y:S04]  /*5c5f0*/  LDL.LU R43, [R1+0x3f4] ;  /* 0x0003f400012b7983 */ /* 0x000f280000300800 */
[----:B------:R-:W4:Y:S01]  /*5c600*/  LDL.LU R44, [R1+0x2c4] ;  /* 0x0002c400012c7983 */ /* 0x000f220000300800 */
[----:B------:R-:W-:Y:S02]  /*5c610*/  ISETP.LT.AND P2, PT, R52, c[0x0][0x178], !P4 ;  /* 0x00005e0034007a0c */ /* 0x000fe40006741270 */
[----:B------:R-:W-:-:S02]  /*5c620*/  ISETP.LT.AND P0, PT, R55, c[0x0][0x178], !P4 ;  /* 0x00005e0037007a0c */ /* 0x000fc40006701270 */
[----:B------:R-:W-:Y:S01]  /*5c630*/  ISETP.LT.AND P3, PT, R59, c[0x0][0x178], !P4 ;  /* 0x00005e003b007a0c */ /* 0x000fe20006761270 */
[C---:B------:R-:W-:Y:S01]  /*5c640*/  IMAD.WIDE R8, R0.reuse, 0x2, R36 ;  /* 0x0000000200087825 */ /* 0x040fe200078e0224 */
[----:B------:R-:W-:Y:S02]  /*5c650*/  ISETP.LT.AND P5, PT, R27, c[0x0][0x178], !P1 ;  /* 0x00005e001b007a0c */ /* 0x000fe40004fa1270 */
[----:B------:R-:W-:Y:S01]  /*5c660*/  ISETP.LT.AND P4, PT, R47, c[0x0][0x178], !P1 ;  /* 0x00005e002f007a0c */ /* 0x000fe20004f81270 */
[----:B------:R-:W-:Y:S01]  /*5c670*/  IMAD.WIDE R6, R0, 0x2, R38 ;  /* 0x0000000200067825 */ /* 0x000fe200078e0226 */
[----:B------:R-:W-:Y:S02]  /*5c680*/  PRMT R12, R28, 0x7632, R12 ;  /* 0x000076321c0c7816 */ /* 0x000fe4000000000c */
[----:B------:R-:W-:Y:S01]  /*5c690*/  ISETP.LT.AND P6, PT, R48, c[0x0][0x178], !P1 ;  /* 0x00005e0030007a0c */ /* 0x000fe20004fc1270 */
        /* <DEDUP_REMOVED lines=10> */
[----:B------:R-:W-:-:S05]  /*5c740*/  IADD3 R12, R0, c[0x0][0x198], RZ ;  /* 0x00006600000c7a10 */ /* 0x000fca0007ffe0ff */
[----:B------:R-:W-:Y:S01]  /*5c750*/  IMAD.WIDE R10, R12, 0x2, R2 ;  /* 0x000000020c0a7825 */ /* 0x000fe200078e0202 */
[----:B--2---:R0:W-:Y:S01]  /*5c760*/  @P5 STG.E.U16 [R6.64], R49 ;  /* 0x0000003106005986 */ /* 0x0041e2000c10150a */
[----:B------:R-:W-:-:S03]  /*5c770*/  ISETP.LT.AND P5, PT, R52, c[0x0][0x178], !P1 ;  /* 0x00005e0034007a0c */ /* 0x000fc60004fa1270 */
[----:B---3--:R-:W-:Y:S01]  /*5c780*/  @P4 STG.E.U16 [R8.64], R54 ;  /* 0x0000003608004986 */ /* 0x008fe2000c10150a */
[----:B------:R-:W-:Y:S01]  /*5c790*/  ISETP.LT.AND P4, PT, R55, c[0x0][0x178], !P1 ;  /* 0x00005e0037007a0c */ /* 0x000fe20004f81270 */
[----:B0-----:R-:W-:Y:S01]  /*5c7a0*/  IMAD.WIDE R6, R0, 0x2, R20 ;  /* 0x0000000200067825 */ /* 0x001fe200078e0214 */
[----:B------:R-:W-:Y:S01]  /*5c7b0*/  ISETP.LT.AND P1, PT, R59, c[0x0][0x178], !P1 ;  /* 0x00005e003b007a0c */ /* 0x000fe20004f21270 */
[----:B----4-:R0:W-:Y:S01]  /*5c7c0*/  @P6 STG.E.U16 [R4.64], R58 ;  /* 0x0000003a04006986 */ /* 0x0101e2000c10150a */
[----:B------:R-:W-:Y:S01]  /*5c7d0*/  ISETP.GE.AND P2, PT, R46, c[0x0][0x17c], PT ;  /* 0x00005f002e007a0c */ /* 0x000fe20003f46270 */
[----:B0-----:R-:W-:-:S03]  /*5c7e0*/  IMAD.WIDE R4, R0, 0x2, R22 ;  /* 0x0000000200047825 */ /* 0x001fc600078e0216 */
[----:B------:R-:W-:Y:S01]  /*5c7f0*/  ISETP.LT.AND P6, PT, R27, c[0x0][0x178], !P2 ;  /* 0x00005e001b007a0c */ /* 0x000fe200057c1270 */
[----:B------:R0:W-:Y:S01]  /*5c800*/  @P0 STG.E.U16 [R6.64], R53 ;  /* 0x0000003506000986 */ /* 0x0001e2000c10150a */
[----:B------:R-:W-:Y:S01]  /*5c810*/  IMAD.WIDE R8, R0, 0x2, R40 ;  /* 0x0000000200087825 */ /* 0x000fe200078e0228 */
[----:B------:R-:W-:-:S03]  /*5c820*/  PRMT R13, R49, 0x7632, R13 ;  /* 0x00007632310d7816 */ /* 0x000fc6000000000d */
[C---:B0-----:R-:W-:Y:S01]  /*5c830*/  IMAD.WIDE R6, R0.reuse, 0x2, R36 ;  /* 0x0000000200067825 */ /* 0x041fe200078e0224 */
[----:B------:R0:W-:Y:S04]  /*5c840*/  @P3 STG.E.U16 [R4.64], R57 ;  /* 0x0000003904003986 */ /* 0x0001e8000c10150a */
[----:B------:R-:W-:Y:S01]  /*5c850*/  @P5 STG.E.U16 [R6.64], R56 ;  /* 0x0000003806005986 */ /* 0x000fe2000c10150a */
[----:B0-----:R-:W-:-:S05]  /*5c860*/  IMAD.WIDE R4, R0, 0x2, R38 ;  /* 0x0000000200047825 */ /* 0x001fca00078e0226 */
[----:B------:R0:W-:Y:S01]  /*5c870*/  @P4 STG.E.U16 [R4.64], R43 ;  /* 0x0000002b04004986 */ /* 0x0001e2000c10150a */
[----:B------:R-:W-:-:S03]  /*5c880*/  ISETP.LT.AND P4, PT, R47, c[0x0][0x178], !P2 ;  /* 0x00005e002f007a0c */ /* 0x000fc60005781270 */
[----:B------:R1:W-:Y:S04]  /*5c890*/  @P1 STG.E.U16 [R8.64], R44 ;  /* 0x0000002c08001986 */ /* 0x0003e8000c10150a */
[----:B------:R2:W-:Y:S01]  /*5c8a0*/  @P6 STG.E.U16 [R10.64], R13 ;  /* 0x0000000d0a006986 */ /* 0x0005e2000c10150a */
[----:B------:R-:W-:Y:S02]  /*5c8b0*/  ISETP.LT.AND P6, PT, R48, c[0x0][0x178], !P2 ;  /* 0x00005e0030007a0c */ /* 0x000fe400057c1270 */
[----:B------:R-:W-:Y:S01]  /*5c8c0*/  ISETP.GE.AND P0, PT, R45, c[0x0][0x17c], PT ;  /* 0x00005f002d007a0c */ /* 0x000fe20003f06270 */
[----:B0-----:R-:W-:Y:S01]  /*5c8d0*/  IMAD.WIDE R4, R12, 0x2, R18 ;  /* 0x000000020c047825 */ /* 0x001fe200078e0212 */
[----:B------:R-:W-:Y:S01]  /*5c8e0*/  PRMT R0, R58, 0x7632, R0 ;  /* 0x000076323a007816 */ /* 0x000fe20000000000 */
[----:B------:R-:W3:Y:S02]  /*5c8f0*/  LDL.LU R45, [R1+0x4d4] ;  /* 0x0004d400012d7983 */ /* 0x000ee40000300800 */
[----:B-1----:R-:W-:-:S02]  /*5c900*/  IMAD.WIDE R8, R12, 0x2, R16 ;  /* 0x000000020c087825 */ /* 0x002fc400078e0210 */
[----:B------:R-:W4:Y:S01]  /*5c910*/  LDL.LU R46, [R1+0x4c4] ;  /* 0x0004c400012e7983 */ /* 0x000f220000300800 */
[----:B--2---:R-:W-:-:S03]  /*5c920*/  PRMT R11, R54, 0x7632, R11 ;  /* 0x00007632360b7816 */ /* 0x004fc6000000000b */
[----:B------:R-:W2:Y:S01]  /*5c930*/  LDL.LU R49, [R1+0x4a4] ;  /* 0x0004a40001317983 */ /* 0x000ea20000300800 */
[----:B------:R-:W-:-:S03]  /*5c940*/  PRMT R10, R53, 0x7632, R10 ;  /* 0x00007632350a7816 */ /* 0x000fc6000000000a */
[----:B------:R-:W2:Y:S01]  /*5c950*/  LDL.LU R54, [R1+0x494] ;  /* 0x0004940001367983 */ /* 0x000ea20000300800 */
[----:B------:R-:W-:-:S03]  /*5c960*/  PRMT R13, R43, 0x7632, R13 ;  /* 0x000076322b0d7816 */ /* 0x000fc6000000000d */
        /* <DEDUP_REMOVED lines=11> */
[----:B------:R-:W-:Y:S01]  /*5ca20*/  ISETP.LT.AND P1, PT, R51, c[0x0][0x178], !P2 ;  /* 0x00005e0033007a0c */ /* 0x000fe20005721270 */
[----:B------:R-:W-:Y:S01]  /*5ca30*/  IMAD.WIDE R6, R12, 0x2, R20 ;  /* 0x000000020c067825 */ /* 0x000fe200078e0214 */
[----:B------:R-:W-:-:S03]  /*5ca40*/  ISETP.LT.AND P3, PT, R52, c[0x0][0x178], !P2 ;  /* 0x00005e0034007a0c */ /* 0x000fc60005761270 */
[----:B------:R-:W-:Y:S01]  /*5ca50*/  IMAD.WIDE R8, R12, 0x2, R22 ;  /* 0x000000020c087825 */ /* 0x000fe200078e0216 */
[----:B------:R-:W-:-:S03]  /*5ca60*/  ISETP.LT.AND P4, PT, R27, c[0x0][0x178], !P0 ;  /* 0x00005e001b007a0c */ /* 0x000fc60004781270 */
[----:B------:R-:W-:Y:S02]  /*5ca70*/  IMAD.WIDE R4, R12, 0x2, R36 ;  /* 0x000000020c047825 */ /* 0x000fe400078e0224 */
[----:B------:R0:W-:Y:S04]  /*5ca80*/  @P5 STG.E.U16 [R6.64], R10 ;  /* 0x0000000a06005986 */ /* 0x0001e8000c10150a */
[----:B------:R-:W-:Y:S01]  /*5ca90*/  @P1 STG.E.U16 [R8.64], R11 ;  /* 0x0000000b08001986 */ /* 0x000fe2000c10150a */
[----:B------:R-:W-:Y:S02]  /*5caa0*/  ISETP.LT.AND P1, PT, R55, c[0x0][0x178], !P2 ;  /* 0x00005e0037007a0c */ /* 0x000fe40005721270 */
[----:B------:R-:W-:Y:S01]  /*5cab0*/  ISETP.LT.AND P2, PT, R59, c[0x0][0x178], !P2 ;  /* 0x00005e003b007a0c */ /* 0x000fe20005741270 */
[----:B------:R1:W-:Y:S01]  /*5cac0*/  @P3 STG.E.U16 [R4.64], R0 ;  /* 0x0000000004003986 */ /* 0x0003e2000c10150a */
[----:B------:R-:W-:-:S02]  /*5cad0*/  ISETP.LT.AND P3, PT, R47, c[0x0][0x178], !P0 ;  /* 0x00005e002f007a0c */ /* 0x000fc40004761270 */
[----:B------:R-:W-:Y:S01]  /*5cae0*/  PRMT R14, R44, 0x7632, R14 ;  /* 0x000076322c0e7816 */ /* 0x000fe2000000000e */
[----:B0-----:R-:W-:Y:S01]  /*5caf0*/  IMAD.WIDE R6, R12, 0x2, R40 ;  /* 0x000000020c067825 */ /* 0x001fe200078e0228 */
[----:B------:R-:W-:Y:S02]  /*5cb00*/  ISETP.LT.AND P6, PT, R48, c[0x0][0x178], !P0 ;  /* 0x00005e0030007a0c */ /* 0x000fe400047c1270 */
[C---:B-1----:R-:W-:Y:S01]  /*5cb10*/  IADD3 R0, R12.reuse, c[0x0][0x198], RZ ;  /* 0x000066000c007a10 */ /* 0x042fe20007ffe0ff */
[----:B------:R-:W-:-:S04]  /*5cb20*/  IMAD.WIDE R4, R12, 0x2, R38 ;  /* 0x000000020c047825 */ /* 0x000fc800078e0226 */
[----:B------:R-:W-:Y:S01]  /*5cb30*/  IMAD.WIDE R8, R0, 0x2, R2 ;  /* 0x0000000200087825 */ /* 0x000fe200078e0202 */
[----:B------:R0:W-:Y:S01]  /*5cb40*/  @P1 STG.E.U16 [R4.64], R13 ;  /* 0x0000000d04001986 */ /* 0x0001e2000c10150a */
[----:B------:R-:W-:-:S03]  /*5cb50*/  ISETP.LT.AND P5, PT, R51, c[0x0][0x178], !P0 ;  /* 0x00005e0033007a0c */ /* 0x000fc600047a1270 */
[----:B------:R1:W-:Y:S01]  /*5cb60*/  @P2 STG.E.U16 [R6.64], R14 ;  /* 0x0000000e06002986 */ /* 0x0003e2000c10150a */
[----:B------:R-:W-:Y:S01]  /*5cb70*/  ISETP.LT.AND P2, PT, R50, c[0x0][0x178], !P0 ;  /* 0x00005e0032007a0c */ /* 0x000fe20004741270 */
[----:B------:R-:W-:-:S04]  /*5cb80*/  IMAD.WIDE R10, R0, 0x2, R16 ;  /* 0x00000002000a7825 */ /* 0x000fc800078e0210 */
[----:B0-----:R-:W-:-:S04]  /*5cb90*/  IMAD.WIDE R4, R0, 0x2, R18 ;  /* 0x0000000200047825 */ /* 0x001fc800078e0212 */
[----:B-1----:R-:W-:Y:S01]  /*5cba0*/  IMAD.WIDE R6, R0, 0x2, R36 ;  /* 0x0000000200067825 */ /* 0x002fe200078e0224 */
[----:B---3--:R0:W-:Y:S01]  /*5cbb0*/  @P4 STG.E.U16 [R8.64], R45 ;  /* 0x0000002d08004986 */ /* 0x0081e2000c10150a */
[----:B------:R-:W-:-:S03]  /*5cbc0*/  ISETP.LT.AND P4, PT, R52, c[0x0][0x178], !P0 ;  /* 0x00005e0034007a0c */ /* 0x000fc60004781270 */
[----:B----4-:R1:W-:Y:S01]  /*5cbd0*/  @P3 STG.E.U16 [R10.64], R46 ;  /* 0x0000002e0a003986 */ /* 0x0103e2000c10150a */
[----:B------:R-:W-:Y:S02]  /*5cbe0*/  ISETP.LT.AND P3, PT, R55, c[0x0][0x178], !P0 ;  /* 0x00005e0037007a0c */ /* 0x000fe40004761270 */
[----:B------:R-:W-:Y:S01]  /*5cbf0*/  ISETP.LT.AND P0, PT, R59, c[0x0][0x178], !P0 ;  /* 0x00005e003b007a0c */ /* 0x000fe20004701270 */
[----:B--2---:R2:W-:Y:S01]  /*5cc00*/  @P6 STG.E.U16 [R4.64], R49 ;  /* 0x0000003104006986 */ /* 0x0045e2000c10150a */
[----:B0-----:R-:W-:-:S04]  /*5cc10*/  IMAD.WIDE R8, R0, 0x2, R22 ;  /* 0x0000000200087825 */ /* 0x001fc800078e0216 */
[----:B-1----:R-:W-:-:S05]  /*5cc20*/  IMAD.WIDE R10, R0, 0x2, R20 ;  /* 0x00000002000a7825 */ /* 0x002fca00078e0214 */
[----:B------:R0:W-:Y:S01]  /*5cc30*/  @P2 STG.E.U16 [R10.64], R54 ;  /* 0x000000360a002986 */ /* 0x0001e2000c10150a */
[----:B--2---:R-:W-:-:S03]  /*5cc40*/  IMAD.WIDE R4, R0, 0x2, R38 ;  /* 0x0000000200047825 */ /* 0x004fc600078e0226 */
[----:B------:R1:W-:Y:S04]  /*5cc50*/  @P5 STG.E.U16 [R8.64], R58 ;  /* 0x0000003a08005986 */ /* 0x0003e8000c10150a */
[----:B------:R2:W-:Y:S01]  /*5cc60*/  @P4 STG.E.U16 [R6.64], R53 ;  /* 0x0000003506004986 */ /* 0x0005e2000c10150a */
[C---:B0-----:R-:W-:Y:S01]  /*5cc70*/  IMAD.WIDE R10, R0.reuse, 0x2, R40 ;  /* 0x00000002000a7825 */ /* 0x041fe200078e0228 */
[----:B------:R-:W-:Y:S02]  /*5cc80*/  IADD3 R0, R0, c[0x0][0x198], RZ ;  /* 0x0000660000007a10 */ /* 0x000fe40007ffe0ff */
[----:B------:R0:W-:Y:S01]  /*5cc90*/  @P3 STG.E.U16 [R4.64], R57 ;  /* 0x0000003904003986 */ /* 0x0001e2000c10150a */
[----:B------:R-:W-:-:S04]  /*5cca0*/  ISETP.GE.AND P6, PT, R28, c[0x0][0x17c], PT ;  /* 0x00005f001c007a0c */ /* 0x000fc80003fc6270 */
[----:B------:R-:W-:Y:S02]  /*5ccb0*/  ISETP.LT.AND P2, PT, R27, c[0x0][0x178], !P6 ;  /* 0x00005e001b007a0c */ /* 0x000fe40007741270 */
[----:B------:R-:W-:Y:S02]  /*5ccc0*/  ISETP.LT.AND P5, PT, R47, c[0x0][0x178], !P6 ;  /* 0x00005e002f007a0c */ /* 0x000fe400077a1270 */
[----:B------:R-:W-:Y:S01]  /*5ccd0*/  ISETP.LT.AND P4, PT, R48, c[0x0][0x178], !P6 ;  /* 0x00005e0030007a0c */ /* 0x000fe20007781270 */
[----:B------:R3:W-:Y:S01]  /*5cce0*/  @P0 STG.E.U16 [R10.64], R56 ;  /* 0x000000380a000986 */ /* 0x0007e2000c10150a */
[----:B------:R-:W-:Y:S01]  /*5ccf0*/  PRMT R12, R45, 0x7632, R12 ;  /* 0x000076322d0c7816 */ /* 0x000fe2000000000c */
[----:B-1----:R-:W-:Y:S01]  /*5cd00*/  IMAD.WIDE R8, R0, 0x2, R2 ;  /* 0x0000000200087825 */ /* 0x002fe200078e0202 */
[----:B------:R-:W-:-:S03]  /*5cd10*/  ISETP.LT.AND P3, PT, R50, c[0x0][0x178], !P6 ;  /* 0x00005e0032007a0c */ /* 0x000fc60007761270 */
[----:B--2---:R-:W-:-:S04]  /*5cd20*/  IMAD.WIDE R6, R0, 0x2, R16 ;  /* 0x0000000200067825 */ /* 0x004fc800078e0210 */
[----:B0-----:R-:W-:Y:S01]  /*5cd30*/  IMAD.WIDE R4, R0, 0x2, R18 ;  /* 0x0000000200047825 */ /* 0x001fe200078e0212 */
[----:B---3--:R-:W-:Y:S02]  /*5cd40*/  PRMT R10, R46, 0x7632, R10 ;  /* 0x000076322e0a7816 */ /* 0x008fe4000000000a */
[----:B------:R-:W-:Y:S01]  /*5cd50*/  PRMT R11, R49, 0x7632, R11 ;  /* 0x00007632310b7816 */ /* 0x000fe2000000000b */
[----:B------:R-:W2:Y:S04]  /*5cd60*/  LDL.LU R46, [R1+0x564] ;  /* 0x00056400012e7983 */ /* 0x000ea80000300800 */
[----:B------:R-:W3:Y:S04]  /*5cd70*/  LDL.LU R49, [R1+0x554] ;  /* 0x0005540001317983 */ /* 0x000ee80000300800 */
[----:B------:R0:W-:Y:S04]  /*5cd80*/  @P2 STG.E.U16 [R8.64], R12 ;  /* 0x0000000c08002986 */ /* 0x0001e8000c10150a */
[----:B------:R1:W-:Y:S04]  /*5cd90*/  @P5 STG.E.U16 [R6.64], R10 ;  /* 0x0000000a06005986 */ /* 0x0003e8000c10150a */
[----:B------:R4:W-:Y:S01]  /*5cda0*/  @P4 STG.E.U16 [R4.64], R11 ;  /* 0x0000000b04004986 */ /* 0x0009e2000c10150a */
[----:B0-----:R-:W-:-:S03]  /*5cdb0*/  PRMT R12, R54, 0x7632, R12 ;  /* 0x00007632360c7816 */ /* 0x001fc6000000000c */
[----:B------:R-:W3:Y:S01]  /*5cdc0*/  LDL.LU R54, [R1+0x534] ;  /* 0x0005340001367983 */ /* 0x000ee20000300800 */
[----:B-1----:R-:W-:-:S03]  /*5cdd0*/  PRMT R6, R58, 0x7632, R6 ;  /* 0x000076323a067816 */ /* 0x002fc60000000006 */
[----:B------:R-:W3:Y:S01]  /*5cde0*/  LDL.LU R58, [R1+0x524] ;  /* 0x00052400013a7983 */ /* 0x000ee20000300800 */
[----:B----4-:R-:W-:Y:S01]  /*5cdf0*/  PRMT R11, R53, 0x7632, R11 ;  /* 0x00007632350b7816 */ /* 0x010fe2000000000b */
[----:B------:R-:W-:Y:S02]  /*5ce00*/  IMAD.WIDE R8, R0, 0x2, R20 ;  /* 0x0000000200087825 */ /* 0x000fe400078e0214 */
[----:B------:R-:W4:Y:S01]  /*5ce10*/  LDL.LU R53, [R1+0x4f4] ;  /* 0x0004f40001357983 */ /* 0x000f220000300800 */
[----:B------:R-:W-:-:S03]  /*5ce20*/  ISETP.GE.AND P1, PT, R43, c[0x0][0x17c], PT ;  /* 0x00005f002b007a0c */ /* 0x000fc60003f26270 */
[----:B------:R-:W4:Y:S04]  /*5ce30*/  LDL.LU R44, [R1+0x2098] ;  /* 0x00209800012c7983 */ /* 0x000f280000300800 */
[----:B------:R0:W-:Y:S04]  /*5ce40*/  @P3 STG.E.U16 [R8.64], R12 ;  /* 0x0000000c08003986 */ /* 0x0001e8000c10150a */
[----:B------:R-:W4:Y:S04]  /*5ce50*/  LDL.LU R43, [R1+0x209c] ;  /* 0x00209c00012b7983 */ /* 0x000f280000300800 */
[----:B------:R-:W4:Y:S01]  /*5ce60*/  LDL.LU R28, [R1+0x20a0] ;  /* 0x0020a000011c7983 */ /* 0x000f220000300800 */
[----:B0-----:R-:W-:-:S03]  /*5ce70*/  PRMT R12, R57, 0x7632, R12 ;  /* 0x00007632390c7816 */ /* 0x001fc6000000000c */
[----:B------:R-:W4:Y:S01]  /*5ce80*/  LDL.LU R57, [R1+0x4b4] ;  /* 0x0004b40001397983 */ /* 0x000f220000300800 */
[----:B------:R-:W-:-:S03]  /*5ce90*/  PRMT R13, R56, 0x7632, R13 ;  /* 0x00007632380d7816 */ /* 0x000fc6000000000d */
        /* <DEDUP_REMOVED lines=8> */
[----:B------:R0:W-:Y:S01]  /*5cf20*/  @P0 STG.E.U16 [R4.64], R6 ;  /* 0x0000000604000986 */ /* 0x0001e2000c10150a */
[----:B------:R-:W-:Y:S02]  /*5cf30*/  ISETP.LT.AND P0, PT, R47, c[0x0][0x178], !P1 ;  /* 0x00005e002f007a0c */ /* 0x000fe40004f01270 */
[----:B------:R-:W-:Y:S01]  /*5cf40*/  IADD3 R10, R0, c[0x0][0x198], RZ ;  /* 0x00006600000a7a10 */ /* 0x000fe20007ffe0ff */
[----:B------:R1:W-:Y:S01]  /*5cf50*/  @P2 STG.E.U16 [R8.64], R11 ;  /* 0x0000000b08002986 */ /* 0x0003e2000c10150a */
[----:B------:R-:W-:Y:S01]  /*5cf60*/  ISETP.LT.AND P5, PT, R48, c[0x0][0x178], !P1 ;  /* 0x00005e0030007a0c */ /* 0x000fe20004fa1270 */
[----:B0-----:R-:W-:-:S04]  /*5cf70*/  IMAD.WIDE R6, R0, 0x2, R38 ;  /* 0x0000000200067825 */ /* 0x001fc800078e0226 */
[----:B------:R-:W-:Y:S01]  /*5cf80*/  IMAD.WIDE R4, R0, 0x2, R40 ;  /* 0x0000000200047825 */ /* 0x000fe200078e0228 */
[----:B------:R0:W-:Y:S01]  /*5cf90*/  @P3 STG.E.U16 [R6.64], R12 ;  /* 0x0000000c06003986 */ /* 0x0001e2000c10150a */
[----:B------:R-:W-:-:S03]  /*5cfa0*/  ISETP.LT.AND P3, PT, R51, c[0x0][0x178], !P1 ;  /* 0x00005e0033007a0c */ /* 0x000fc60004f61270 */
[----:B------:R0:W-:Y:S01]  /*5cfb0*/  @P6 STG.E.U16 [R4.64], R13 ;  /* 0x0000000d04006986 */ /* 0x0001e2000c10150a */
[----:B------:R-:W-:Y:S01]  /*5cfc0*/  ISETP.LT.AND P6, PT, R50, c[0x0][0x178], !P1 ;  /* 0x00005e0032007a0c */ /* 0x000fe20004fc1270 */
[----:B-1----:R-:W-:-:S04]  /*5cfd0*/  IMAD.WIDE R8, R10, 0x2, R18 ;  /* 0x000000020a087825 */ /* 0x002fc800078e0212 */
[----:B0-----:R-:W-:-:S04]  /*5cfe0*/  IMAD.WIDE R6, R10, 0x2, R2 ;  /* 0x000000020a067825 */ /* 0x001fc800078e0202 */
[C---:B------:R-:W-:Y:S01]  /*5cff0*/  IMAD.WIDE R4, R10.reuse, 0x2, R16 ;  /* 0x000000020a047825 */ /* 0x040fe200078e0210 */
[----:B------:R-:W-:Y:S01]  /*5d000*/  IADD3 R0, R10, c[0x0][0x198], RZ ;  /* 0x000066000a007a10 */ /* 0x000fe20007ffe0ff */
[----:B--2---:R0:W-:Y:S01]  /*5d010*/  @P4 STG.E.U16 [R6.64], R46 ;  /* 0x0000002e06004986 */ /* 0x0041e2000c10150a */
[----:B------:R-:W-:-:S03]  /*5d020*/  ISETP.LT.AND P4, PT, R52, c[0x0][0x178], !P1 ;  /* 0x00005e0034007a0c */ /* 0x000fc60004f81270 */
[----:B---3--:R1:W-:Y:S01]  /*5d030*/  @P0 STG.E.U16 [R4.64], R49 ;  /* 0x0000003104000986 */ /* 0x0083e2000c10150a */
[----:B0-----:R-:W-:-:S04]  /*5d040*/  IMAD.WIDE R6, R10, 0x2, R20 ;  /* 0x000000020a067825 */ /* 0x001fc800078e0214 */
[----:B-1----:R-:W-:Y:S01]  /*5d050*/  IMAD.WIDE R4, R10, 0x2, R22 ;  /* 0x000000020a047825 */ /* 0x002fe200078e0216 */
[----:B------:R0:W-:Y:S01]  /*5d060*/  @P5 STG.E.U16 [R8.64], R54 ;  /* 0x0000003608005986 */ /* 0x0001e2000c10150a */
[----:B------:R-:W-:-:S03]  /*5d070*/  ISETP.LT.AND P5, PT, R55, c[0x0][0x178], !P1 ;  /* 0x00005e0037007a0c */ /* 0x000fc60004fa1270 */
[----:B------:R-:W-:Y:S04]  /*5d080*/  @P6 STG.E.U16 [R6.64], R58 ;  /* 0x0000003a06006986 */ /* 0x000fe8000c10150a */
[----:B----4-:R1:W-:Y:S01]  /*5d090*/  @P3 STG.E.U16 [R4.64], R53 ;  /* 0x0000003504003986 */ /* 0x0103e2000c10150a */
[----:B------:R-:W-:Y:S01]  /*5d0a0*/  ISETP.LT.AND P3, PT, R59, c[0x0][0x178], !P1 ;  /* 0x00005e003b007a0c */ /* 0x000fe20004f61270 */
[----:B0-----:R-:W-:Y:S01]  /*5d0b0*/  IMAD.WIDE R8, R10, 0x2, R36 ;  /* 0x000000020a087825 */ /* 0x001fe200078e0224 */
[----:B------:R-:W-:-:S04]  /*5d0c0*/  ISETP.GE.AND P2, PT, R44, c[0x0][0x17c], PT ;  /* 0x00005f002c007a0c */ /* 0x000fc80003f46270 */
[----:B------:R-:W-:Y:S01]  /*5d0d0*/  ISETP.LT.AND P6, PT, R27, c[0x0][0x178], !P2 ;  /* 0x00005e001b007a0c */ /* 0x000fe200057c1270 */
[----:B-1----:R-:W-:-:S04]  /*5d0e0*/  IMAD.WIDE R4, R10, 0x2, R38 ;  /* 0x000000020a047825 */ /* 0x002fc800078e0226 */
[----:B------:R-:W-:Y:S01]  /*5d0f0*/  IMAD.WIDE R10, R10, 0x2, R40 ;  /* 0x000000020a0a7825 */ /* 0x000fe200078e0228 */
[----:B------:R0:W-:Y:S01]  /*5d100*/  @P4 STG.E.U16 [R8.64], R57 ;  /* 0x0000003908004986 */ /* 0x0001e2000c10150a */
[----:B------:R-:W-:-:S03]  /*5d110*/  ISETP.LT.AND P4, PT, R47, c[0x0][0x178], !P2 ;  /* 0x00005e002f007a0c */ /* 0x000fc60005781270 */
[----:B------:R1:W-:Y:S01]  /*5d120*/  @P5 STG.E.U16 [R4.64], R56 ;  /* 0x0000003804005986 */ /* 0x0003e2000c10150a */
[----:B------:R-:W-:-:S03]  /*5d130*/  IMAD.WIDE R6, R0, 0x2, R2 ;  /* 0x0000000200067825 */ /* 0x000fc600078e0202 */
[----:B------:R-:W-:Y:S01]  /*5d140*/  @P3 STG.E.U16 [R10.64], R33 ;  /* 0x000000210a003986 */ /* 0x000fe2000c10150a */
[----:B------:R-:W-:Y:S02]  /*5d150*/  ISETP.LT.AND P3, PT, R48, c[0x0][0x178], !P2 ;  /* 0x00005e0030007a0c */ /* 0x000fe40005761270 */
[----:B0-----:R-:W-:Y:S02]  /*5d160*/  PRMT R8, R46, 0x7632, R8 ;  /* 0x000076322e087816 */ /* 0x001fe40000000008 */
[----:B------:R-:W-:Y:S01]  /*5d170*/  PRMT R9, R49, 0x7632, R9 ;  /* 0x0000763231097816 */ /* 0x000fe20000000009 */
[----:B------:R-:W2:Y:S01]  /*5d180*/  LDL.LU R46, [R1+0x584] ;  /* 0x00058400012e7983 */ /* 0x000ea20000300800 */
[----:B------:R-:W-:-:S03]  /*5d190*/  ISETP.GE.AND P1, PT, R28, c[0x0][0x17c], PT ;  /* 0x00005f001c007a0c */ /* 0x000fc60003f26270 */
[----:B------:R-:W3:Y:S01]  /*5d1a0*/  LDL.LU R49, [R1+0x574] ;  /* 0x0005740001317983 */ /* 0x000ee20000300800 */
[----:B-1----:R-:W-:Y:S01]  /*5d1b0*/  IMAD.WIDE R4, R0, 0x2, R16 ;  /* 0x0000000200047825 */ /* 0x002fe200078e0210 */
[----:B------:R-:W-:Y:S02]  /*5d1c0*/  PRMT R12, R54, 0x7632, R12 ;  /* 0x00007632360c7816 */ /* 0x000fe4000000000c */
[----:B------:R-:W4:Y:S01]  /*5d1d0*/  LDL.LU R28, [R1+0x20a4] ;  /* 0x0020a400011c7983 */ /* 0x000f220000300800 */
[----:B------:R-:W-:-:S03]  /*5d1e0*/  PRMT R13, R58, 0x7632, R13 ;  /* 0x000076323a0d7816 */ /* 0x000fc6000000000d */
[----:B------:R-:W4:Y:S04]  /*5d1f0*/  LDL.LU R54, [R1+0x544] ;  /* 0x0005440001367983 */ /* 0x000f280000300800 */
[----:B------:R-:W4:Y:S04]  /*5d200*/  LDL.LU R58, [R1+0x514] ;  /* 0x00051400013a7983 */ /* 0x000f280000300800 */
[----:B------:R-:W-:Y:S04]  /*5d210*/  @P6 STG.E.U16 [R6.64], R8 ;  /* 0x0000000806006986 */ /* 0x000fe8000c10150a */
[----:B------:R0:W-:Y:S01]  /*5d220*/  @P4 STG.E.U16 [R4.64], R9 ;  /* 0x0000000904004986 */ /* 0x0001e2000c10150a */
[----:B------:R-:W-:-:S02]  /*5d230*/  PRMT R14, R53, 0x7632, R14 ;  /* 0x00007632350e7816 */ /* 0x000fc4000000000e */
[----:B------:R-:W-:Y:S01]  /*5d240*/  PRMT R15, R57, 0x7632, R15 ;  /* 0x00007632390f7816 */ /* 0x000fe2000000000f */
[----:B------:R-:W4:Y:S04]  /*5d250*/  LDL.LU R53, [R1+0x4e4] ;  /* 0x0004e40001357983 */ /* 0x000f280000300800 */
[----:B------:R-:W4:Y:S01]  /*5d260*/  LDL.LU R57, [R1+0x404] ;  /* 0x0004040001397983 */ /* 0x000f220000300800 */
[----:B0-----:R-:W-:-:S05]  /*5d270*/  IMAD.WIDE R4, R0, 0x2, R18 ;  /* 0x0000000200047825 */ /* 0x001fca00078e0212 */
[----:B------:R0:W-:Y:S02]  /*5d280*/  @P3 STG.E.U16 [R4.64], R12 ;  /* 0x0000000c04003986 */ /* 0x0001e4000c10150a */
[----:B0-----:R-:W-:Y:S02]  /*5d290*/  PRMT R12, R56, 0x7632, R12 ;  /* 0x00007632380c7816 */ /* 0x001fe4000000000c */
[----:B------:R-:W4:Y:S01]  /*5d2a0*/  LDL.LU R56, [R1+0x394] ;  /* 0x0003940001387983 */ /* 0x000f220000300800 */
[----:B------:R-:W-:Y:S02]  /*5d2b0*/  ISETP.LT.AND P6, PT, R50, c[0x0][0x178], !P2 ;  /* 0x00005e0032007a0c */ /* 0x000fe400057c1270 */
[----:B------:R-:W-:Y:S02]  /*5d2c0*/  ISETP.LT.AND P4, PT, R51, c[0x0][0x178], !P2 ;  /* 0x00005e0033007a0c */ /* 0x000fe40005781270 */
[----:B------:R-:W-:Y:S01]  /*5d2d0*/  ISETP.LT.AND P5, PT, R52, c[0x0][0x178], !P2 ;  /* 0x00005e0034007a0c */ /* 0x000fe200057a1270 */
[----:B------:R-:W-:Y:S01]  /*5d2e0*/  IMAD.WIDE R6, R0, 0x2, R20 ;  /* 0x0000000200067825 */ /* 0x000fe200078e0214 */
[----:B------:R-:W-:-:S03]  /*5d2f0*/  ISETP.LT.AND P3, PT, R55, c[0x0][0x178], !P2 ;  /* 0x00005e0037007a0c */ /* 0x000fc60005761270 */
[----:B------:R-:W-:Y:S01]  /*5d300*/  IMAD.WIDE R8, R0, 0x2, R22 ;  /* 0x0000000200087825 */ /* 0x000fe200078e0216 */
[----:B------:R-:W-:-:S03]  /*5d310*/  ISETP.GE.AND P0, PT, R43, c[0x0][0x17c], PT ;  /* 0x00005f002b007a0c */ /* 0x000fc60003f06270 */
[C---:B------:R-:W-:Y:S01]  /*5d320*/  IMAD.WIDE R10, R0.reuse, 0x2, R36 ;  /* 0x00000002000a7825 */ /* 0x040fe200078e0224 */
[----:B------:R0:W-:Y:S01]  /*5d330*/  @P6 STG.E.U16 [R6.64], R13 ;  /* 0x0000000d06006986 */ /* 0x0001e2000c10150a */
[----:B------:R-:W-:Y:S02]  /*5d340*/  ISETP.LT.AND P2, PT, R59, c[0x0][0x178], !P2 ;  /* 0x00005e003b007a0c */ /* 0x000fe40005741270 */
[----:B------:R-:W-:Y:S01]  /*5d350*/  ISETP.LT.AND P6, PT, R27, c[0x0][0x178], !P0 ;  /* 0x00005e001b007a0c */ /* 0x000fe200047c1270 */
[----:B------:R1:W-:Y:S01]  /*5d360*/  @P4 STG.E.U16 [R8.64], R14 ;  /* 0x0000000e08004986 */ /* 0x0003e2000c10150a */
[----:B------:R-:W-:-:S03]  /*5d370*/  IADD3 R4, R0, c[0x0][0x198], RZ ;  /* 0x0000660000047a10 */ /* 0x000fc60007ffe0ff */
[----:B------:R1:W-:Y:S01]  /*5d380*/  @P5 STG.E.U16 [R10.64], R15 ;  /* 0x0000000f0a005986 */ /* 0x0003e2000c10150a */
[----:B------:R-:W-:Y:S01]  /*5d390*/  ISETP.LT.AND P5, PT, R47, c[0x0][0x178], !P0 ;  /* 0x00005e002f007a0c */ /* 0x000fe200047a1270 */
[----:B0-----:R-:W-:Y:S01]  /*5d3a0*/  IMAD.WIDE R6, R0, 0x2, R38 ;  /* 0x0000000200067825 */ /* 0x001fe200078e0226 */
[----:B------:R-:W-:Y:S02]  /*5d3b0*/  ISETP.LT.AND P4, PT, R48, c[0x0][0x178], !P0 ;  /* 0x00005e0030007a0c */ /* 0x000fe40004781270 */
[----:B------:R-:W-:Y:S02]  /*5d3c0*/  PRMT R5, R33, 0x7632, R5 ;  /* 0x0000763221057816 */ /* 0x000fe40000000005 */
[----:B------:R0:W-:Y:S01]  /*5d3d0*/  @P3 STG.E.U16 [R6.64], R12 ;  /* 0x0000000c06003986 */ /* 0x0001e2000c10150a */
[----:B------:R-:W-:Y:S01]  /*5d3e0*/  ISETP.LT.AND P3, PT, R50, c[0x0][0x178], !P0 ;  /* 0x00005e0032007a0c */ /* 0x000fe20004761270 */
[----:B-1----:R-:W-:-:S04]  /*5d3f0*/  IMAD.WIDE R8, R4, 0x2, R2 ;  /* 0x0000000204087825 */ /* 0x002fc800078e0202 */
[----:B------:R-:W-:-:S04]  /*5d400*/  IMAD.WIDE R10, R0, 0x2, R40 ;  /* 0x00000002000a7825 */ /* 0x000fc800078e0228 */
[C---:B0-----:R-:W-:Y:S01]  /*5d410*/  IMAD.WIDE R6, R4.reuse, 0x2, R16 ;  /* 0x0000000204067825 */ /* 0x041fe200078e0210 */
[----:B------:R0:W-:Y:S01]  /*5d420*/  @P2 STG.E.U16 [R10.64], R5 ;  /* 0x000000050a002986 */ /* 0x0001e2000c10150a */
[----:B------:R-:W-:Y:S02]  /*5d430*/  ISETP.LT.AND P2, PT, R51, c[0x0][0x178], !P0 ;  /* 0x00005e0033007a0c */ /* 0x000fe40004741270 */
[C---:B------:R-:W-:Y:S01]  /*5d440*/  IADD3 R0, R4.reuse, c[0x0][0x198], RZ ;  /* 0x0000660004007a10 */ /* 0x040fe20007ffe0ff */
[----:B0-----:R-:W-:Y:S01]  /*5d450*/  IMAD.WIDE R10, R4, 0x2, R38 ;  /* 0x00000002040a7825 */ /* 0x001fe200078e0226 */
[----:B--2---:R0:W-:Y:S01]  /*5d460*/  @P6 STG.E.U16 [R8.64], R46 ;  /* 0x0000002e08006986 */ /* 0x0041e2000c10150a */
[----:B------:R-:W-:-:S03]  /*5d470*/  ISETP.LT.AND P6, PT, R52, c[0x0][0x178], !P0 ;  /* 0x00005e0034007a0c */ /* 0x000fc600047c1270 */
[----:B---3--:R1:W-:Y:S01]  /*5d480*/  @P5 STG.E.U16 [R6.64], R49 ;  /* 0x0000003106005986 */ /* 0x0083e2000c10150a */
[----:B------:R-:W-:Y:S02]  /*5d490*/  ISETP.LT.AND P5, PT, R55, c[0x0][0x178], !P0 ;  /* 0x00005e0037007a0c */ /* 0x000fe400047a1270 */
[----:B------:R-:W-:Y:S01]  /*5d4a0*/  ISETP.LT.AND P0, PT, R59, c[0x0][0x178], !P0 ;  /* 0x00005e003b007a0c */ /* 0x000fe20004701270 */
[----:B0-----:R-:W-:-:S04]  /*5d4b0*/  IMAD.WIDE R8, R4, 0x2, R18 ;  /* 0x0000000204087825 */ /* 0x001fc800078e0212 */
[C---:B-1----:R-:W-:Y:S01]  /*5d4c0*/  IMAD.WIDE R6, R4.reuse, 0x2, R20 ;  /* 0x0000000204067825 */ /* 0x042fe200078e0214 */
[----:B----4-:R0:W-:Y:S04]  /*5d4d0*/  @P4 STG.E.U16 [R8.64], R54 ;  /* 0x0000003608004986 */ /* 0x0101e8000c10150a */
[----:B------:R1:W-:Y:S01]  /*5d4e0*/  @P3 STG.E.U16 [R6.64], R58 ;  /* 0x0000003a06003986 */ /* 0x0003e2000c10150a */
[----:B------:R-:W-:Y:S01]  /*5d4f0*/  ISETP.LT.AND P3, PT, R27, c[0x0][0x178], !P1 ;  /* 0x00005e001b007a0c */ /* 0x000fe20004f61270 */
[----:B0-----:R-:W-:-:S04]  /*5d500*/  IMAD.WIDE R8, R4, 0x2, R22 ;  /* 0x0000000204087825 */ /* 0x001fc800078e0216 */
[C---:B-1----:R-:W-:Y:S01]  /*5d510*/  IMAD.WIDE R6, R4.reuse, 0x2, R36 ;  /* 0x0000000204067825 */ /* 0x042fe200078e0224 */
[----:B------:R0:W-:Y:S03]  /*5d520*/  @P2 STG.E.U16 [R8.64], R53 ;  /* 0x0000003508002986 */ /* 0x0001e6000c10150a */
[----:B------:R-:W-:Y:S01]  /*5d530*/  IMAD.WIDE R4, R4, 0x2, R40 ;  /* 0x0000000204047825 */ /* 0x000fe200078e0228 */
[----:B------:R1:W-:Y:S01]  /*5d540*/  @P6 STG.E.U16 [R6.64], R57 ;  /* 0x0000003906006986 */ /* 0x0003e2000c10150a */
[----:B------:R-:W-:Y:S02]  /*5d550*/  ISETP.LT.AND P2, PT, R48, c[0x0][0x178], !P1 ;  /* 0x00005e0030007a0c */ /* 0x000fe40004f41270 */
[----:B0-----:R-:W-:Y:S01]  /*5d560*/  PRMT R8, R46, 0x7632, R8 ;  /* 0x000076322e087816 */ /* 0x001fe20000000008 */
[----:B-1----:R-:W-:Y:S01]  /*5d570*/  IMAD.WIDE R6, R0, 0x2, R2 ;  /* 0x0000000200067825 */ /* 0x002fe200078e0202 */
[----:B------:R-:W-:Y:S01]  /*5d580*/  @P5 STG.E.U16 [R10.64], R56 ;  /* 0x000000380a005986 */ /* 0x000fe2000c10150a */
[----:B------:R-:W-:-:S03]  /*5d590*/  ISETP.LT.AND P5, PT, R50, c[0x0][0x178], !P1 ;  /* 0x00005e0032007a0c */ /* 0x000fc60004fa1270 */
[----:B------:R0:W-:Y:S01]  /*5d5a0*/  @P0 STG.E.U16 [R4.64], R29 ;  /* 0x0000001d04000986 */ /* 0x0001e2000c10150a */
[----:B------:R-:W-:-:S03]  /*5d5b0*/  ISETP.LT.AND P0, PT, R47, c[0x0][0x178], !P1 ;  /* 0x00005e002f007a0c */ /* 0x000fc60004f01270 */
[----:B------:R1:W-:Y:S01]  /*5d5c0*/  @P3 STG.E.U16 [R6.64], R8 ;  /* 0x0000000806003986 */ /* 0x0003e2000c10150a */
[----:B------:R-:W-:Y:S02]  /*5d5d0*/  ISETP.LT.AND P3, PT, R51, c[0x0][0x178], !P1 ;  /* 0x00005e0033007a0c */ /* 0x000fe40004f61270 */
[----:B------:R-:W-:Y:S02]  /*5d5e0*/  PRMT R12, R49, 0x7632, R12 ;  /* 0x00007632310c7816 */ /* 0x000fe4000000000c */
[----:B------:R-:W-:Y:S01]  /*5d5f0*/  PRMT R13, R54, 0x7632, R13 ;  /* 0x00007632360d7816 */ /* 0x000fe2000000000d */
[----:B------:R-:W2:Y:S01]  /*5d600*/  LDL.LU R49, [R1+0x488] ;  /* 0x0004880001317983 */ /* 0x000ea20000300800 */
[----:B0-----:R-:W-:Y:S01]  /*5d610*/  IMAD.WIDE R4, R0, 0x2, R16 ;  /* 0x0000000200047825 */ /* 0x001fe200078e0210 */
[----:B------:R-:W-:Y:S02]  /*5d620*/  PRMT R14, R58, 0x7632, R14 ;  /* 0x000076323a0e7816 */ /* 0x000fe4000000000e */
[----:B------:R-:W3:Y:S01]  /*5d630*/  LDL.LU R54, [R1+0x478] ;  /* 0x0004780001367983 */ /* 0x000ee20000300800 */
[----:B-1----:R-:W-:Y:S01]  /*5d640*/  IMAD.WIDE R6, R0, 0x2, R18 ;  /* 0x0000000200067825 */ /* 0x002fe200078e0212 */
[----:B------:R-:W-:-:S02]  /*5d650*/  PRMT R15, R53, 0x7632, R15 ;  /* 0x00007632350f7816 */ /* 0x000fc4000000000f */
[----:B------:R-:W4:Y:S01]  /*5d660*/  LDL.LU R58, [R1+0x458] ;  /* 0x00045800013a7983 */ /* 0x000f220000300800 */
[----:B------:R-:W-:-:S03]  /*5d670*/  IMAD.WIDE R8, R0, 0x2, R20 ;  /* 0x0000000200087825 */ /* 0x000fc600078e0214 */
[----:B------:R-:W-:Y:S01]  /*5d680*/  @P0 STG.E.U16 [R4.64], R12 ;  /* 0x0000000c04000986 */ /* 0x000fe2000c10150a */
[----:B------:R-:W-:-:S03]  /*5d690*/  IMAD.WIDE R10, R0, 0x2, R22 ;  /* 0x00000002000a7825 */ /* 0x000fc600078e0216 */
[----:B------:R-:W4:Y:S01]  /*5d6a0*/  LDL.LU R53, [R1+0x448] ;  /* 0x0004480001357983 */ /* 0x000f220000300800 */
[----:B------:R-:W-:-:S03]  /*5d6b0*/  ISETP.GE.AND P4, PT, R28, c[0x0][0x17c], PT ;  /* 0x00005f001c007a0c */ /* 0x000fc60003f86270 */
[----:B------:R-:W-:Y:S04]  /*5d6c0*/  @P2 STG.E.U16 [R6.64], R13 ;  /* 0x0000000d06002986 */ /* 0x000fe8000c10150a */
[----:B------:R-:W-:Y:S04]  /*5d6d0*/  @P5 STG.E.U16 [R8.64], R14 ;  /* 0x0000000e08005986 */ /* 0x000fe8000c10150a */
[----:B------:R-:W4:Y:S04]  /*5d6e0*/  LDL.LU R45, [R1+0x20a8] ;  /* 0x0020a800012d7983 */ /* 0x000f280000300800 */
        /* <DEDUP_REMOVED lines=15> */
[----:B------:R-:W-:-:S03]  /*5d7e0*/  PRMT R12, R29, 0x7632, R12 ;  /* 0x000076321d0c7816 */ /* 0x000fc6000000000c */
[C---:B------:R-:W-:Y:S01]  /*5d7f0*/  IMAD.WIDE R4, R0.reuse, 0x2, R40 ;  /* 0x0000000200047825 */ /* 0x040fe200078e0228 */
[----:B------:R-:W-:Y:S01]  /*5d800*/  IADD3 R0, R0, c[0x0][0x198], RZ ;  /* 0x0000660000007a10 */ /* 0x000fe20007ffe0ff */
[----:B------:R-:W-:Y:S01]  /*5d810*/  @P2 STG.E.U16 [R8.64], R10 ;  /* 0x0000000a08002986 */ /* 0x000fe2000c10150a */
        /* <DEDUP_REMOVED lines=18> */
[----:B------:R0:W-:Y:S03]  /*5d940*/  @P1 STG.E.U16 [R4.64], R53 ;  /* 0x0000003504001986 */ /* 0x0001e6000c10150a */
[----:B--2---:R-:W-:Y:S01]  /*5d950*/  IMAD.WIDE R8, R0, 0x2, R40 ;  /* 0x0000000200087825 */ /* 0x004fe200078e0228 */
[----:B------:R-:W-:-:S03]  /*5d960*/  ISETP.GE.AND P0, PT, R45, c[0x0][0x17c], PT ;  /* 0x00005f002d007a0c */ /* 0x000fc60003f06270 */
[----:B0-----:R-:W-:Y:S01]  /*5d970*/  IMAD.WIDE R4, R0, 0x2, R36 ;  /* 0x0000000200047825 */ /* 0x001fe200078e0224 */
[----:B------:R-:W-:Y:S01]  /*5d980*/  PRMT R13, R49, 0x7632, R13 ;  /* 0x00007632310d7816 */ /* 0x000fe2000000000d */
[----:B------:R-:W2:Y:S01]  /*5d990*/  LDL.LU R45, [R1+0x4d8] ;  /* 0x0004d800012d7983 */ /* 0x000ea20000300800 */
[----:B------:R-:W-:-:S03]  /*5d9a0*/  ISETP.LT.AND P6, PT, R27, c[0x0][0x178], !P0 ;  /* 0x00005e001b007a0c */ /* 0x000fc600047c1270 */
[----:B------:R-:W3:Y:S04]  /*5d9b0*/  LDL.LU R46, [R1+0x4c8] ;  /* 0x0004c800012e7983 */ /* 0x000ee80000300800 */
[----:B------:R-:W4:Y:S04]  /*5d9c0*/  LDL.LU R49, [R1+0x4a8] ;  /* 0x0004a80001317983 */ /* 0x000f280000300800 */
[----:B------:R0:W-:Y:S01]  /*5d9d0*/  @P2 STG.E.U16 [R6.64], R57 ;  /* 0x0000003906002986 */ /* 0x0001e2000c10150a */
[----:B------:R-:W-:-:S03]  /*5d9e0*/  ISETP.LT.AND P2, PT, R47, c[0x0][0x178], !P0 ;  /* 0x00005e002f007a0c */ /* 0x000fc60004741270 */
[----:B------:R-:W-:Y:S01]  /*5d9f0*/  @P3 STG.E.U16 [R4.64], R56 ;  /* 0x0000003804003986 */ /* 0x000fe2000c10150a */
[----:B0-----:R-:W-:-:S05]  /*5da00*/  IMAD.WIDE R6, R0, 0x2, R38 ;  /* 0x0000000200067825 */ /* 0x001fca00078e0226 */
[----:B------:R0:W-:Y:S04]  /*5da10*/  @P5 STG.E.U16 [R6.64], R43 ;  /* 0x0000002b06005986 */ /* 0x0001e8000c10150a */
[----:B------:R1:W-:Y:S01]  /*5da20*/  @P4 STG.E.U16 [R8.64], R44 ;  /* 0x0000002c08004986 */ /* 0x0003e2000c10150a */
[----:B------:R-:W-:-:S03]  /*5da30*/  ISETP.LT.AND P4, PT, R48, c[0x0][0x178], !P0 ;  /* 0x00005e0030007a0c */ /* 0x000fc60004781270 */
[----:B------:R1:W-:Y:S01]  /*5da40*/  @P6 STG.E.U16 [R10.64], R13 ;  /* 0x0000000d0a006986 */ /* 0x0003e2000c10150a */
[----:B------:R-:W-:Y:S01]  /*5da50*/  PRMT R0, R58, 0x7632, R0 ;  /* 0x000076323a007816 */ /* 0x000fe20000000000 */
[----:B0-----:R-:W-:-:S04]  /*5da60*/  IMAD.WIDE R6, R12, 0x2, R18 ;  /* 0x000000020c067825 */ /* 0x001fc800078e0212 */
[----:B-1----:R-:W-:Y:S01]  /*5da70*/  IMAD.WIDE R8, R12, 0x2, R16 ;  /* 0x000000020c087825 */ /* 0x002fe200078e0210 */
[----:B------:R-:W-:Y:S02]  /*5da80*/  PRMT R11, R54, 0x7632, R11 ;  /* 0x00007632360b7816 */ /* 0x000fe4000000000b */
[----:B------:R-:W4:Y:S01]  /*5da90*/  LDL.LU R54, [R1+0x498] ;  /* 0x0004980001367983 */ /* 0x000f220000300800 */
[----:B------:R-:W-:-:S03]  /*5daa0*/  PRMT R10, R53, 0x7632, R10 ;  /* 0x00007632350a7816 */ /* 0x000fc6000000000a */
        /* <DEDUP_REMOVED lines=10> */
[----:B------:R-:W-:-:S03]  /*5db50*/  ISETP.GE.AND P1, PT, R28, c[0x0][0x17c], PT ;  /* 0x00005f001c007a0c */ /* 0x000fc60003f26270 */
        /* <DEDUP_REMOVED lines=9> */
[----:B------:R-:W-:-:S03]  /*5dbf0*/  ISETP.LT.AND P5, PT, R27, c[0x0][0x178], !P1 ;  /* 0x00005e001b007a0c */ /* 0x000fc60004fa1270 */
[----:B------:R-:W-:Y:S01]  /*5dc00*/  @P6 STG.E.U16 [R8.64], R11 ;  /* 0x0000000b08006986 */ /* 0x000fe2000c10150a */
[----:B------:R-:W-:Y:S01]  /*5dc10*/  ISETP.LT.AND P6, PT, R47, c[0x0][0x178], !P1 ;  /* 0x00005e002f007a0c */ /* 0x000fe20004fc1270 */
[----:B0-----:R-:W-:-:S05]  /*5dc20*/  IMAD.WIDE R4, R12, 0x2, R36 ;  /* 0x000000020c047825 */ /* 0x001fca00078e0224 */
[----:B------:R0:W-:Y:S01]  /*5dc30*/  @P3 STG.E.U16 [R4.64], R0 ;  /* 0x0000000004003986 */ /* 0x0001e2000c10150a */
[----:B------:R-:W-:Y:S01]  /*5dc40*/  PRMT R14, R44, 0x7632, R14 ;  /* 0x000076322c0e7816 */ /* 0x000fe2000000000e */
[----:B------:R-:W-:Y:S01]  /*5dc50*/  IMAD.WIDE R6, R12, 0x2, R40 ;  /* 0x000000020c067825 */ /* 0x000fe200078e0228 */
[----:B------:R-:W-:Y:S02]  /*5dc60*/  ISETP.LT.AND P2, PT, R48, c[0x0][0x178], !P1 ;  /* 0x00005e0030007a0c */ /* 0x000fe40004f41270 */
[----:B------:R-:W-:Y:S02]  /*5dc70*/  ISETP.LT.AND P3, PT, R50, c[0x0][0x178], !P1 ;  /* 0x00005e0032007a0c */ /* 0x000fe40004f61270 */
[C---:B0-----:R-:W-:Y:S01]  /*5dc80*/  IADD3 R0, R12.reuse, c[0x0][0x198], RZ ;  /* 0x000066000c007a10 */ /* 0x041fe20007ffe0ff */
[----:B------:R-:W-:-:S04]  /*5dc90*/  IMAD.WIDE R4, R12, 0x2, R38 ;  /* 0x000000020c047825 */ /* 0x000fc800078e0226 */
[C---:B------:R-:W-:Y:S01]  /*5dca0*/  IMAD.WIDE R8, R0.reuse, 0x2, R2 ;  /* 0x0000000200087825 */ /* 0x040fe200078e0202 */
[----:B------:R0:W-:Y:S01]  /*5dcb0*/  @P4 STG.E.U16 [R4.64], R13 ;  /* 0x0000000d04004986 */ /* 0x0001e2000c10150a */
[----:B------:R-:W-:Y:S02]  /*5dcc0*/  ISETP.LT.AND P4, PT, R51, c[0x0][0x178], !P1 ;  /* 0x00005e0033007a0c */ /* 0x000fe40004f81270 */
[C---:B------:R-:W-:Y:S01]  /*5dcd0*/  IMAD.WIDE R10, R0.reuse, 0x2, R16 ;  /* 0x00000002000a7825 */ /* 0x040fe200078e0210 */
[----:B------:R1:W-:Y:S03]  /*5dce0*/  @P0 STG.E.U16 [R6.64], R14 ;  /* 0x0000000e06000986 */ /* 0x0003e6000c10150a */
[----:B0-----:R-:W-:-:S04]  /*5dcf0*/  IMAD.WIDE R4, R0, 0x2, R18 ;  /* 0x0000000200047825 */ /* 0x001fc800078e0212 */
[----:B-1----:R-:W-:Y:S01]  /*5dd00*/  IMAD.WIDE R6, R0, 0x2, R36 ;  /* 0x0000000200067825 */ /* 0x002fe200078e0224 */
[----:B--2---:R0:W-:Y:S01]  /*5dd10*/  @P5 STG.E.U16 [R8.64], R45 ;  /* 0x0000002d08005986 */ /* 0x0041e2000c10150a */
[----:B------:R-:W-:-:S03]  /*5dd20*/  ISETP.LT.AND P5, PT, R52, c[0x0][0x178], !P1 ;  /* 0x00005e0034007a0c */ /* 0x000fc60004fa1270 */
[----:B---3--:R1:W-:Y:S01]  /*5dd30*/  @P6 STG.E.U16 [R10.64], R46 ;  /* 0x0000002e0a006986 */ /* 0x0083e2000c10150a */
[----:B------:R-:W-:Y:S02]  /*5dd40*/  ISETP.LT.AND P6, PT, R55, c[0x0][0x178], !P1 ;  /* 0x00005e0037007a0c */ /* 0x000fe40004fc1270 */
[----:B------:R-:W-:Y:S01]  /*5dd50*/  ISETP.LT.AND P1, PT, R59, c[0x0][0x178], !P1 ;  /* 0x00005e003b007a0c */ /* 0x000fe20004f21270 */
[----:B----4-:R2:W-:Y:S01]  /*5dd60*/  @P2 STG.E.U16 [R4.64], R49 ;  /* 0x0000003104002986 */ /* 0x0105e2000c10150a */
[----:B0-----:R-:W-:-:S04]  /*5dd70*/  IMAD.WIDE R8, R0, 0x2, R22 ;  /* 0x0000000200087825 */ /* 0x001fc800078e0216 */
[----:B-1----:R-:W-:-:S04]  /*5dd80*/  IMAD.WIDE R10, R0, 0x2, R20 ;  /* 0x00000002000a7825 */ /* 0x002fc800078e0214 */
[C---:B--2---:R-:W-:Y:S01]  /*5dd90*/  IMAD.WIDE R4, R0.reuse, 0x2, R38 ;  /* 0x0000000200047825 */ /* 0x044fe200078e0226 */
[----:B------:R-:W-:Y:S01]  /*5dda0*/  PRMT R12, R45, 0x7632, R12 ;  /* 0x000076322d0c7816 */ /* 0x000fe2000000000c */
        /* <DEDUP_REMOVED lines=10> */
[----:B------:R-:W-:Y:S01]  /*5de50*/  ISETP.LT.AND P6, PT, R50, c[0x0][0x178], !P0 ;  /* 0x00005e0032007a0c */ /* 0x000fe200047c1270 */
[C---:B-1----:R-:W-:Y:S02]  /*5de60*/  IMAD.WIDE R8, R0.reuse, 0x2, R2 ;  /* 0x0000000200087825 */ /* 0x042fe400078e0202 */
[----:B------:R1:W-:Y:S02]  /*5de70*/  @P1 STG.E.U16 [R10.64], R56 ;  /* 0x000000380a001986 */ /* 0x0003e4000c10150a */
[----:B0-----:R-:W-:-:S02]  /*5de80*/  IMAD.WIDE R6, R0, 0x2, R16 ;  /* 0x0000000200067825 */ /* 0x001fc400078e0210 */
[----:B------:R0:W-:Y:S02]  /*5de90*/  @P3 STG.E.U16 [R8.64], R12 ;  /* 0x0000000c08003986 */ /* 0x0001e4000c10150a */
[----:B--2---:R-:W-:Y:S01]  /*5dea0*/  IMAD.WIDE R4, R0, 0x2, R18 ;  /* 0x0000000200047825 */ /* 0x004fe200078e0212 */
[----:B-1----:R-:W-:Y:S02]  /*5deb0*/  PRMT R10, R46, 0x7632, R10 ;  /* 0x000076322e0a7816 */ /* 0x002fe4000000000a */
[----:B------:R-:W2:Y:S01]  /*5dec0*/  LDL.LU R46, [R1+0x568] ;  /* 0x00056800012e7983 */ /* 0x000ea20000300800 */
[----:B------:R-:W-:Y:S02]  /*5ded0*/  PRMT R11, R49, 0x7632, R11 ;  /* 0x00007632310b7816 */ /* 0x000fe4000000000b */
[----:B0-----:R-:W-:Y:S01]  /*5dee0*/  PRMT R12, R54, 0x7632, R12 ;  /* 0x00007632360c7816 */ /* 0x001fe2000000000c */
[----:B------:R-:W3:Y:S01]  /*5def0*/  LDL.LU R49, [R1+0x558] ;  /* 0x0005580001317983 */ /* 0x000ee20000300800 */
[----:B------:R-:W-:-:S03]  /*5df00*/  IMAD.WIDE R8, R0, 0x2, R20 ;  /* 0x0000000200087825 */ /* 0x000fc600078e0214 */
[----:B------:R-:W4:Y:S04]  /*5df10*/  LDL.LU R54, [R1+0x538] ;  /* 0x0005380001367983 */ /* 0x000f280000300800 */
[----:B------:R0:W-:Y:S04]  /*5df20*/  @P4 STG.E.U16 [R6.64], R10 ;  /* 0x0000000a06004986 */ /* 0x0001e8000c10150a */
[----:B------:R1:W-:Y:S01]  /*5df30*/  @P5 STG.E.U16 [R4.64], R11 ;  /* 0x0000000b04005986 */ /* 0x0003e2000c10150a */
[----:B------:R-:W-:-:S03]  /*5df40*/  ISETP.GE.AND P2, PT, R28, c[0x0][0x17c], PT ;  /* 0x00005f001c007a0c */ /* 0x000fc60003f46270 */
[----:B------:R1:W-:Y:S01]  /*5df50*/  @P6 STG.E.U16 [R8.64], R12 ;  /* 0x0000000c08006986 */ /* 0x0003e2000c10150a */
[----:B0-----:R-:W-:-:S03]  /*5df60*/  PRMT R6, R58, 0x7632, R6 ;  /* 0x000076323a067816 */ /* 0x001fc60000000006 */
[----:B------:R-:W4:Y:S01]  /*5df70*/  LDL.LU R58, [R1+0x528] ;  /* 0x00052800013a7983 */ /* 0x000f220000300800 */
[----:B-1----:R-:W-:-:S03]  /*5df80*/  PRMT R11, R53, 0x7632, R11 ;  /* 0x00007632350b7816 */ /* 0x002fc6000000000b */
[----:B------:R-:W4:Y:S01]  /*5df90*/  LDL.LU R53, [R1+0x4f8] ;  /* 0x0004f80001357983 */ /* 0x000f220000300800 */
[----:B------:R-:W-:-:S03]  /*5dfa0*/  PRMT R12, R57, 0x7632, R12 ;  /* 0x00007632390c7816 */ /* 0x000fc6000000000c */
[----:B------:R-:W4:Y:S04]  /*5dfb0*/  LDL.LU R44, [R1+0x20b8] ;  /* 0x0020b800012c7983 */ /* 0x000f280000300800 */
[----:B------:R-:W4:Y:S04]  /*5dfc0*/  LDL.LU R43, [R1+0x20bc] ;  /* 0x0020bc00012b7983 */ /* 0x000f280000300800 */
[----:B------:R-:W4:Y:S04]  /*5dfd0*/  LDL.LU R28, [R1+0x20c0] ;  /* 0x0020c000011c7983 */ /* 0x000f280000300800 */
[----:B------:R-:W4:Y:S01]  /*5dfe0*/  LDL.LU R57, [R1+0x4b8] ;  /* 0x0004b80001397983 */ /* 0x000f220000300800 */
[----:B------:R-:W-:-:S03]  /*5dff0*/  PRMT R13, R56, 0x7632, R13 ;  /* 0x00007632380d7816 */ /* 0x000fc6000000000d */
[----:B------:R-:W4:Y:S01]  /*5e000*/  LDL.LU R56, [R1+0x3d8] ;  /* 0x0003d80001387983 */ /* 0x000f220000300800 */
[----:B------:R-:W-:Y:S02]  /*5e010*/  ISETP.LT.AND P1, PT, R51, c[0x0][0x178], !P0 ;  /* 0x00005e0033007a0c */ /* 0x000fe40004721270 */
[----:B------:R-:W-:Y:S01]  /*5e020*/  ISETP.LT.AND P4, PT, R52, c[0x0][0x178], !P0 ;  /* 0x00005e0034007a0c */ /* 0x000fe20004781270 */
[C---:B------:R-:W-:Y:S01]  /*5e030*/  IMAD.WIDE R4, R0.reuse, 0x2, R22 ;  /* 0x0000000200047825 */ /* 0x040fe200078e0216 */
[----:B------:R-:W-:Y:S02]  /*5e040*/  ISETP.LT.AND P5, PT, R55, c[0x0][0x178], !P0 ;  /* 0x00005e0037007a0c */ /* 0x000fe400047a1270 */
[----:B------:R-:W-:Y:S01]  /*5e050*/  ISETP.LT.AND P3, PT, R59, c[0x0][0x178], !P0 ;  /* 0x00005e003b007a0c */ /* 0x000fe20004761270 */
[C---:B------:R-:W-:Y:S01]  /*5e060*/  IMAD.WIDE R8, R0.reuse, 0x2, R36 ;  /* 0x0000000200087825 */ /* 0x040fe200078e0224 */
[----:B------:R-:W-:-:S05]  /*5e070*/  IADD3 R10, R0, c[0x0][0x198], RZ ;  /* 0x00006600000a7a10 */ /* 0x000fca0007ffe0ff */
[----:B------:R0:W-:Y:S01]  /*5e080*/  @P1 STG.E.U16 [R4.64], R6 ;  /* 0x0000000604001986 */ /* 0x0001e2000c10150a */
[----:B------:R-:W-:Y:S02]  /*5e090*/  ISETP.LT.AND P1, PT, R27, c[0x0][0x178], !P2 ;  /* 0x00005e001b007a0c */ /* 0x000fe40005721270 */
[----:B------:R-:W-:Y:S01]  /*5e0a0*/  ISETP.LT.AND P0, PT, R47, c[0x0][0x178], !P2 ;  /* 0x00005e002f007a0c */ /* 0x000fe20005701270 */
[----:B------:R1:W-:Y:S01]  /*5e0b0*/  @P4 STG.E.U16 [R8.64], R11 ;  /* 0x0000000b08004986 */ /* 0x0003e2000c10150a */
[----:B------:R-:W-:Y:S01]  /*5e0c0*/  ISETP.LT.AND P4, PT, R48, c[0x0][0x178], !P2 ;  /* 0x00005e0030007a0c */ /* 0x000fe20005781270 */
[----:B0-----:R-:W-:-:S04]  /*5e0d0*/  IMAD.WIDE R6, R0, 0x2, R38 ;  /* 0x0000000200067825 */ /* 0x001fc800078e0226 */
[----:B------:R-:W-:Y:S01]  /*5e0e0*/  IMAD.WIDE R4, R0, 0x2, R40 ;  /* 0x0000000200047825 */ /* 0x000fe200078e0228 */
[----:B------:R0:W-:Y:S01]  /*5e0f0*/  @P5 STG.E.U16 [R6.64], R12 ;  /* 0x0000000c06005986 */ /* 0x0001e2000c10150a */
[----:B------:R-:W-:Y:S02]  /*5e100*/  ISETP.LT.AND P5, PT, R50, c[0x0][0x178], !P2 ;  /* 0x00005e0032007a0c */ /* 0x000fe400057a1270 */
[----:B------:R-:W-:Y:S01]  /*5e110*/  ISETP.LT.AND P6, PT, R51, c[0x0][0x178], !P2 ;  /* 0x00005e0033007a0c */ /* 0x000fe200057c1270 */
[----:B------:R0:W-:Y:S01]  /*5e120*/  @P3 STG.E.U16 [R4.64], R13 ;  /* 0x0000000d04003986 */ /* 0x0001e2000c10150a */
[----:B-1----:R-:W-:-:S04]  /*5e130*/  IMAD.WIDE R8, R10, 0x2, R18 ;  /* 0x000000020a087825 */ /* 0x002fc800078e0212 */
[----:B0-----:R-:W-:-:S04]  /*5e140*/  IMAD.WIDE R6, R10, 0x2, R2 ;  /* 0x000000020a067825 */ /* 0x001fc800078e0202 */
[C---:B------:R-:W-:Y:S01]  /*5e150*/  IMAD.WIDE R4, R10.reuse, 0x2, R16 ;  /* 0x000000020a047825 */ /* 0x040fe200078e0210 */
[----:B------:R-:W-:Y:S01]  /*5e160*/  IADD3 R0, R10, c[0x0][0x198], RZ ;  /* 0x000066000a007a10 */ /* 0x000fe20007ffe0ff */
[----:B--2---:R0:W-:Y:S01]  /*5e170*/  @P1 STG.E.U16 [R6.64], R46 ;  /* 0x0000002e06001986 */ /* 0x0041e2000c10150a */
[----:B------:R-:W-:-:S03]  /*5e180*/  ISETP.LT.AND P1, PT, R52, c[0x0][0x178], !P2 ;  /* 0x00005e0034007a0c */ /* 0x000fc60005721270 */
[----:B---3--:R1:W-:Y:S04]  /*5e190*/  @P0 STG.E.U16 [R4.64], R49 ;  /* 0x0000003104000986 */ /* 0x0083e8000c10150a */
[----:B----4-:R2:W-:Y:S01]  /*5e1a0*/  @P4 STG.E.U16 [R8.64], R54 ;  /* 0x0000003608004986 */ /* 0x0105e2000c10150a */
[----:B------:R-:W-:Y:S01]  /*5e1b0*/  ISETP.LT.AND P4, PT, R55, c[0x0][0x178], !P2 ;  /* 0x00005e0037007a0c */ /* 0x000fe20005781270 */
[----:B0-----:R-:W-:-:S04]  /*5e1c0*/  IMAD.WIDE R6, R10, 0x2, R20 ;  /* 0x000000020a067825 */ /* 0x001fc800078e0214 */
[----:B-1----:R-:W-:-:S04]  /*5e1d0*/  IMAD.WIDE R4, R10, 0x2, R22 ;  /* 0x000000020a047825 */ /* 0x002fc800078e0216 */
[----:B--2---:R-:W-:Y:S01]  /*5e1e0*/  IMAD.WIDE R8, R10, 0x2, R36 ;  /* 0x000000020a087825 */ /* 0x004fe200078e0224 */
[----:B------:R-:W-:Y:S02]  /*5e1f0*/  ISETP.LT.AND P2, PT, R59, c[0x0][0x178], !P2 ;  /* 0x00005e003b007a0c */ /* 0x000fe40005741270 */
[----:B------:R-:W-:Y:S02]  /*5e200*/  PRMT R11, R46, 0x7632, R11 ;  /* 0x000076322e0b7816 */ /* 0x000fe4000000000b */
[----:B------:R-:W2:Y:S04]  /*5e210*/  LDL.LU R46, [R1+0x588] ;  /* 0x00058800012e7983 */ /* 0x000ea80000300800 */
[----:B------:R0:W-:Y:S01]  /*5e220*/  @P5 STG.E.U16 [R6.64], R58 ;  /* 0x0000003a06005986 */ /* 0x0001e2000c10150a */
[----:B------:R-:W-:-:S03]  /*5e230*/  ISETP.GE.AND P3, PT, R44, c[0x0][0x17c], PT ;  /* 0x00005f002c007a0c */ /* 0x000fc60003f66270 */
[----:B------:R-:W-:Y:S01]  /*5e240*/  @P6 STG.E.U16 [R4.64], R53 ;  /* 0x0000003504006986 */ /* 0x000fe2000c10150a */
[----:B------:R-:W-:Y:S01]  /*5e250*/  ISETP.LT.AND P6, PT, R27, c[0x0][0x178], !P3 ;  /* 0x00005e001b007a0c */ /* 0x000fe20005fc1270 */
[----:B0-----:R-:W-:Y:S02]  /*5e260*/  IMAD.WIDE R6, R10, 0x2, R40 ;  /* 0x000000020a067825 */ /* 0x001fe400078e0228 */
[----:B------:R0:W-:Y:S01]  /*5e270*/  @P1 STG.E.U16 [R8.64], R57 ;  /* 0x0000003908001986 */ /* 0x0001e2000c10150a */
[----:B------:R-:W-:Y:S02]  /*5e280*/  ISETP.LT.AND P5, PT, R47, c[0x0][0x178], !P3 ;  /* 0x00005e002f007a0c */ /* 0x000fe40005fa1270 */
[----:B------:R-:W-:Y:S02]  /*5e290*/  ISETP.GE.AND P1, PT, R28, c[0x0][0x17c], PT ;  /* 0x00005f001c007a0c */ /* 0x000fe40003f26270 */
[----:B------:R-:W-:Y:S01]  /*5e2a0*/  PRMT R12, R54, 0x7632, R12 ;  /* 0x00007632360c7816 */ /* 0x000fe2000000000c */
[----:B0-----:R-:W-:Y:S01]  /*5e2b0*/  IMAD.WIDE R8, R10, 0x2, R38 ;  /* 0x000000020a087825 */ /* 0x001fe200078e0226 */
[----:B------:R-:W-:-:S02]  /*5e2c0*/  PRMT R10, R49, 0x7632, R10 ;  /* 0x00007632310a7816 */ /* 0x000fc4000000000a */
[----:B------:R-:W3:Y:S01]  /*5e2d0*/  LDL.LU R49, [R1+0x578] ;  /* 0x0005780001317983 */ /* 0x000ee20000300800 */
[----:B------:R-:W-:-:S03]  /*5e2e0*/  IMAD.WIDE R4, R0, 0x2, R2 ;  /* 0x0000000200047825 */ /* 0x000fc600078e0202 */
[----:B------:R0:W-:Y:S01]  /*5e2f0*/  @P4 STG.E.U16 [R8.64], R56 ;  /* 0x0000003808004986 */ /* 0x0001e2000c10150a */
[----:B------:R-:W-:-:S03]  /*5e300*/  ISETP.LT.AND P4, PT, R48, c[0x0][0x178], !P3 ;  /* 0x00005e0030007a0c */ /* 0x000fc60005f81270 */
[----:B------:R-:W4:Y:S04]  /*5e310*/  LDL.LU R28, [R1+0x20c4] ;  /* 0x0020c400011c7983 */ /* 0x000f280000300800 */
[----:B------:R-:W4:Y:S01]  /*5e320*/  LDL.LU R54, [R1+0x548] ;  /* 0x0005480001367983 */ /* 0x000f220000300800 */
[----:B------:R-:W-:-:S03]  /*5e330*/  PRMT R13, R58, 0x7632, R13 ;  /* 0x000076323a0d7816 */ /* 0x000fc6000000000d */
[----:B------:R-:W-:Y:S01]  /*5e340*/  @P2 STG.E.U16 [R6.64], R34 ;  /* 0x0000002206002986 */ /* 0x000fe2000c10150a */
[C---:B0-----:R-:W-:Y:S01]  /*5e350*/  IMAD.WIDE R8, R0.reuse, 0x2, R16 ;  /* 0x0000000200087825 */ /* 0x041fe200078e0210 */
[----:B------:R-:W-:Y:S02]  /*5e360*/  PRMT R14, R53, 0x7632, R14 ;  /* 0x00007632350e7816 */ /* 0x000fe4000000000e */
[----:B------:R0:W-:Y:S04]  /*5e370*/  @P6 STG.E.U16 [R4.64], R11 ;  /* 0x0000000b04006986 */ /* 0x0001e8000c10150a */
[----:B------:R-:W4:Y:S04]  /*5e380*/  LDL.LU R58, [R1+0x518] ;  /* 0x00051800013a7983 */ /* 0x000f280000300800 */
[----:B------:R-:W4:Y:S01]  /*5e390*/  LDL.LU R53, [R1+0x4e8] ;  /* 0x0004e80001357983 */ /* 0x000f220000300800 */
[----:B0-----:R-:W-:-:S03]  /*5e3a0*/  IMAD.WIDE R4, R0, 0x2, R18 ;  /* 0x0000000200047825 */ /* 0x001fc600078e0212 */
[----:B------:R-:W-:Y:S01]  /*5e3b0*/  @P5 STG.E.U16 [R8.64], R10 ;  /* 0x0000000a08005986 */ /* 0x000fe2000c10150a */
[----:B------:R-:W-:-:S03]  /*5e3c0*/  PRMT R15, R57, 0x7632, R15 ;  /* 0x00007632390f7816 */ /* 0x000fc6000000000f */
[----:B------:R0:W-:Y:S04]  /*5e3d0*/  @P4 STG.E.U16 [R4.64], R12 ;  /* 0x0000000c04004986 */ /* 0x0001e8000c10150a */
[----:B------:R-:W4:Y:S01]  /*5e3e0*/  LDL.LU R57, [R1+0x408] ;  /* 0x0004080001397983 */ /* 0x000f220000300800 */
[----:B0-----:R-:W-:-:S03]  /*5e3f0*/  PRMT R12, R56, 0x7632, R12 ;  /* 0x00007632380c7816 */ /* 0x001fc6000000000c */
[----:B------:R-:W4:Y:S01]  /*5e400*/  LDL.LU R56, [R1+0x398] ;  /* 0x0003980001387983 */ /* 0x000f220000300800 */
[----:B------:R-:W-:Y:S02]  /*5e410*/  ISETP.LT.AND P6, PT, R50, c[0x0][0x178], !P3 ;  /* 0x00005e0032007a0c */ /* 0x000fe40005fc1270 */
[----:B------:R-:W-:Y:S02]  /*5e420*/  ISETP.LT.AND P2, PT, R51, c[0x0][0x178], !P3 ;  /* 0x00005e0033007a0c */ /* 0x000fe40005f41270 */
[----:B------:R-:W-:Y:S01]  /*5e430*/  ISETP.LT.AND P5, PT, R52, c[0x0][0x178], !P3 ;  /* 0x00005e0034007a0c */ /* 0x000fe20005fa1270 */
[C---:B------:R-:W-:Y:S01]  /*5e440*/  IMAD.WIDE R6, R0.reuse, 0x2, R20 ;  /* 0x0000000200067825 */ /* 0x040fe200078e0214 */
[----:B------:R-:W-:Y:S01]  /*5e450*/  ISETP.GE.AND P0, PT, R43, c[0x0][0x17c], PT ;  /* 0x00005f002b007a0c */ /* 0x000fe20003f06270 */
[----:B------:R-:W4:Y:S02]  /*5e460*/  LDL.LU R44, [R1+0x20c8] ;  /* 0x0020c800012c7983 */ /* 0x000f240000300800 */
[----:B------:R-:W-:-:S04]  /*5e470*/  IMAD.WIDE R8, R0, 0x2, R22 ;  /* 0x0000000200087825 */ /* 0x000fc800078e0216 */
[----:B------:R-:W-:Y:S01]  /*5e480*/  IMAD.WIDE R10, R0, 0x2, R36 ;  /* 0x00000002000a7825 */ /* 0x000fe200078e0224 */
[----:B------:R-:W-:Y:S01]  /*5e490*/  @P6 STG.E.U16 [R6.64], R13 ;  /* 0x0000000d06006986 */ /* 0x000fe2000c10150a */
[----:B------:R-:W-:-:S03]  /*5e4a0*/  ISETP.LT.AND P4, PT, R55, c[0x0][0x178], !P3 ;  /* 0x00005e0037007a0c */ /* 0x000fc60005f81270 */
[----:B------:R0:W-:Y:S01]  /*5e4b0*/  @P2 STG.E.U16 [R8.64], R14 ;  /* 0x0000000e08002986 */ /* 0x0001e2000c10150a */
[----:B------:R-:W-:-:S03]  /*5e4c0*/  ISETP.LT.AND P2, PT, R59, c[0x0][0x178], !P3 ;  /* 0x00005e003b007a0c */ /* 0x000fc60005f41270 */
[----:B------:R1:W-:Y:S01]  /*5e4d0*/  @P5 STG.E.U16 [R10.64], R15 ;  /* 0x0000000f0a005986 */ /* 0x0003e2000c10150a */
[----:B------:R-:W-:Y:S01]  /*5e4e0*/  ISETP.LT.AND P5, PT, R27, c[0x0][0x178], !P0 ;  /* 0x00005e001b007a0c */ /* 0x000fe200047a1270 */
[----:B------:R-:W-:Y:S01]  /*5e4f0*/  IMAD.WIDE R4, R0, 0x2, R38 ;  /* 0x0000000200047825 */ /* 0x000fe200078e0226 */
[----:B------:R-:W-:Y:S01]  /*5e500*/  ISETP.LT.AND P6, PT, R47, c[0x0][0x178], !P0 ;  /* 0x00005e002f007a0c */ /* 0x000fe200047c1270 */
[----:B------:R-:W4:Y:S01]  /*5e510*/  LDL.LU R43, [R1+0x20cc] ;  /* 0x0020cc00012b7983 */ /* 0x000f220000300800 */
[----:B------:R-:W-:Y:S01]  /*5e520*/  ISETP.LT.AND P3, PT, R48, c[0x0][0x178], !P0 ;  /* 0x00005e0030007a0c */ /* 0x000fe20004761270 */
[C---:B0-----:R-:W-:Y:S01]  /*5e530*/  IMAD.WIDE R8, R0.reuse, 0x2, R40 ;  /* 0x0000000200087825 */ /* 0x041fe200078e0228 */
[----:B-1----:R-:W-:Y:S02]  /*5e540*/  IADD3 R10, R0, c[0x0][0x198], RZ ;  /* 0x00006600000a7a10 */ /* 0x002fe40007ffe0ff */
[----:B------:R-:W-:Y:S01]  /*5e550*/  PRMT R11, R34, 0x7632, R11 ;  /* 0x00007632220b7816 */ /* 0x000fe2000000000b */
[----:B------:R0:W-:Y:S02]  /*5e560*/  @P4 STG.E.U16 [R4.64], R12 ;  /* 0x0000000c04004986 */ /* 0x0001e4000c10150a */
[----:B------:R-:W-:Y:S01]  /*5e570*/  IMAD.WIDE R6, R10, 0x2, R2 ;  /* 0x000000020a067825 */ /* 0x000fe200078e0202 */
[----:B------:R-:W-:Y:S01]  /*5e580*/  ISETP.LT.AND P4, PT, R50, c[0x0][0x178], !P0 ;  /* 0x00005e0032007a0c */ /* 0x000fe20004781270 */
[----:B------:R-:W-:Y:S04]  /*5e590*/  @P2 STG.E.U16 [R8.64], R11 ;  /* 0x0000000b08002986 */ /* 0x000fe8000c10150a */
[----:B------:R-:W4:Y:S01]  /*5e5a0*/  LDL.LU R45, [R1+0x48c] ;  /* 0x00048c00012d7983 */ /* 0x000f220000300800 */
[C---:B0-----:R-:W-:Y:S01]  /*5e5b0*/  IMAD.WIDE R4, R10.reuse, 0x2, R16 ;  /* 0x000000020a047825 */ /* 0x041fe200078e0210 */
[----:B------:R-:W-:-:S02]  /*5e5c0*/  IADD3 R0, R10, c[0x0][0x198], RZ ;  /* 0x000066000a007a10 */ /* 0x000fc40007ffe0ff */
[----:B--2---:R0:W-:Y:S01]  /*5e5d0*/  @P5 STG.E.U16 [R6.64], R46 ;  /* 0x0000002e06005986 */ /* 0x0041e2000c10150a */
[----:B------:R-:W-:Y:S01]  /*5e5e0*/  ISETP.LT.AND P5, PT, R51, c[0x0][0x178], !P0 ;  /* 0x00005e0033007a0c */ /* 0x000fe200047a1270 */
[----:B0-----:R-:W-:Y:S01]  /*5e5f0*/  IMAD.WIDE R6, R10, 0x2, R18 ;  /* 0x000000020a067825 */ /* 0x001fe200078e0212 */
[----:B------:R-:W-:Y:S02]  /*5e600*/  PRMT R8, R46, 0x7632, R8 ;  /* 0x000076322e087816 */ /* 0x000fe40000000008 */
[----:B------:R-:W2:Y:S04]  /*5e610*/  LDL.LU R46, [R1+0x47c] ;  /* 0x00047c00012e7983 */ /* 0x000ea80000300800 */
[----:B---3--:R0:W-:Y:S01]  /*5e620*/  @P6 STG.E.U16 [R4.64], R49 ;  /* 0x0000003104006986 */ /* 0x0081e2000c10150a */
[----:B------:R-:W-:-:S02]  /*5e630*/  ISETP.LT.AND P6, PT, R52, c[0x0][0x178], !P0 ;  /* 0x00005e0034007a0c */ /* 0x000fc400047c1270 */
[----:B------:R-:W-:Y:S01]  /*5e640*/  PRMT R9, R49, 0x7632, R9 ;  /* 0x0000763231097816 */ /* 0x000fe20000000009 */
[----:B----4-:R1:W-:Y:S01]  /*5e650*/  @P3 STG.E.U16 [R6.64], R54 ;  /* 0x0000003606003986 */ /* 0x0103e2000c10150a */
[----:B------:R-:W-:Y:S01]  /*5e660*/  ISETP.LT.AND P3, PT, R55, c[0x0][0x178], !P0 ;  /* 0x00005e0037007a0c */ /* 0x000fe20004761270 */
[----:B0-----:R-:W-:Y:S01]  /*5e670*/  IMAD.WIDE R4, R10, 0x2, R20 ;  /* 0x000000020a047825 */ /* 0x001fe200078e0214 */
[----:B------:R-:W-:Y:S01]  /*5e680*/  ISETP.LT.AND P0, PT, R59, c[0x0][0x178], !P0 ;  /* 0x00005e003b007a0c */ /* 0x000fe20004701270 */
[----:B------:R-:W3:Y:S01]  /*5e690*/  LDL.LU R49, [R1+0x45c] ;  /* 0x00045c0001317983 */ /* 0x000ee20000300800 */
[----:B------:R-:W-:Y:S01]  /*5e6a0*/  PRMT R12, R54, 0x7632, R12 ;  /* 0x00007632360c7816 */ /* 0x000fe2000000000c */
[----:B-1----:R-:W-:Y:S02]  /*5e6b0*/  IMAD.WIDE R6, R10, 0x2, R22 ;  /* 0x000000020a067825 */ /* 0x002fe400078e0216 */
[----:B------:R0:W-:Y:S01]  /*5e6c0*/  @P4 STG.E.U16 [R4.64], R58 ;  /* 0x0000003a04004986 */ /* 0x0001e2000c10150a */
[----:B------:R-:W-:-:S03]  /*5e6d0*/  ISETP.LT.AND P4, PT, R27, c[0x0][0x178], !P1 ;  /* 0x00005e001b007a0c */ /* 0x000fc60004f81270 */
[----:B------:R1:W-:Y:S01]  /*5e6e0*/  @P5 STG.E.U16 [R6.64], R53 ;  /* 0x0000003506005986 */ /* 0x0003e2000c10150a */
[----:B------:R-:W-:-:S03]  /*5e6f0*/  ISETP.LT.AND P5, PT, R47, c[0x0][0x178], !P1 ;  /* 0x00005e002f007a0c */ /* 0x000fc60004fa1270 */
[----:B------:R-:W4:Y:S01]  /*5e700*/  LDL.LU R54, [R1+0x44c] ;  /* 0x00044c0001367983 */ /* 0x000f220000300800 */
[----:B0-----:R-:W-:-:S04]  /*5e710*/  IMAD.WIDE R4, R10, 0x2, R36 ;  /* 0x000000020a047825 */ /* 0x001fc800078e0224 */
[----:B-1----:R-:W-:Y:S01]  /*5e720*/  IMAD.WIDE R6, R10, 0x2, R38 ;  /* 0x000000020a067825 */ /* 0x002fe200078e0226 */
[----:B------:R-:W-:Y:S01]  /*5e730*/  ISETP.GE.AND P2, PT, R28, c[0x0][0x17c], PT ;  /* 0x00005f001c007a0c */ /* 0x000fe20003f46270 */
[----:B------:R0:W-:Y:S02]  /*5e740*/  @P6 STG.E.U16 [R4.64], R57 ;  /* 0x0000003904006986 */ /* 0x0001e4000c10150a */
[----:B------:R-:W-:Y:S02]  /*5e750*/  IMAD.WIDE R10, R10, 0x2, R40 ;  /* 0x000000020a0a7825 */ /* 0x000fe400078e0228 */
[----:B------:R-:W4:Y:S01]  /*5e760*/  LDL.LU R28, [R1+0x20d0] ;  /* 0x0020d000011c7983 */ /* 0x000f220000300800 */
[----:B------:R-:W-:-:S03]  /*5e770*/  PRMT R13, R58, 0x7632, R13 ;  /* 0x000076323a0d7816 */ /* 0x000fc6000000000d */
[----:B------:R1:W-:Y:S04]  /*5e780*/  @P3 STG.E.U16 [R6.64], R56 ;  /* 0x0000003806003986 */ /* 0x0003e8000c10150a */
[----:B------:R-:W-:Y:S01]  /*5e790*/  @P0 STG.E.U16 [R10.64], R30 ;  /* 0x0000001e0a000986 */ /* 0x000fe2000c10150a */
[----:B------:R-:W-:Y:S01]  /*5e7a0*/  ISETP.LT.AND P0, PT, R48, c[0x0][0x178], !P1 ;  /* 0x00005e0030007a0c */ /* 0x000fe20004f01270 */
[C---:B0-----:R-:W-:Y:S02]  /*5e7b0*/  IMAD.WIDE R4, R0.reuse, 0x2, R2 ;  /* 0x0000000200047825 */ /* 0x041fe400078e0202 */
[----:B------:R-:W4:Y:S02]  /*5e7c0*/  LDL.LU R58, [R1+0x43c] ;  /* 0x00043c00013a7983 */ /* 0x000f240000300800 */
[----:B-1----:R-:W-:-:S02]  /*5e7d0*/  IMAD.WIDE R6, R0, 0x2, R16 ;  /* 0x0000000200067825 */ /* 0x002fc400078e0210 */
[----:B------:R-:W-:Y:S01]  /*5e7e0*/  @P4 STG.E.U16 [R4.64], R8 ;  /* 0x0000000804004986 */ /* 0x000fe2000c10150a */
[----:B------:R-:W-:Y:S02]  /*5e7f0*/  PRMT R14, R53, 0x7632, R14 ;  /* 0x00007632350e7816 */ /* 0x000fe4000000000e */
[----:B------:R-:W-:Y:S01]  /*5e800*/  PRMT R15, R57, 0x7632, R15 ;  /* 0x00007632390f7816 */ /* 0x000fe2000000000f */
[----:B------:R0:W-:Y:S04]  /*5e810*/  @P5 STG.E.U16 [R6.64], R9 ;  /* 0x0000000906005986 */ /* 0x0001e8000c10150a */
        /* <DEDUP_REMOVED lines=14> */
[----:B------:R-:W-:Y:S01]  /*5e900*/  IMAD.WIDE R6, R0, 0x2, R36 ;  /* 0x0000000200067825 */ /* 0x000fe200078e0224 */
[----:B------:R-:W-:Y:S02]  /*5e910*/  ISETP.LT.AND P3, PT, R27, c[0x0][0x178], !P2 ;  /* 0x00005e001b007a0c */ /* 0x000fe40005761270 */
[----:B------:R1:W-:Y:S01]  /*5e920*/  @P4 STG.E.U16 [R4.64], R14 ;  /* 0x0000000e04004986 */ /* 0x0003e2000c10150a */
[----:B------:R-:W-:-:S03]  /*5e930*/  ISETP.LT.AND P4, PT, R47, c[0x0][0x178], !P2 ;  /* 0x00005e002f007a0c */ /* 0x000fc60005781270 */
[----:B------:R1:W-:Y:S01]  /*5e940*/  @P5 STG.E.U16 [R6.64], R15 ;  /* 0x0000000f06005986 */ /* 0x0003e2000c10150a */
[----:B------:R-:W-:Y:S02]  /*5e950*/  ISETP.LT.AND P5, PT, R48, c[0x0][0x178], !P2 ;  /* 0x00005e0030007a0c */ /* 0x000fe400057a1270 */
[C---:B0-----:R-:W-:Y:S01]  /*5e960*/  IADD3 R10, R0.reuse, c[0x0][0x198], RZ ;  /* 0x00006600000a7a10 */ /* 0x041fe20007ffe0ff */
[----:B-1----:R-:W-:Y:S01]  /*5e970*/  IMAD.WIDE R4, R0, 0x2, R38 ;  /* 0x0000000200047825 */ /* 0x002fe200078e0226 */
[----:B------:R-:W-:-:S03]  /*5e980*/  PRMT R8, R30, 0x7632, R8 ;  /* 0x000076321e087816 */ /* 0x000fc60000000008 */
[----:B------:R-:W-:Y:S01]  /*5e990*/  IMAD.WIDE R6, R0, 0x2, R40 ;  /* 0x0000000200067825 */ /* 0x000fe200078e0228 */
[----:B------:R0:W-:Y:S01]  /*5e9a0*/  @P6 STG.E.U16 [R4.64], R9 ;  /* 0x0000000904006986 */ /* 0x0001e2000c10150a */
[----:B------:R-:W-:-:S03]  /*5e9b0*/  ISETP.LT.AND P6, PT, R50, c[0x0][0x178], !P2 ;  /* 0x00005e0032007a0c */ /* 0x000fc600057c1270 */
[----:B------:R1:W-:Y:S01]  /*5e9c0*/  @P1 STG.E.U16 [R6.64], R8 ;  /* 0x0000000806001986 */ /* 0x0003e2000c10150a */
[----:B0-----:R-:W-:-:S04]  /*5e9d0*/  IMAD.WIDE R4, R10, 0x2, R2 ;  /* 0x000000020a047825 */ /* 0x001fc800078e0202 */
[C---:B-1----:R-:W-:Y:S01]  /*5e9e0*/  IMAD.WIDE R8, R10.reuse, 0x2, R16 ;  /* 0x000000020a087825 */ /* 0x042fe200078e0210 */
[----:B------:R0:W-:Y:S01]  /*5e9f0*/  @P3 STG.E.U16 [R4.64], R45 ;  /* 0x0000002d04003986 */ /* 0x0001e2000c10150a */
[----:B------:R-:W-:Y:S02]  /*5ea00*/  ISETP.LT.AND P3, PT, R51, c[0x0][0x178], !P2 ;  /* 0x00005e0033007a0c */ /* 0x000fe40005761270 */
[----:B------:R-:W-:-:S04]  /*5ea10*/  IMAD.WIDE R6, R10, 0x2, R18 ;  /* 0x000000020a067825 */ /* 0x000fc800078e0212 */
[----:B0-----:R-:W-:Y:S01]  /*5ea20*/  IMAD.WIDE R4, R10, 0x2, R20 ;  /* 0x000000020a047825 */ /* 0x001fe200078e0214 */
[----:B------:R-:W-:Y:S02]  /*5ea30*/  ISETP.GE.AND P0, PT, R44, c[0x0][0x17c], PT ;  /* 0x00005f002c007a0c */ /* 0x000fe40003f06270 */
[----:B------:R-:W-:Y:S02]  /*5ea40*/  PRMT R14, R45, 0x7632, R14 ;  /* 0x000076322d0e7816 */ /* 0x000fe4000000000e */
[----:B------:R-:W-:Y:S01]  /*5ea50*/  IADD3 R0, R10, c[0x0][0x198], RZ ;  /* 0x000066000a007a10 */ /* 0x000fe20007ffe0ff */
[----:B--2---:R0:W-:Y:S01]  /*5ea60*/  @P4 STG.E.U16 [R8.64], R46 ;  /* 0x0000002e08004986 */ /* 0x0041e2000c10150a */
[----:B------:R-:W-:-:S03]  /*5ea70*/  PRMT R13, R46, 0x7632, R13 ;  /* 0x000076322e0d7816 */ /* 0x000fc6000000000d */
[----:B0-----:R-:W-:Y:S01]  /*5ea80*/  IMAD.WIDE R8, R0, 0x2, R16 ;  /* 0x0000000200087825 */ /* 0x001fe200078e0210 */
[----:B---3--:R0:W-:Y:S01]  /*5ea90*/  @P5 STG.E.U16 [R6.64], R49 ;  /* 0x0000003106005986 */ /* 0x0081e2000c10150a */
[----:B------:R-:W-:Y:S02]  /*5eaa0*/  ISETP.LT.AND P5, PT, R52, c[0x0][0x178], !P2 ;  /* 0x00005e0034007a0c */ /* 0x000fe400057a1270 */
[----:B0-----:R-:W-:Y:S01]  /*5eab0*/  IMAD.WIDE R6, R10, 0x2, R22 ;  /* 0x000000020a067825 */ /* 0x001fe200078e0216 */
[----:B----4-:R0:W-:Y:S01]  /*5eac0*/  @P6 STG.E.U16 [R4.64], R54 ;  /* 0x0000003604006986 */ /* 0x0101e2000c10150a */
[----:B------:R-:W-:Y:S02]  /*5ead0*/  ISETP.LT.AND P6, PT, R55, c[0x0][0x178], !P2 ;  /* 0x00005e0037007a0c */ /* 0x000fe400057c1270 */
[----:B------:R-:W-:Y:S02]  /*5eae0*/  ISETP.LT.AND P2, PT, R59, c[0x0][0x178], !P2 ;  /* 0x00005e003b007a0c */ /* 0x000fe40005741270 */
[----:B------:R-:W-:-:S02]  /*5eaf0*/  ISETP.GE.AND P4, PT, R28, c[0x0][0x17c], PT ;  /* 0x00005f001c007a0c */ /* 0x000fc40003f86270 */
[----:B------:R-:W2:Y:S01]  /*5eb00*/  LDL.LU R28, [R1+0x20d4] ;  /* 0x0020d400011c7983 */ /* 0x000ea20000300800 */
[----:B0-----:R-:W-:-:S03]  /*5eb10*/  IMAD.WIDE R4, R10, 0x2, R36 ;  /* 0x000000020a047825 */ /* 0x001fc600078e0224 */
[----:B------:R-:W3:Y:S01]  /*5eb20*/  LDL.LU R45, [R1+0x4dc] ;  /* 0x0004dc00012d7983 */ /* 0x000ee20000300800 */
[----:B------:R-:W-:-:S03]  /*5eb30*/  PRMT R12, R49, 0x7632, R12 ;  /* 0x00007632310c7816 */ /* 0x000fc6000000000c */
[----:B------:R-:W4:Y:S04]  /*5eb40*/  LDL.LU R46, [R1+0x4cc] ;  /* 0x0004cc00012e7983 */ /* 0x000f280000300800 */
[----:B------:R0:W-:Y:S01]  /*5eb50*/  @P3 STG.E.U16 [R6.64], R58 ;  /* 0x0000003a06003986 */ /* 0x0001e2000c10150a */
[----:B------:R-:W-:Y:S02]  /*5eb60*/  ISETP.LT.AND P3, PT, R27, c[0x0][0x178], !P0 ;  /* 0x00005e001b007a0c */ /* 0x000fe40004761270 */
[----:B------:R-:W-:Y:S01]  /*5eb70*/  PRMT R11, R54, 0x7632, R11 ;  /* 0x00007632360b7816 */ /* 0x000fe2000000000b */
[----:B------:R-:W2:Y:S04]  /*5eb80*/  LDL.LU R49, [R1+0x4ac] ;  /* 0x0004ac0001317983 */ /* 0x000ea80000300800 */
[----:B------:R-:W2:Y:S01]  /*5eb90*/  LDL.LU R54, [R1+0x49c] ;  /* 0x00049c0001367983 */ /* 0x000ea20000300800 */
[----:B0-----:R-:W-:-:S03]  /*5eba0*/  IMAD.WIDE R6, R10, 0x2, R38 ;  /* 0x000000020a067825 */ /* 0x001fc600078e0226 */
[----:B------:R0:W-:Y:S01]  /*5ebb0*/  @P5 STG.E.U16 [R4.64], R53 ;  /* 0x0000003504005986 */ /* 0x0001e2000c10150a */
[----:B------:R-:W-:-:S03]  /*5ebc0*/  ISETP.LT.AND P5, PT, R47, c[0x0][0x178], !P0 ;  /* 0x00005e002f007a0c */ /* 0x000fc600047a1270 */
[----:B------:R1:W-:Y:S01]  /*5ebd0*/  @P6 STG.E.U16 [R6.64], R57 ;  /* 0x0000003906006986 */ /* 0x0003e2000c10150a */
[----:B------:R-:W-:Y:S01]  /*5ebe0*/  ISETP.LT.AND P6, PT, R48, c[0x0][0x178], !P0 ;  /* 0x00005e0030007a0c */ /* 0x000fe200047c1270 */
[----:B0-----:R-:W-:-:S04]  /*5ebf0*/  IMAD.WIDE R4, R0, 0x2, R2 ;  /* 0x0000000200047825 */ /* 0x001fc800078e0202 */
[----:B-1----:R-:W-:Y:S01]  /*5ec00*/  IMAD.WIDE R6, R10, 0x2, R40 ;  /* 0x000000020a067825 */ /* 0x002fe200078e0228 */
[----:B------:R-:W-:Y:S02]  /*5ec10*/  PRMT R10, R58, 0x7632, R10 ;  /* 0x000076323a0a7816 */ /* 0x000fe4000000000a */
[----:B------:R-:W2:Y:S01]  /*5ec20*/  LDL.LU R58, [R1+0x46c] ;  /* 0x00046c00013a7983 */ /* 0x000ea20000300800 */
[----:B------:R-:W-:-:S03]  /*5ec30*/  PRMT R15, R53, 0x7632, R15 ;  /* 0x00007632350f7816 */ /* 0x000fc6000000000f */
[----:B------:R-:W2:Y:S04]  /*5ec40*/  LDL.LU R53, [R1+0x42c] ;  /* 0x00042c0001357983 */ /* 0x000ea80000300800 */
[----:B------:R-:W-:Y:S04]  /*5ec50*/  @P2 STG.E.U16 [R6.64], R56 ;  /* 0x0000003806002986 */ /* 0x000fe8000c10150a */
[----:B------:R0:W-:Y:S04]  /*5ec60*/  @P3 STG.E.U16 [R4.64], R14 ;  /* 0x0000000e04003986 */ /* 0x0001e8000c10150a */
[----:B------:R1:W-:Y:S01]  /*5ec70*/  @P5 STG.E.U16 [R8.64], R13 ;  /* 0x0000000d08005986 */ /* 0x0003e2000c10150a */
[----:B0-----:R-:W-:Y:S01]  /*5ec80*/  IMAD.WIDE R4, R0, 0x2, R18 ;  /* 0x0000000200047825 */ /* 0x001fe200078e0212 */
[----:B-1----:R-:W-:-:S04]  /*5ec90*/  PRMT R13, R57, 0x7632, R13 ;  /* 0x00007632390d7816 */ /* 0x002fc8000000000d */
[----:B------:R0:W-:Y:S04]  /*5eca0*/  @P6 STG.E.U16 [R4.64], R12 ;  /* 0x0000000c04006986 */ /* 0x0001e8000c10150a */
[----:B------:R-:W2:Y:S01]  /*5ecb0*/  LDL.LU R57, [R1+0x3ec] ;  /* 0x0003ec0001397983 */ /* 0x000ea20000300800 */
[----:B0-----:R-:W-:-:S03]  /*5ecc0*/  PRMT R12, R56, 0x7632, R12 ;  /* 0x00007632380c7816 */ /* 0x001fc6000000000c */
[----:B------:R-:W2:Y:S01]  /*5ecd0*/  LDL.LU R56, [R1+0xec] ;  /* 0x0000ec0001387983 */ /* 0x000ea20000300800 */
[----:B------:R-:W-:Y:S02]  /*5ece0*/  ISETP.LT.AND P3, PT, R50, c[0x0][0x178], !P0 ;  /* 0x00005e0032007a0c */ /* 0x000fe40004761270 */
[----:B------:R-:W-:Y:S01]  /*5ecf0*/  ISETP.LT.AND P2, PT, R51, c[0x0][0x178], !P0 ;  /* 0x00005e0033007a0c */ /* 0x000fe20004741270 */
[----:B------:R-:W-:Y:S01]  /*5ed00*/  IMAD.WIDE R4, R0, 0x2, R20 ;  /* 0x0000000200047825 */ /* 0x000fe200078e0214 */
[----:B------:R-:W-:Y:S02]  /*5ed10*/  ISETP.LT.AND P5, PT, R52, c[0x0][0x178], !P0 ;  /* 0x00005e0034007a0c */ /* 0x000fe400047a1270 */
[----:B------:R-:W-:Y:S01]  /*5ed20*/  ISETP.LT.AND P6, PT, R55, c[0x0][0x178], !P0 ;  /* 0x00005e0037007a0c */ /* 0x000fe200047c1270 */
[C---:B------:R-:W-:Y:S01]  /*5ed30*/  IMAD.WIDE R8, R0.reuse, 0x2, R22 ;  /* 0x0000000200087825 */ /* 0x040fe200078e0216 */
[----:B------:R-:W-:Y:S02]  /*5ed40*/  ISETP.GE.AND P1, PT, R43, c[0x0][0x17c], PT ;  /* 0x00005f002b007a0c */ /* 0x000fe40003f26270 */
[----:B------:R-:W-:Y:S01]  /*5ed50*/  ISETP.LT.AND P0, PT, R59, c[0x0][0x178], !P0 ;  /* 0x00005e003b007a0c */ /* 0x000fe20004701270 */
[----:B------:R-:W-:-:S02]  /*5ed60*/  IMAD.WIDE R6, R0, 0x2, R36 ;  /* 0x0000000200067825 */ /* 0x000fc400078e0224 */
[----:B------:R0:W-:Y:S01]  /*5ed70*/  @P3 STG.E.U16 [R4.64], R11 ;  /* 0x0000000b04003986 */ /* 0x0001e2000c10150a */
[----:B------:R-:W-:-:S03]  /*5ed80*/  ISETP.LT.AND P3, PT, R27, c[0x0][0x178], !P1 ;  /* 0x00005e001b007a0c */ /* 0x000fc60004f61270 */
[----:B------:R1:W-:Y:S01]  /*5ed90*/  @P2 STG.E.U16 [R8.64], R10 ;  /* 0x0000000a08002986 */ /* 0x0003e2000c10150a */
[----:B------:R-:W-:-:S03]  /*5eda0*/  ISETP.LT.AND P2, PT, R47, c[0x0][0x178], !P1 ;  /* 0x00005e002f007a0c */ /* 0x000fc60004f41270 */
[----:B------:R1:W-:Y:S01]  /*5edb0*/  @P5 STG.E.U16 [R6.64], R15 ;  /* 0x0000000f06005986 */ /* 0x0003e2000c10150a */
[C---:B0-----:R-:W-:Y:S01]  /*5edc0*/  IMAD.WIDE R4, R0.reuse, 0x2, R38 ;  /* 0x0000000200047825 */ /* 0x041fe200078e0226 */
[----:B-1----:R-:W-:-:S04]  /*5edd0*/  IADD3 R10, R0, c[0x0][0x198], RZ ;  /* 0x00006600000a7a10 */ /* 0x002fc80007ffe0ff */
[----:B------:R0:W-:Y:S01]  /*5ede0*/  @P6 STG.E.U16 [R4.64], R13 ;  /* 0x0000000d04006986 */ /* 0x0001e2000c10150a */
[----:B------:R-:W-:Y:S01]  /*5edf0*/  ISETP.LT.AND P5, PT, R48, c[0x0][0x178], !P1 ;  /* 0x00005e0030007a0c */ /* 0x000fe20004fa1270 */
[----:B------:R-:W-:Y:S01]  /*5ee00*/  IMAD.WIDE R6, R0, 0x2, R40 ;  /* 0x0000000200067825 */ /* 0x000fe200078e0228 */
[----:B------:R-:W-:-:S04]  /*5ee10*/  ISETP.LT.AND P6, PT, R50, c[0x0][0x178], !P1 ;  /* 0x00005e0032007a0c */ /* 0x000fc80004fc1270 */
[----:B------:R1:W-:Y:S01]  /*5ee20*/  @P0 STG.E.U16 [R6.64], R12 ;  /* 0x0000000c06000986 */ /* 0x0003e2000c10150a */
[----:B0-----:R-:W-:-:S04]  /*5ee30*/  IMAD.WIDE R4, R10, 0x2, R2 ;  /* 0x000000020a047825 */ /* 0x001fc800078e0202 */
[----:B------:R-:W-:-:S04]  /*5ee40*/  IMAD.WIDE R8, R10, 0x2, R20 ;  /* 0x000000020a087825 */ /* 0x000fc800078e0214 */
[C---:B-1----:R-:W-:Y:S01]  /*5ee50*/  IMAD.WIDE R6, R10.reuse, 0x2, R18 ;  /* 0x000000020a067825 */ /* 0x042fe200078e0212 */
[----:B---3--:R0:W-:Y:S01]  /*5ee60*/  @P3 STG.E.U16 [R4.64], R45 ;  /* 0x0000002d04003986 */ /* 0x0081e2000c10150a */
[----:B------:R-:W-:Y:S02]  /*5ee70*/  ISETP.LT.AND P3, PT, R51, c[0x0][0x178], !P1 ;  /* 0x00005e0033007a0c */ /* 0x000fe40004f61270 */
[----:B------:R-:W-:Y:S01]  /*5ee80*/  PRMT R0, R45, 0x7632, R0 ;  /* 0x000076322d007816 */ /* 0x000fe20000000000 */
[----:B0-----:R-:W-:Y:S01]  /*5ee90*/  IMAD.WIDE R4, R10, 0x2, R16 ;  /* 0x000000020a047825 */ /* 0x001fe200078e0210 */
[----:B------:R-:W3:Y:S04]  /*5eea0*/  LDL.LU R45, [R1+0x20d8] ;  /* 0x0020d800012d7983 */ /* 0x000ee80000300800 */
[----:B----4-:R0:W-:Y:S01]  /*5eeb0*/  @P2 STG.E.U16 [R4.64], R46 ;  /* 0x0000002e04002986 */ /* 0x0101e2000c10150a */
[----:B------:R-:W-:-:S02]  /*5eec0*/  ISETP.LT.AND P2, PT, R52, c[0x0][0x178], !P1 ;  /* 0x00005e0034007a0c */ /* 0x000fc40004f41270 */
[----:B------:R-:W-:Y:S01]  /*5eed0*/  PRMT R12, R46, 0x7632, R12 ;  /* 0x000076322e0c7816 */ /* 0x000fe2000000000c */
[----:B--2---:R1:W-:Y:S01]  /*5eee0*/  @P5 STG.E.U16 [R6.64], R49 ;  /* 0x0000003106005986 */ /* 0x0043e2000c10150a */
[----:B------:R-:W-:-:S03]  /*5eef0*/  ISETP.LT.AND P5, PT, R55, c[0x0][0x178], !P1 ;  /* 0x00005e0037007a0c */ /* 0x000fc60004fa1270 */
[----:B------:R-:W2:Y:S01]  /*5ef00*/  LDL.LU R44, [R1+0x20dc] ;  /* 0x0020dc00012c7983 */ /* 0x000ea20000300800 */
[----:B------:R-:W-:Y:S01]  /*5ef10*/  PRMT R13, R49, 0x7632, R13 ;  /* 0x00007632310d7816 */ /* 0x000fe2000000000d */
[----:B0-----:R-:W-:Y:S02]  /*5ef20*/  IMAD.WIDE R4, R10, 0x2, R22 ;  /* 0x000000020a047825 */ /* 0x001fe400078e0216 */
[----:B------:R-:W4:Y:S01]  /*5ef30*/  LDL.LU R43, [R1+0x20e0] ;  /* 0x0020e000012b7983 */ /* 0x000f220000300800 */
[----:B------:R-:W-:Y:S02]  /*5ef40*/  ISETP.LT.AND P1, PT, R59, c[0x0][0x178], !P1 ;  /* 0x00005e003b007a0c */ /* 0x000fe40004f21270 */
[----:B------:R-:W-:Y:S01]  /*5ef50*/  PRMT R14, R54, 0x7632, R14 ;  /* 0x00007632360e7816 */ /* 0x000fe2000000000e */
[----:B------:R0:W-:Y:S01]  /*5ef60*/  @P6 STG.E.U16 [R8.64], R54 ;  /* 0x0000003608006986 */ /* 0x0001e2000c10150a */
[----:B------:R-:W-:-:S03]  /*5ef70*/  ISETP.LT.AND P6, PT, R27, c[0x0][0x178], !P4 ;  /* 0x00005e001b007a0c */ /* 0x000fc600067c1270 */
[----:B------:R-:W2:Y:S01]  /*5ef80*/  LDL.LU R46, [R1+0x56c] ;  /* 0x00056c00012e7983 */ /* 0x000ea20000300800 */
[----:B------:R-:W-:-:S03]  /*5ef90*/  ISETP.GE.AND P0, PT, R28, c[0x0][0x17c], PT ;  /* 0x00005f001c007a0c */ /* 0x000fc60003f06270 */
[----:B-1----:R-:W3:Y:S01]  /*5efa0*/  LDL.LU R49, [R1+0x55c] ;  /* 0x00055c0001317983 */ /* 0x002ee20000300800 */
[----:B------:R-:W-:-:S03]  /*5efb0*/  IADD3 R28, R10, c[0x0][0x198], RZ ;  /* 0x000066000a1c7a10 */ /* 0x000fc60007ffe0ff */
[----:B0-----:R-:W4:Y:S04]  /*5efc0*/  LDL.LU R54, [R1+0x53c] ;  /* 0x00053c0001367983 */ /* 0x001f280000300800 */
[----:B------:R0:W-:Y:S01]  /*5efd0*/  @P3 STG.E.U16 [R4.64], R58 ;  /* 0x0000003a04003986 */ /* 0x0001e2000c10150a */
[----:B------:R-:W-:Y:S01]  /*5efe0*/  IMAD.WIDE R6, R10, 0x2, R38 ;  /* 0x000000020a067825 */ /* 0x000fe200078e0226 */
[----:B------:R-:W-:Y:S02]  /*5eff0*/  PRMT R15, R58, 0x7632, R15 ;  /* 0x000076323a0f7816 */ /* 0x000fe4000000000f */
[----:B------:R-:W-:Y:S01]  /*5f000*/  PRMT R29, R53, 0x7632, R29 ;  /* 0x00007632351d7816 */ /* 0x000fe2000000001d */
[----:B------:R-:W-:-:S04]  /*5f010*/  IMAD.WIDE R8, R28, 0x2, R2 ;  /* 0x000000021c087825 */ /* 0x000fc800078e0202 */
[C---:B0-----:R-:W-:Y:S01]  /*5f020*/  IMAD.WIDE R4, R10.reuse, 0x2, R36 ;  /* 0x000000020a047825 */ /* 0x041fe200078e0224 */
[----:B------:R-:W4:Y:S03]  /*5f030*/  LDL.LU R58, [R1+0x52c] ;  /* 0x00052c00013a7983 */ /* 0x000f260000300800 */
[----:B------:R-:W-:Y:S01]  /*5f040*/  IMAD.WIDE R10, R10, 0x2, R40 ;  /* 0x000000020a0a7825 */ /* 0x000fe200078e0228 */
[----:B------:R0:W-:Y:S04]  /*5f050*/  @P2 STG.E.U16 [R4.64], R53 ;  /* 0x0000003504002986 */ /* 0x0001e8000c10150a */
[----:B------:R1:W-:Y:S01]  /*5f060*/  @P5 STG.E.U16 [R6.64], R57 ;  /* 0x0000003906005986 */ /* 0x0003e2000c10150a */
[----:B------:R-:W-:-:S03]  /*5f070*/  PRMT R30, R57, 0x7632, R30 ;  /* 0x00007632391e7816 */ /* 0x000fc6000000001e */
[----:B0-----:R-:W4:Y:S04]  /*5f080*/  LDL.LU R53, [R1+0x4fc] ;  /* 0x0004fc0001357983 */ /* 0x001f280000300800 */
[----:B------:R-:W-:Y:S04]  /*5f090*/  @P1 STG.E.U16 [R10.64], R56 ;  /* 0x000000380a001986 */ /* 0x000fe8000c10150a */
[----:B------:R0:W-:Y:S04]  /*5f0a0*/  @P6 STG.E.U16 [R8.64], R0 ;  /* 0x0000000008006986 */ /* 0x0001e8000c10150a */
[----:B-1----:R-:W4:Y:S01]  /*5f0b0*/  LDL.LU R57, [R1+0x4bc] ;  /* 0x0004bc0001397983 */ /* 0x002f220000300800 */
[----:B0-----:R-:W-:-:S03]  /*5f0c0*/  PRMT R0, R56, 0x7632, R0 ;  /* 0x0000763238007816 */ /* 0x001fc60000000000 */
[----:B------:R-:W4:Y:S01]  /*5f0d0*/  LDL.LU R56, [R1+0x3dc] ;  /* 0x0003dc0001387983 */ /* 0x000f220000300800 */
[----:B------:R-:W-:Y:S02]  /*5f0e0*/  ISETP.LT.AND P3, PT, R47, c[0x0][0x178], !P4 ;  /* 0x00005e002f007a0c */ /* 0x000fe40006761270 */
[----:B------:R-:W-:Y:S01]  /*5f0f0*/  ISETP.LT.AND P5, PT, R48, c[0x0][0x178], !P4 ;  /* 0x00005e0030007a0c */ /* 0x000fe200067a1270 */
[----:B------:R-:W-:Y:S01]  /*5f100*/  IMAD.WIDE R4, R28, 0x2, R16 ;  /* 0x000000021c047825 */ /* 0x000fe200078e0210 */
[----:B------:R-:W-:Y:S02]  /*5f110*/  ISETP.LT.AND P6, PT, R50, c[0x0][0x178], !P4 ;  /* 0x00005e0032007a0c */ /* 0x000fe400067c1270 */
[----:B------:R-:W-:Y:S02]  /*5f120*/  ISETP.LT.AND P1, PT, R51, c[0x0][0x178], !P4 ;  /* 0x00005e0033007a0c */ /* 0x000fe40006721270 */
[----:B------:R-:W-:Y:S01]  /*5f130*/  ISETP.LT.AND P2, PT, R52, c[0x0][0x178], !P4 ;  /* 0x00005e0034007a0c */ /* 0x000fe20006741270 */
[----:B------:R-:W-:-:S04]  /*5f140*/  IMAD.WIDE R6, R28, 0x2, R20 ;  /* 0x000000021c067825 */ /* 0x000fc800078e0214 */
[----:B------:R0:W-:Y:S01]  /*5f150*/  @P3 STG.E.U16 [R4.64], R12 ;  /* 0x0000000c04003986 */ /* 0x0001e2000c10150a */
[----:B------:R-:W-:Y:S01]  /*5f160*/  IMAD.WIDE R8, R28, 0x2, R22 ;  /* 0x000000021c087825 */ /* 0x000fe200078e0216 */
[----:B------:R-:W-:-:S03]  /*5f170*/  ISETP.LT.AND P3, PT, R55, c[0x0][0x178], !P4 ;  /* 0x00005e0037007a0c */ /* 0x000fc60006761270 */
[----:B------:R-:W-:Y:S01]  /*5f180*/  IMAD.WIDE R10, R28, 0x2, R36 ;  /* 0x000000021c0a7825 */ /* 0x000fe200078e0224 */
[----:B------:R-:W-:-:S03]  /*5f190*/  ISETP.LT.AND P4, PT, R59, c[0x0][0x178], !P4 ;  /* 0x00005e003b007a0c */ /* 0x000fc60006781270 */
[----:B0-----:R-:W-:-:S05]  /*5f1a0*/  IMAD.WIDE R4, R28, 0x2, R18 ;  /* 0x000000021c047825 */ /* 0x001fca00078e0212 */
[----:B------:R0:W-:Y:S04]  /*5f1b0*/  @P5 STG.E.U16 [R4.64], R13 ;  /* 0x0000000d04005986 */ /* 0x0001e8000c10150a */
[----:B------:R1:W-:Y:S01]  /*5f1c0*/  @P6 STG.E.U16 [R6.64], R14 ;  /* 0x0000000e06006986 */ /* 0x0003e2000c10150a */
[----:B------:R-:W-:-:S03]  /*5f1d0*/  ISETP.LT.AND P5, PT, R47, c[0x0][0x178], !P0 ;  /* 0x00005e002f007a0c */ /* 0x000fc600047a1270 */
[----:B------:R1:W-:Y:S01]  /*5f1e0*/  @P1 STG.E.U16 [R8.64], R15 ;  /* 0x0000000f08001986 */ /* 0x0003e2000c10150a */
[----:B------:R-:W-:-:S03]  /*5f1f0*/  ISETP.LT.AND P6, PT, R48, c[0x0][0x178], !P0 ;  /* 0x00005e0030007a0c */ /* 0x000fc600047c1270 */
[----:B------:R1:W-:Y:S01]  /*5f200*/  @P2 STG.E.U16 [R10.64], R29 ;  /* 0x0000001d0a002986 */ /* 0x0003e2000c10150a */
[----:B------:R-:W-:Y:S01]  /*5f210*/  ISETP.LT.AND P2, PT, R27, c[0x0][0x178], !P0 ;  /* 0x00005e001b007a0c */ /* 0x000fe20004741270 */
[----:B0-----:R-:W-:-:S04]  /*5f220*/  IMAD.WIDE R4, R28, 0x2, R38 ;  /* 0x000000021c047825 */ /* 0x001fc800078e0226 */
[C---:B-1----:R-:W-:Y:S01]  /*5f230*/  IMAD.WIDE R6, R28.reuse, 0x2, R40 ;  /* 0x000000021c067825 */ /* 0x042fe200078e0228 */
[----:B------:R-:W-:Y:S01]  /*5f240*/  IADD3 R8, R28, c[0x0][0x198], RZ ;  /* 0x000066001c087a10 */ /* 0x000fe20007ffe0ff */
[----:B------:R0:W-:Y:S01]  /*5f250*/  @P3 STG.E.U16 [R4.64], R30 ;  /* 0x0000001e04003986 */ /* 0x0001e2000c10150a */
[----:B------:R-:W-:-:S03]  /*5f260*/  ISETP.LT.AND P3, PT, R50, c[0x0][0x178], !P0 ;  /* 0x00005e0032007a0c */ /* 0x000fc60004761270 */
[----:B------:R1:W-:Y:S01]  /*5f270*/  @P4 STG.E.U16 [R6.64], R0 ;  /* 0x0000000006004986 */ /* 0x0003e2000c10150a */
[C---:B------:R-:W-:Y:S01]  /*5f280*/  IMAD.WIDE R10, R8.reuse, 0x2, R16 ;  /* 0x00000002080a7825 */ /* 0x040fe200078e0210 */
[----:B------:R-:W-:Y:S02]  /*5f290*/  ISETP.LT.AND P4, PT, R51, c[0x0][0x178], !P0 ;  /* 0x00005e0033007a0c */ /* 0x000fe40004781270 */
[----:B------:R-:W4:Y:S01]  /*5f2a0*/  LDL.LU R29, [R1+0x20e4] ;  /* 0x0020e400011d7983 */ /* 0x000f220000300800 */
[----:B0-----:R-:W-:-:S03]  /*5f2b0*/  IMAD.WIDE R4, R8, 0x2, R2 ;  /* 0x0000000208047825 */ /* 0x001fc600078e0202 */
[----:B------:R-:W4:Y:S01]  /*5f2c0*/  LDL.LU R28, [R1+0x20e8] ;  /* 0x0020e800011c7983 */ /* 0x000f220000300800 */
[----:B-1----:R-:W-:-:S03]  /*5f2d0*/  IMAD.WIDE R6, R8, 0x2, R18 ;  /* 0x0000000208067825 */ /* 0x002fc600078e0212 */
[----:B--2---:R0:W-:Y:S04]  /*5f2e0*/  @P2 STG.E.U16 [R4.64], R46 ;  /* 0x0000002e04002986 */ /* 0x0041e8000c10150a */
[----:B---3--:R-:W-:Y:S01]  /*5f2f0*/  @P5 STG.E.U16 [R10.64], R49 ;  /* 0x000000310a005986 */ /* 0x008fe2000c10150a */
[----:B------:R-:W-:-:S03]  /*5f300*/  ISETP.LT.AND P5, PT, R52, c[0x0][0x178], !P0 ;  /* 0x00005e0034007a0c */ /* 0x000fc600047a1270 */
[----:B----4-:R1:W-:Y:S01]  /*5f310*/  @P6 STG.E.U16 [R6.64], R54 ;  /* 0x0000003606006986 */ /* 0x0103e2000c10150a */
[----:B------:R-:W-:Y:S01]  /*5f320*/  ISETP.LT.AND P6, PT, R55, c[0x0][0x178], !P0 ;  /* 0x00005e0037007a0c */ /* 0x000fe200047c1270 */
[----:B0-----:R-:W-:Y:S01]  /*5f330*/  IMAD.WIDE R4, R8, 0x2, R20 ;  /* 0x0000000208047825 */ /* 0x001fe200078e0214 */
[----:B------:R-:W-:Y:S02]  /*5f340*/  PRMT R13, R46, 0x7632, R13 ;  /* 0x000076322e0d7816 */ /* 0x000fe4000000000d */
[----:B------:R-:W-:Y:S01]  /*5f350*/  PRMT R9, R49, 0x7632, R9 ;  /* 0x0000763231097816 */ /* 0x000fe20000000009 */
[----:B------:R-:W2:Y:S01]  /*5f360*/  LDL.LU R46, [R1+0x58c] ;  /* 0x00058c00012e7983 */ /* 0x000ea20000300800 */
[----:B-1----:R-:W-:-:S03]  /*5f370*/  IMAD.WIDE R6, R8, 0x2, R22 ;  /* 0x0000000208067825 */ /* 0x002fc600078e0216 */
[----:B------:R-:W3:Y:S04]  /*5f380*/  LDL.LU R49, [R1+0x57c] ;  /* 0x00057c0001317983 */ /* 0x000ee80000300800 */
[----:B------:R0:W-:Y:S01]  /*5f390*/  @P3 STG.E.U16 [R4.64], R58 ;  /* 0x0000003a04003986 */ /* 0x0001e2000c10150a */
[----:B------:R-:W-:-:S03]  /*5f3a0*/  PRMT R10, R54, 0x7632, R10 ;  /* 0x00007632360a7816 */ /* 0x000fc6000000000a */
[----:B------:R-:W4:Y:S01]  /*5f3b0*/  LDL.LU R54, [R1+0x54c] ;  /* 0x00054c0001367983 */ /* 0x000f220000300800 */
[----:B0-----:R-:W-:-:S03]  /*5f3c0*/  IMAD.WIDE R4, R8, 0x2, R36 ;  /* 0x0000000208047825 */ /* 0x001fc600078e0224 */
[----:B------:R0:W-:Y:S02]  /*5f3d0*/  @P4 STG.E.U16 [R6.64], R53 ;  /* 0x0000003506004986 */ /* 0x0001e4000c10150a */
[----:B0-----:R-:W-:Y:S02]  /*5f3e0*/  IMAD.WIDE R6, R8, 0x2, R38 ;  /* 0x0000000208067825 */ /* 0x001fe400078e0226 */
[----:B------:R-:W-:Y:S04]  /*5f3f0*/  @P5 STG.E.U16 [R4.64], R57 ;  /* 0x0000003904005986 */ /* 0x000fe8000c10150a */
[----:B------:R0:W-:Y:S01]  /*5f400*/  @P6 STG.E.U16 [R6.64], R56 ;  /* 0x0000003806006986 */ /* 0x0001e2000c10150a */
[----:B------:R-:W-:-:S03]  /*5f410*/  PRMT R14, R56, 0x7632, R14 ;  /* 0x00007632380e7816 */ /* 0x000fc6000000000e */
[----:B0-----:R-:W4:Y:S01]  /*5f420*/  LDL.LU R56, [R1+0x51c] ;  /* 0x00051c0001387983 */ /* 0x001f220000300800 */
[----:B------:R-:W-:Y:S02]  /*5f430*/  ISETP.LT.AND P0, PT, R59, c[0x0][0x178], !P0 ;  /* 0x00005e003b007a0c */ /* 0x000fe40004701270 */
[----:B------:R-:W-:Y:S01]  /*5f440*/  ISETP.GE.AND P1, PT, R45, c[0x0][0x17c], PT ;  /* 0x00005f002d007a0c */ /* 0x000fe20003f26270 */
[----:B------:R-:W-:-:S03]  /*5f450*/  IMAD.WIDE R4, R8, 0x2, R40 ;  /* 0x0000000208047825 */ /* 0x000fc600078e0228 */
[----:B------:R-:W-:Y:S02]  /*5f460*/  ISETP.LT.AND P4, PT, R27, c[0x0][0x178], !P1 ;  /* 0x00005e001b007a0c */ /* 0x000fe40004f81270 */
[----:B------:R-:W-:Y:S02]  /*5f470*/  ISETP.LT.AND P6, PT, R47, c[0x0][0x178], !P1 ;  /* 0x00005e002f007a0c */ /* 0x000fe40004fc1270 */
[----:B------:R-:W-:Y:S02]  /*5f480*/  IADD3 R0, R8, c[0x0][0x198], RZ ;  /* 0x0000660008007a10 */ /* 0x000fe40007ffe0ff */
[----:B------:R-:W-:Y:S01]  /*5f490*/  ISETP.LT.AND P5, PT, R48, c[0x0][0x178], !P1 ;  /* 0x00005e0030007a0c */ /* 0x000fe20004fa1270 */
[----:B------:R0:W-:Y:S02]  /*5f4a0*/  @P0 STG.E.U16 [R4.64], R35 ;  /* 0x0000002304000986 */ /* 0x0001e4000c10150a */
[----:B------:R-:W-:Y:S01]  /*5f4b0*/  IMAD.WIDE R6, R0, 0x2, R2 ;  /* 0x0000000200067825 */ /* 0x000fe200078e0202 */
[----:B------:R-:W-:-:S04]  /*5f4c0*/  ISETP.LT.AND P0, PT, R50, c[0x0][0x178], !P1 ;  /* 0x00005e0032007a0c */ /* 0x000fc80004f01270 */
[----:B------:R1:W-:Y:S01]  /*5f4d0*/  @P4 STG.E.U16 [R6.64], R13 ;  /* 0x0000000d06004986 */ /* 0x0003e2000c10150a */
[----:B0-----:R-:W-:Y:S01]  /*5f4e0*/  IMAD.WIDE R4, R0, 0x2, R16 ;  /* 0x0000000200047825 */ /* 0x001fe200078e0210 */
[----:B------:R-:W-:-:S04]  /*5f4f0*/  ISETP.LT.AND P4, PT, R51, c[0x0][0x178], !P1 ;  /* 0x00005e0033007a0c */ /* 0x000fc80004f81270 */
[----:B------:R0:W-:Y:S01]  /*5f500*/  @P6 STG.E.U16 [R4.64], R9 ;  /* 0x0000000904006986 */ /* 0x0001e2000c10150a */
[----:B------:R-:W-:Y:S01]  /*5f510*/  ISETP.LT.AND P6, PT, R52, c[0x0][0x178], !P1 ;  /* 0x00005e0034007a0c */ /* 0x000fe20004fc1270 */
[----:B-1----:R-:W-:Y:S01]  /*5f520*/  IMAD.WIDE R6, R0, 0x2, R18 ;  /* 0x0000000200067825 */ /* 0x002fe200078e0212 */
[----:B------:R-:W-:Y:S02]  /*5f530*/  PRMT R11, R58, 0x7632, R11 ;  /* 0x000076323a0b7816 */ /* 0x000fe4000000000b */
[----:B------:R-:W-:Y:S01]  /*5f540*/  PRMT R12, R53, 0x7632, R12 ;  /* 0x00007632350c7816 */ /* 0x000fe2000000000c */
[----:B------:R-:W4:Y:S04]  /*5f550*/  LDL.LU R58, [R1+0x4ec] ;  /* 0x0004ec00013a7983 */ /* 0x000f280000300800 */
[----:B------:R1:W-:Y:S01]  /*5f560*/  @P5 STG.E.U16 [R6.64], R10 ;  /* 0x0000000a06005986 */ /* 0x0003e2000c10150a */
[----:B------:R-:W-:Y:S01]  /*5f570*/  ISETP.LT.AND P5, PT, R55, c[0x0][0x178], !P1 ;  /* 0x00005e0037007a0c */ /* 0x000fe20004fa1270 */
[C---:B0-----:R-:W-:Y:S01]  /*5f580*/  IMAD.WIDE R4, R0.reuse, 0x2, R22 ;  /* 0x0000000200047825 */ /* 0x041fe200078e0216 */
[----:B------:R-:W-:Y:S01]  /*5f590*/  ISETP.LT.AND P1, PT, R59, c[0x0][0x178], !P1 ;  /* 0x00005e003b007a0c */ /* 0x000fe20004f21270 */
[----:B------:R-:W4:Y:S01]  /*5f5a0*/  LDL.LU R53, [R1+0x40c] ;  /* 0x00040c0001357983 */ /* 0x000f220000300800 */
[----:B------:R-:W-:Y:S01]  /*5f5b0*/  PRMT R13, R57, 0x7632, R13 ;  /* 0x00007632390d7816 */ /* 0x000fe2000000000d */
[----:B------:R-:W-:Y:S01]  /*5f5c0*/  IMAD.WIDE R8, R0, 0x2, R36 ;  /* 0x0000000200087825 */ /* 0x000fe200078e0224 */
[----:B------:R-:W-:Y:S01]  /*5f5d0*/  ISETP.GE.AND P2, PT, R44, c[0x0][0x17c], PT ;  /* 0x00005f002c007a0c */ /* 0x000fe20003f46270 */
[----:B------:R-:W4:Y:S02]  /*5f5e0*/  LDL.LU R57, [R1+0x39c] ;  /* 0x00039c0001397983 */ /* 0x000f240000300800 */
[----:B-1----:R-:W-:Y:S01]  /*5f5f0*/  IMAD.WIDE R6, R0, 0x2, R20 ;  /* 0x0000000200067825 */ /* 0x002fe200078e0214 */
[----:B------:R-:W-:-:S04]  /*5f600*/  PRMT R10, R35, 0x7632, R10 ;  /* 0x00007632230a7816 */ /* 0x000fc8000000000a */
[----:B------:R0:W-:Y:S04]  /*5f610*/  @P0 STG.E.U16 [R6.64], R11 ;  /* 0x0000000b06000986 */ /* 0x0001e8000c10150a */
[----:B------:R1:W-:Y:S01]  /*5f620*/  @P4 STG.E.U16 [R4.64], R12 ;  /* 0x0000000c04004986 */ /* 0x0003e2000c10150a */
[----:B------:R-:W-:-:S03]  /*5f630*/  ISETP.LT.AND P4, PT, R27, c[0x0][0x178], !P2 ;  /* 0x00005e001b007a0c */ /* 0x000fc60005781270 */
[----:B------:R1:W-:Y:S01]  /*5f640*/  @P6 STG.E.U16 [R8.64], R13 ;  /* 0x0000000d08006986 */ /* 0x0003e2000c10150a */
[----:B------:R-:W-:Y:S01]  /*5f650*/  ISETP.LT.AND P6, PT, R47, c[0x0][0x178], !P2 ;  /* 0x00005e002f007a0c */ /* 0x000fe200057c1270 */
[----:B0-----:R-:W-:-:S04]  /*5f660*/  IMAD.WIDE R6, R0, 0x2, R40 ;  /* 0x0000000200067825 */ /* 0x001fc800078e0228 */
[C---:B-1----:R-:W-:Y:S01]  /*5f670*/  IMAD.WIDE R4, R0.reuse, 0x2, R38 ;  /* 0x0000000200047825 */ /* 0x042fe200078e0226 */
[----:B------:R-:W-:-:S04]  /*5f680*/  IADD3 R8, R0, c[0x0][0x198], RZ ;  /* 0x0000660000087a10 */ /* 0x000fc80007ffe0ff */
[----:B------:R0:W-:Y:S01]  /*5f690*/  @P5 STG.E.U16 [R4.64], R14 ;  /* 0x0000000e04005986 */ /* 0x0001e2000c10150a */
[----:B------:R-:W-:-:S03]  /*5f6a0*/  ISETP.LT.AND P5, PT, R48, c[0x0][0x178], !P2 ;  /* 0x00005e0030007a0c */ /* 0x000fc600057a1270 */
[----:B------:R1:W-:Y:S01]  /*5f6b0*/  @P1 STG.E.U16 [R6.64], R10 ;  /* 0x0000000a06001986 */ /* 0x0003e2000c10150a */
[----:B------:R-:W-:Y:S01]  /*5f6c0*/  ISETP.LT.AND P1, PT, R50, c[0x0][0x178], !P2 ;  /* 0x00005e0032007a0c */ /* 0x000fe20005721270 */
[----:B0-----:R-:W-:-:S04]  /*5f6d0*/  IMAD.WIDE R4, R8, 0x2, R2 ;  /* 0x0000000208047825 */ /* 0x001fc800078e0202 */
[C---:B-1----:R-:W-:Y:S01]  /*5f6e0*/  IMAD.WIDE R6, R8.reuse, 0x2, R16 ;  /* 0x0000000208067825 */ /* 0x042fe200078e0210 */
[----:B--2---:R0:W-:Y:S04]  /*5f6f0*/  @P4 STG.E.U16 [R4.64], R46 ;  /* 0x0000002e04004986 */ /* 0x0041e8000c10150a */
[----:B---3--:R1:W-:Y:S01]  /*5f700*/  @P6 STG.E.U16 [R6.64], R49 ;  /* 0x0000003106006986 */ /* 0x0083e2000c10150a */
[----:B0-----:R-:W-:-:S04]  /*5f710*/  IMAD.WIDE R4, R8, 0x2, R18 ;  /* 0x0000000208047825 */ /* 0x001fc800078e0212 */
[----:B-1----:R-:W-:Y:S01]  /*5f720*/  IMAD.WIDE R6, R8, 0x2, R20 ;  /* 0x0000000208067825 */ /* 0x002fe200078e0214 */
[----:B----4-:R-:W-:Y:S04]  /*5f730*/  @P5 STG.E.U16 [R4.64], R54 ;  /* 0x0000003604005986 */ /* 0x010fe8000c10150a */
[----:B------:R0:W-:Y:S01]  /*5f740*/  @P1 STG.E.U16 [R6.64], R56 ;  /* 0x0000003806001986 */ /* 0x0001e2000c10150a */
[----:B------:R-:W-:-:S03]  /*5f750*/  PRMT R11, R56, 0x7632, R11 ;  /* 0x00007632380b7816 */ /* 0x000fc6000000000b */
[----:B0-----:R-:W2:Y:S01]  /*5f760*/  LDL.LU R56, [R1+0x5e4] ;  /* 0x0005e40001387983 */ /* 0x001ea20000300800 */
[----:B------:R-:W-:Y:S02]  /*5f770*/  ISETP.LT.AND P6, PT, R51, c[0x0][0x178], !P2 ;  /* 0x00005e0033007a0c */ /* 0x000fe400057c1270 */
[----:B------:R-:W-:Y:S01]  /*5f780*/  ISETP.LT.AND P5, PT, R52, c[0x0][0x178], !P2 ;  /* 0x00005e0034007a0c */ /* 0x000fe200057a1270 */
[C---:B------:R-:W-:Y:S01]  /*5f790*/  IMAD.WIDE R4, R8.reuse, 0x2, R22 ;  /* 0x0000000208047825 */ /* 0x040fe200078e0216 */
[----:B------:R-:W-:Y:S01]  /*5f7a0*/  ISETP.LT.AND P1, PT, R55, c[0x0][0x178], !P2 ;  /* 0x00005e0037007a0c */ /* 0x000fe20005721270 */
[----:B------:R-:W3:Y:S01]  /*5f7b0*/  LDL.LU R35, [R1+0x20ec] ;  /* 0x0020ec0001237983 */ /* 0x000ee20000300800 */
[----:B------:R-:W-:Y:S01]  /*5f7c0*/  ISETP.GE.AND P3, PT, R43, c[0x0][0x17c], PT ;  /* 0x00005f002b007a0c */ /* 0x000fe20003f66270 */
[C---:B------:R-:W-:Y:S01]  /*5f7d0*/  IMAD.WIDE R6, R8.reuse, 0x2, R36 ;  /* 0x0000000208067825 */ /* 0x040fe200078e0224 */
[----:B------:R-:W-:Y:S02]  /*5f7e0*/  ISETP.LT.AND P2, PT, R59, c[0x0][0x178], !P2 ;  /* 0x00005e003b007a0c */ /* 0x000fe40005741270 */
[----:B------:R-:W-:-:S02]  /*5f7f0*/  IADD3 R14, R8, c[0x0][0x198], RZ ;  /* 0x00006600080e7a10 */ /* 0x000fc40007ffe0ff */
[----:B------:R-:W-:Y:S02]  /*5f800*/  PRMT R0, R46, 0x7632, R0 ;  /* 0x000076322e007816 */ /* 0x000fe40000000000 */
[----:B------:R-:W-:Y:S01]  /*5f810*/  PRMT R9, R49, 0x7632, R9 ;  /* 0x0000763231097816 */ /* 0x000fe20000000009 */
[----:B------:R-:W4:Y:S04]  /*5f820*/  LDL.LU R46, [R1+0x640] ;  /* 0x00064000012e7983 */ /* 0x000f280000300800 */
[----:B------:R-:W3:Y:S04]  /*5f830*/  LDL.LU R49, [R1+0x630] ;  /* 0x0006300001317983 */ /* 0x000ee80000300800 */
        /* <DEDUP_REMOVED lines=10> */
[----:B------:R-:W3:Y:S01]  /*5f8e0*/  LDL.LU R54, [R1+0x620] ;  /* 0x0006200001367983 */ /* 0x000ee20000300800 */
[----:B0-----:R-:W-:-:S03]  /*5f8f0*/  IMAD.WIDE R4, R14, 0x2, R2 ;  /* 0x000000020e047825 */ /* 0x001fc600078e0202 */
[----:B------:R0:W-:Y:S04]  /*5f900*/  @P2 STG.E.U16 [R6.64], R31 ;  /* 0x0000001f06002986 */ /* 0x0001e8000c10150a */
[----:B------:R1:W-:Y:S01]  /*5f910*/  @P6 STG.E.U16 [R4.64], R0 ;  /* 0x0000000004006986 */ /* 0x0003e2000c10150a */
[----:B------:R-:W-:-:S03]  /*5f920*/  PRMT R13, R53, 0x7632, R13 ;  /* 0x00007632350d7816 */ /* 0x000fc6000000000d */
[----:B------:R-:W3:Y:S01]  /*5f930*/  LDL.LU R58, [R1+0x610] ;  /* 0x00061000013a7983 */ /* 0x000ee20000300800 */
[C---:B0-----:R-:W-:Y:S01]  /*5f940*/  IMAD.WIDE R6, R14.reuse, 0x2, R16 ;  /* 0x000000020e067825 */ /* 0x041fe200078e0210 */
[----:B------:R-:W-:Y:S02]  /*5f950*/  PRMT R15, R57, 0x7632, R15 ;  /* 0x00007632390f7816 */ /* 0x000fe4000000000f */
[----:B------:R-:W3:Y:S01]  /*5f960*/  LDL.LU R53, [R1+0x600] ;  /* 0x0006000001357983 */ /* 0x000ee20000300800 */
[----:B-1----:R-:W-:-:S03]  /*5f970*/  IMAD.WIDE R4, R14, 0x2, R18 ;  /* 0x000000020e047825 */ /* 0x002fc600078e0212 */
[----:B------:R-:W-:Y:S04]  /*5f980*/  @P5 STG.E.U16 [R6.64], R9 ;  /* 0x0000000906005986 */ /* 0x000fe8000c10150a */
[----:B------:R-:W-:Y:S04]  /*5f990*/  @P1 STG.E.U16 [R4.64], R12 ;  /* 0x0000000c04001986 */ /* 0x000fe8000c10150a */
[----:B------:R-:W3:Y:S04]  /*5f9a0*/  LDL.LU R57, [R1+0x5f0] ;  /* 0x0005f00001397983 */ /* 0x000ee80000300800 */
[----:B--2---:R0:W1:Y:S04]  /*5f9b0*/  LDS.128 R4, [R56] ;  /* 0x0000000038047984 */ /* 0x0040680000000c00 */
[----:B0-----:R-:W2:Y:S01]  /*5f9c0*/  LDL.LU R56, [R1+0x5a0] ;  /* 0x0005a00001387983 */ /* 0x001ea20000300800 */
[----:B------:R-:W-:-:S02]  /*5f9d0*/  ISETP.LT.AND P2, PT, R50, c[0x0][0x178], !P3 ;  /* 0x00005e0032007a0c */ /* 0x000fc40005f41270 */
[----:B------:R-:W-:Y:S01]  /*5f9e0*/  ISETP.LT.AND P6, PT, R51, c[0x0][0x178], !P3 ;  /* 0x00005e0033007a0c */ /* 0x000fe20005fc1270 */
[----:B------:R-:W-:Y:S01]  /*5f9f0*/  IMAD.WIDE R8, R14, 0x2, R20 ;  /* 0x000000020e087825 */ /* 0x000fe200078e0214 */
[----:B------:R-:W-:Y:S02]  /*5fa00*/  ISETP.LT.AND P5, PT, R52, c[0x0][0x178], !P3 ;  /* 0x00005e0034007a0c */ /* 0x000fe40005fa1270 */
[----:B------:R-:W-:Y:S02]  /*5fa10*/  ISETP.GE.AND P0, PT, R29, c[0x0][0x17c], PT ;  /* 0x00005f001d007a0c */ /* 0x000fe40003f06270 */
[----:B------:R-:W-:Y:S01]  /*5fa20*/  ISETP.GE.AND P4, PT, R28, c[0x0][0x17c], PT ;  /* 0x00005f001c007a0c */ /* 0x000fe20003f86270 */
[----:B------:R-:W-:Y:S01]  /*5fa30*/  IMAD.WIDE R28, R14, 0x2, R22 ;  /* 0x000000020e1c7825 */ /* 0x000fe200078e0216 */
[----:B------:R-:W-:Y:S02]  /*5fa40*/  ISETP.LT.AND P1, PT, R55, c[0x0][0x178], !P3 ;  /* 0x00005e0037007a0c */ /* 0x000fe40005f21270 */
[----:B------:R-:W-:Y:S01]  /*5fa50*/  ISETP.LT.AND P3, PT, R59, c[0x0][0x178], !P3 ;  /* 0x00005e003b007a0c */ /* 0x000fe20005f61270 */
[----:B------:R0:W-:Y:S01]  /*5fa60*/  @P2 STG.E.U16 [R8.64], R11 ;  /* 0x0000000b08002986 */ /* 0x0001e2000c10150a */
[----:B------:R-:W-:-:S03]  /*5fa70*/  ISETP.LT.AND P2, PT, R27, c[0x0][0x178], !P0 ;  /* 0x00005e001b007a0c */ /* 0x000fc60004741270 */
[----:B------:R4:W-:Y:S01]  /*5fa80*/  @P6 STG.E.U16 [R28.64], R10 ;  /* 0x0000000a1c006986 */ /* 0x0009e2000c10150a */
[----:B------:R-:W-:Y:S01]  /*5fa90*/  ISETP.LT.AND P6, PT, R47, c[0x0][0x178], !P0 ;  /* 0x00005e002f007a0c */ /* 0x000fe200047c1270 */
[C---:B0-----:R-:W-:Y:S01]  /*5faa0*/  IMAD.WIDE R8, R14.reuse, 0x2, R36 ;  /* 0x000000020e087825 */ /* 0x041fe200078e0224 */
[----:B----4-:R-:W-:-:S03]  /*5fab0*/  IADD3 R28, R14, c[0x0][0x198], RZ ;  /* 0x000066000e1c7a10 */ /* 0x010fc60007ffe0ff */
[----:B------:R-:W-:Y:S01]  /*5fac0*/  IMAD.WIDE R10, R14, 0x2, R38 ;  /* 0x000000020e0a7825 */ /* 0x000fe200078e0226 */
[----:B------:R0:W-:Y:S01]  /*5fad0*/  @P5 STG.E.U16 [R8.64], R13 ;  /* 0x0000000d08005986 */ /* 0x0001e2000c10150a */
[----:B------:R-:W-:Y:S02]  /*5fae0*/  PRMT R0, R31, 0x7632, R0 ;  /* 0x000076321f007816 */ /* 0x000fe40000000000 */
[----:B------:R-:W-:Y:S01]  /*5faf0*/  ISETP.LT.AND P5, PT, R48, c[0x0][0x178], !P0 ;  /* 0x00005e0030007a0c */ /* 0x000fe200047a1270 */
[----:B------:R4:W-:Y:S01]  /*5fb00*/  @P1 STG.E.U16 [R10.64], R15 ;  /* 0x0000000f0a001986 */ /* 0x0009e2000c10150a */
[----:B------:R-:W-:Y:S01]  /*5fb10*/  ISETP.LT.AND P1, PT, R50, c[0x0][0x178], !P0 ;  /* 0x00005e0032007a0c */ /* 0x000fe20004721270 */
[----:B0-----:R-:W-:-:S04]  /*5fb20*/  IMAD.WIDE R8, R14, 0x2, R40 ;  /* 0x000000020e087825 */ /* 0x001fc800078e0228 */
[C---:B------:R-:W-:Y:S01]  /*5fb30*/  IMAD.WIDE R12, R28.reuse, 0x2, R2 ;  /* 0x000000021c0c7825 */ /* 0x040fe200078e0202 */
[----:B------:R0:W-:Y:S03]  /*5fb40*/  @P3 STG.E.U16 [R8.64], R0 ;  /* 0x0000000008003986 */ /* 0x0001e6000c10150a */
[----:B----4-:R-:W-:Y:S01]  /*5fb50*/  IMAD.WIDE R10, R28, 0x2, R16 ;  /* 0x000000021c0a7825 */ /* 0x010fe200078e0210 */
[----:B------:R4:W-:Y:S01]  /*5fb60*/  @P2 STG.E.U16 [R12.64], R46 ;  /* 0x0000002e0c002986 */ /* 0x0009e2000c10150a */
[----:B------:R-:W-:-:S03]  /*5fb70*/  ISETP.LT.AND P2, PT, R51, c[0x0][0x178], !P0 ;  /* 0x00005e0033007a0c */ /* 0x000fc60004741270 */
[----:B---3--:R3:W-:Y:S01]  /*5fb80*/  @P6 STG.E.U16 [R10.64], R49 ;  /* 0x000000310a006986 */ /* 0x0087e2000c10150a */
[----:B------:R-:W-:Y:S02]  /*5fb90*/  ISETP.LT.AND P6, PT, R52, c[0x0][0x178], !P0 ;  /* 0x00005e0034007a0c */ /* 0x000fe400047c1270 */
[----:B------:R-:W-:Y:S01]  /*5fba0*/  ISETP.LT.AND P3, PT, R55, c[0x0][0x178], !P0 ;  /* 0x00005e0037007a0c */ /* 0x000fe20004761270 */
[----:B0-----:R-:W-:-:S04]  /*5fbb0*/  IMAD.WIDE R8, R28, 0x2, R18 ;  /* 0x000000021c087825 */ /* 0x001fc800078e0212 */
[----:B----4-:R-:W-:-:S04]  /*5fbc0*/  IMAD.WIDE R12, R28, 0x2, R22 ;  /* 0x000000021c0c7825 */ /* 0x010fc800078e0216 */
[C---:B---3--:R-:W-:Y:S01]  /*5fbd0*/  IMAD.WIDE R10, R28.reuse, 0x2, R20 ;  /* 0x000000021c0a7825 */ /* 0x048fe200078e0214 */
[----:B------:R0:W-:Y:S04]  /*5fbe0*/  @P5 STG.E.U16 [R8.64], R54 ;  /* 0x0000003608005986 */ /* 0x0001e8000c10150a */
[----:B------:R3:W-:Y:S04]  /*5fbf0*/  @P1 STG.E.U16 [R10.64], R58 ;  /* 0x0000003a0a001986 */ /* 0x0007e8000c10150a */
[----:B------:R4:W-:Y:S01]  /*5fc00*/  @P2 STG.E.U16 [R12.64], R53 ;  /* 0x000000350c002986 */ /* 0x0009e2000c10150a */
[----:B0-----:R-:W-:-:S04]  /*5fc10*/  IMAD.WIDE R8, R28, 0x2, R36 ;  /* 0x000000021c087825 */ /* 0x001fc800078e0224 */
[C---:B---3--:R-:W-:Y:S01]  /*5fc20*/  IMAD.WIDE R10, R28.reuse, 0x2, R38 ;  /* 0x000000021c0a7825 */ /* 0x048fe200078e0226 */
[----:B------:R-:W-:Y:S01]  /*5fc30*/  @P6 STG.E.U16 [R8.64], R57 ;  /* 0x0000003908006986 */ /* 0x000fe2000c10150a */
[----:B------:R-:W-:Y:S02]  /*5fc40*/  ISETP.LT.AND P0, PT, R59, c[0x0][0x178], !P0 ;  /* 0x00005e003b007a0c */ /* 0x000fe40004701270 */
[----:B------:R-:W-:Y:S01]  /*5fc50*/  ISETP.GE.AND P5, PT, R35, c[0x0][0x17c], PT ;  /* 0x00005f0023007a0c */ /* 0x000fe20003fa6270 */
[C---:B----4-:R-:W-:Y:S01]  /*5fc60*/  IMAD.WIDE R12, R28.reuse, 0x2, R40 ;  /* 0x000000021c0c7825 */ /* 0x050fe200078e0228 */
[----:B------:R-:W-:Y:S02]  /*5fc70*/  IADD3 R0, R28, c[0x0][0x198], RZ ;  /* 0x000066001c007a10 */ /* 0x000fe40007ffe0ff */
[----:B------:R-:W-:Y:S02]  /*5fc80*/  PRMT R28, R49, 0x7632, R28 ;  /* 0x00007632311c7816 */ /* 0x000fe4000000001c */
[----:B------:R-:W-:-:S02]  /*5fc90*/  PRMT R29, R54, 0x7632, R29 ;  /* 0x00007632361d7816 */ /* 0x000fc4000000001d */
[----:B------:R-:W-:Y:S02]  /*5fca0*/  PRMT R30, R58, 0x7632, R30 ;  /* 0x000076323a1e7816 */ /* 0x000fe4000000001e */
[----:B------:R-:W-:Y:S01]  /*5fcb0*/  PRMT R32, R57, 0x7632, R32 ;  /* 0x0000763239207816 */ /* 0x000fe20000000020 */
[----:B--2---:R0:W-:Y:S02]  /*5fcc0*/  @P3 STG.E.U16 [R10.64], R56 ;  /* 0x000000380a003986 */ /* 0x0041e4000c10150a */
[----:B0-----:R-:W-:Y:S02]  /*5fcd0*/  PRMT R10, R46, 0x7632, R10 ;  /* 0x000076322e0a7816 */ /* 0x001fe4000000000a */
[----:B------:R-:W2:Y:S04]  /*5fce0*/  LDL.LU R46, [R1+0x6f0] ;  /* 0x0006f000012e7983 */ /* 0x000ea80000300800 */
[----:B------:R-:W3:Y:S04]  /*5fcf0*/  LDL.LU R43, [R1+0x20f4] ;  /* 0x0020f400012b7983 */ /* 0x000ee80000300800 */
[----:B------:R-:W4:Y:S04]  /*5fd00*/  LDL.LU R35, [R1+0x20f0] ;  /* 0x0020f00001237983 */ /* 0x000f280000300800 */
[----:B------:R-:W4:Y:S04]  /*5fd10*/  LDL.LU R49, [R1+0x6c0] ;  /* 0x0006c00001317983 */ /* 0x000f280000300800 */
[----:B------:R-:W4:Y:S04]  /*5fd20*/  LDL.LU R54, [R1+0x6b0] ;  /* 0x0006b00001367983 */ /* 0x000f280000300800 */
[----:B-1----:R0:W-:Y:S04]  /*5fd30*/  @P0 STG.E.U16 [R12.64], R4 ;  /* 0x000000040c000986 */ /* 0x0021e8000c10150a */
[----:B------:R-:W4:Y:S01]  /*5fd40*/  LDL.LU R58, [R1+0x690] ;  /* 0x00069000013a7983 */ /* 0x000f220000300800 */
[----:B0-----:R-:W-:-:S03]  /*5fd50*/  PRMT R4, R53, 0x7632, R4 ;  /* 0x0000763235047816 */ /* 0x001fc60000000004 */
[----:B------:R-:W4:Y:S04]  /*5fd60*/  LDL.LU R53, [R1+0x670] ;  /* 0x0006700001357983 */ /* 0x000f280000300800 */
[----:B------:R-:W4:Y:S01]  /*5fd70*/  LDL.LU R57, [R1+0x5d0] ;  /* 0x0005d00001397983 */ /* 0x000f220000300800 */
[----:B------:R-:W-:-:S03]  /*5fd80*/  PRMT R33, R56, 0x7632, R33 ;  /* 0x0000763238217816 */ /* 0x000fc60000000021 */
[----:B------:R-:W4:Y:S01]  /*5fd90*/  LDL.LU R56, [R1+0x590] ;  /* 0x0005900001387983 */ /* 0x000f220000300800 */
[----:B------:R-:W-:Y:S01]  /*5fda0*/  ISETP.LT.AND P1, PT, R27, c[0x0][0x178], !P4 ;  /* 0x00005e001b007a0c */ /* 0x000fe20006721270 */
[----:B------:R-:W-:Y:S01]  /*5fdb0*/  IMAD.WIDE R8, R0, 0x2, R2 ;  /* 0x0000000200087825 */ /* 0x000fe200078e0202 */
[----:B------:R-:W-:Y:S02]  /*5fdc0*/  ISETP.LT.AND P0, PT, R47, c[0x0][0x178], !P4 ;  /* 0x00005e002f007a0c */ /* 0x000fe40006701270 */
[----:B------:R-:W-:Y:S02]  /*5fdd0*/  ISETP.LT.AND P2, PT, R48, c[0x0][0x178], !P4 ;  /* 0x00005e0030007a0c */ /* 0x000fe40006741270 */
[----:B------:R-:W-:-:S07]  /*5fde0*/  ISETP.LT.AND P3, PT, R50, c[0x0][0x178], !P4 ;  /* 0x00005e0032007a0c */ /* 0x000fce0006761270 */
[----:B------:R0:W-:Y:S01]  /*5fdf0*/  @P1 STG.E.U16 [R8.64], R10 ;  /* 0x0000000a08001986 */ /* 0x0001e2000c10150a */
[----:B------:R-:W-:Y:S01]  /*5fe00*/  ISETP.LT.AND P1, PT, R51, c[0x0][0x178], !P4 ;  /* 0x00005e0033007a0c */ /* 0x000fe20006721270 */
[----:B------:R-:W-:-:S04]  /*5fe10*/  IMAD.WIDE R12, R0, 0x2, R20 ;  /* 0x00000002000c7825 */ /* 0x000fc800078e0214 */
[----:B------:R-:W-:-:S04]  /*5fe20*/  IMAD.WIDE R14, R0, 0x2, R22 ;  /* 0x00000002000e7825 */ /* 0x000fc800078e0216 */
[----:B0-----:R-:W-:-:S04]  /*5fe30*/  IMAD.WIDE R8, R0, 0x2, R16 ;  /* 0x0000000200087825 */ /* 0x001fc800078e0210 */
[----:B------:R-:W-:Y:S01]  /*5fe40*/  IMAD.WIDE R10, R0, 0x2, R18 ;  /* 0x00000002000a7825 */ /* 0x000fe200078e0212 */
[----:B------:R-:W-:Y:S04]  /*5fe50*/  @P0 STG.E.U16 [R8.64], R28 ;  /* 0x0000001c08000986 */ /* 0x000fe8000c10150a */
[----:B------:R-:W-:Y:S04]  /*5fe60*/  @P2 STG.E.U16 [R10.64], R29 ;  /* 0x0000001d0a002986 */ /* 0x000fe8000c10150a */
[----:B------:R0:W-:Y:S01]  /*5fe70*/  @P3 STG.E.U16 [R12.64], R30 ;  /* 0x0000001e0c003986 */ /* 0x0001e2000c10150a */
[----:B------:R-:W-:-:S03]  /*5fe80*/  ISETP.LT.AND P3, PT, R55, c[0x0][0x178], !P4 ;  /* 0x00005e0037007a0c */ /* 0x000fc60006761270 */
[----:B------:R1:W-:Y:S01]  /*5fe90*/  @P1 STG.E.U16 [R14.64], R4 ;  /* 0x000000040e001986 */ /* 0x0003e2000c10150a */
[----:B------:R-:W-:Y:S02]  /*5fea0*/  ISETP.LT.AND P1, PT, R52, c[0x0][0x178], !P4 ;  /* 0x00005e0034007a0c */ /* 0x000fe40006721270 */
[----:B------:R-:W-:Y:S01]  /*5feb0*/  ISETP.LT.AND P4, PT, R59, c[0x0][0x178], !P4 ;  /* 0x00005e003b007a0c */ /* 0x000fe20006781270 */
[----:B------:R-:W2:Y:S01]  /*5fec0*/  LDS.128 R8, [R60] ;  /* 0x000000003c087984 */ /* 0x000ea20000000c00 */
[----:B------:R-:W-:Y:S02]  /*5fed0*/  ISETP.LT.AND P6, PT, R27, c[0x0][0x178], !P5 ;  /* 0x00005e001b007a0c */ /* 0x000fe40006fc1270 */
[----:B------:R-:W-:Y:S01]  /*5fee0*/  PRMT R34, R4, 0x7632, R34 ;  /* 0x0000763204227816 */ /* 0x000fe20000000022 */
[C---:B0-----:R-:W-:Y:S01]  /*5fef0*/  IMAD.WIDE R12, R0.reuse, 0x2, R36 ;  /* 0x00000002000c7825 */ /* 0x041fe200078e0224 */
[----:B-1----:R-:W-:-:S03]  /*5ff00*/  IADD3 R4, R0, c[0x0][0x198], RZ ;  /* 0x0000660000047a10 */ /* 0x002fc60007ffe0ff */
[----:B------:R-:W-:Y:S01]  /*5ff10*/  IMAD.WIDE R14, R0, 0x2, R38 ;  /* 0x00000002000e7825 */ /* 0x000fe200078e0226 */
[----:B------:R-:W-:-:S03]  /*5ff20*/  ISETP.LT.AND P0, PT, R47, c[0x0][0x178], !P5 ;  /* 0x00005e002f007a0c */ /* 0x000fc60006f01270 */
[----:B------:R-:W-:Y:S01]  /*5ff30*/  IMAD.WIDE R28, R0, 0x2, R40 ;  /* 0x00000002001c7825 */ /* 0x000fe200078e0228 */
[----:B------:R-:W-:Y:S01]  /*5ff40*/  ISETP.LT.AND P2, PT, R48, c[0x0][0x178], !P5 ;  /* 0x00005e0030007a0c */ /* 0x000fe20006f41270 */
[----:B------:R0:W-:Y:S02]  /*5ff50*/  @P1 STG.E.U16 [R12.64], R32 ;  /* 0x000000200c001986 */ /* 0x0001e4000c10150a */
[C---:B------:R-:W-:Y:S02]  /*5ff60*/  IMAD.WIDE R30, R4.reuse, 0x2, R2 ;  /* 0x00000002041e7825 */ /* 0x040fe400078e0202 */
[----:B------:R1:W-:Y:S04]  /*5ff70*/  @P3 STG.E.U16 [R14.64], R33 ;  /* 0x000000210e003986 */ /* 0x0003e8000c10150a */
[----:B------:R1:W-:Y:S01]  /*5ff80*/  @P4 STG.E.U16 [R28.64], R34 ;  /* 0x000000221c004986 */ /* 0x0003e2000c10150a */
[----:B------:R-:W-:Y:S01]  /*5ff90*/  ISETP.LT.AND P4, PT, R51, c[0x0][0x178], !P5 ;  /* 0x00005e0033007a0c */ /* 0x000fe20006f81270 */
[----:B0-----:R-:W-:-:S04]  /*5ffa0*/  IMAD.WIDE R12, R4, 0x2, R16 ;  /* 0x00000002040c7825 */ /* 0x001fc800078e0210 */
[----:B-1----:R-:W-:Y:S01]  /*5ffb0*/  IMAD.WIDE R14, R4, 0x2, R18 ;  /* 0x00000002040e7825 */ /* 0x002fe200078e0212 */
[----:B------:R-:W-:-:S03]  /*5ffc0*/  ISETP.LT.AND P3, PT, R52, c[0x0][0x178], !P5 ;  /* 0x00005e0034007a0c */ /* 0x000fc60006f61270 */
[C---:B------:R-:W-:Y:S01]  /*5ffd0*/  IMAD.WIDE R28, R4.reuse, 0x2, R36 ;  /* 0x00000002041c7825 */ /* 0x040fe200078e0224 */
[----:B------:R-:W-:Y:S01]  /*5ffe0*/  IADD3 R0, R4, c[0x0][0x198], RZ ;  /* 0x0000660004007a10 */ /* 0x000fe20007ffe0ff */
[----:B--2---:R0:W-:Y:S01]  /*5fff0*/  @P6 STG.E.U16 [R30.64], R46 ;  /* 0x0000002e1e006986 */ /* 0x0041e2000c10150a */
[----:B------:R-:W-:Y:S02]  /*60000*/  ISETP.LT.AND P6, PT, R50, c[0x0][0x178], !P5 ;  /* 0x00005e0032007a0c */ /* 0x000fe40006fc1270 */
[----:B---3--:R-:W-:Y:S01]  /*60010*/  ISETP.GE.AND P1, PT, R43, c[0x0][0x17c], PT ;  /* 0x00005f002b007a0c */ /* 0x008fe20003f26270 */
[----:B----4-:R1:W-:Y:S04]  /*60020*/  @P0 STG.E.U16 [R12.64], R49 ;  /* 0x000000310c000986 */ /* 0x0103e8000c10150a */
[----:B------:R2:W-:Y:S01]  /*60030*/  @P2 STG.E.U16 [R14.64], R54 ;  /* 0x000000360e002986 */ /* 0x0005e2000c10150a */
[----:B------:R-:W-:-:S03]  /*60040*/  ISETP.LT.AND P2, PT, R55, c[0x0][0x178], !P5 ;  /* 0x00005e0037007a0c */ /* 0x000fc60006f41270 */
[----:B0-----:R-:W3:Y:S01]  /*60050*/  LDL.LU R30, [R1+0x20f8] ;  /* 0x0020f800011e7983 */ /* 0x001ee20000300800 */
[----:B-1----:R-:W-:-:S04]  /*60060*/  IMAD.WIDE R12, R4, 0x2, R20 ;  /* 0x00000002040c7825 */ /* 0x002fc800078e0214 */
[----:B--2---:R-:W-:Y:S01]  /*60070*/  IMAD.WIDE R14, R4, 0x2, R22 ;  /* 0x00000002040e7825 */ /* 0x004fe200078e0216 */
[----:B------:R0:W-:Y:S01]  /*60080*/  @P6 STG.E.U16 [R12.64], R58 ;  /* 0x0000003a0c006986 */ /* 0x0001e2000c10150a */
[----:B------:R-:W-:-:S03]  /*60090*/  ISETP.LT.AND P5, PT, R59, c[0x0][0x178], !P5 ;  /* 0x00005e003b007a0c */ /* 0x000fc60006fa1270 */
[----:B------:R-:W2:Y:S04]  /*600a0*/  LDL.LU R45, [R1+0x720] ;  /* 0x00072000012d7983 */ /* 0x000ea80000300800 */
[----:B------:R1:W-:Y:S01]  /*600b0*/  @P4 STG.E.U16 [R14.64], R53 ;  /* 0x000000350e004986 */ /* 0x0003e2000c10150a */
[----:B------:R-:W-:Y:S02]  /*600c0*/  ISETP.LT.AND P4, PT, R27, c[0x0][0x178], !P1 ;  /* 0x00005e001b007a0c */ /* 0x000fe40004f81270 */
[----:B------:R-:W-:Y:S01]  /*600d0*/  ISETP.LT.AND P6, PT, R47, c[0x0][0x178], !P1 ;  /* 0x00005e002f007a0c */ /* 0x000fe20004fc1270 */
[----:B------:R4:W-:Y:S01]  /*600e0*/  @P3 STG.E.U16 [R28.64], R57 ;  /* 0x000000391c003986 */ /* 0x0009e2000c10150a */
[----:B0-----:R-:W-:Y:S01]  /*600f0*/  IMAD.WIDE R12, R4, 0x2, R38 ;  /* 0x00000002040c7825 */ /* 0x001fe200078e0226 */
[----:B------:R-:W-:-:S03]  /*60100*/  ISETP.LT.AND P3, PT, R48, c[0x0][0x178], !P1 ;  /* 0x00005e0030007a0c */ /* 0x000fc60004f61270 */
[----:B-1----:R-:W-:-:S04]  /*60110*/  IMAD.WIDE R14, R0, 0x2, R2 ;  /* 0x00000002000e7825 */ /* 0x002fc800078e0202 */
[----:B----4-:R-:W-:Y:S01]  /*60120*/  IMAD.WIDE R28, R4, 0x2, R40 ;  /* 0x00000002041c7825 */ /* 0x010fe200078e0228 */
[----:B------:R-:W-:Y:S01]  /*60130*/  PRMT R4, R46, 0x7632, R4 ;  /* 0x000076322e047816 */ /* 0x000fe20000000004 */
[----:B------:R0:W-:Y:S04]  /*60140*/  @P2 STG.E.U16 [R12.64], R56 ;  /* 0x000000380c002986 */ /* 0x0001e8000c10150a */
[----:B------:R1:W-:Y:S04]  /*60150*/  @P5 STG.E.U16 [R28.64], R8 ;  /* 0x000000081c005986 */ /* 0x0003e8000c10150a */
[----:B------:R-:W4:Y:S01]  /*60160*/  LDL.LU R46, [R1+0x700] ;  /* 0x00070000012e7983 */ /* 0x000f220000300800 */
[----:B0-----:R-:W-:-:S03]  /*60170*/  IMAD.WIDE R12, R0, 0x2, R16 ;  /* 0x00000002000c7825 */ /* 0x001fc600078e0210 */
[----:B------:R0:W-:Y:S01]  /*60180*/  @P4 STG.E.U16 [R14.64], R4 ;  /* 0x000000040e004986 */ /* 0x0001e2000c10150a */
[----:B-1----:R-:W-:Y:S02]  /*60190*/  PRMT R8, R49, 0x7632, R8 ;  /* 0x0000763231087816 */ /* 0x002fe40000000008 */
[----:B------:R-:W-:Y:S02]  /*601a0*/  ISETP.GE.AND P0, PT, R35, c[0x0][0x17c], PT ;  /* 0x00005f0023007a0c */ /* 0x000fe40003f06270 */
[----:B------:R-:W4:Y:S01]  /*601b0*/  LDL.LU R35, [R1+0x20fc] ;  /* 0x0020fc0001237983 */ /* 0x000f220000300800 */
[----:B0-----:R-:W-:Y:S01]  /*601c0*/  PRMT R4, R54, 0x7632, R4 ;  /* 0x0000763236047816 */ /* 0x001fe20000000004 */
[----:B------:R-:W-:Y:S02]  /*601d0*/  IMAD.WIDE R14, R0, 0x2, R18 ;  /* 0x00000002000e7825 */ /* 0x000fe400078e0212 */
[----:B------:R-:W-:Y:S04]  /*601e0*/  @P6 STG.E.U16 [R12.64], R8 ;  /* 0x000000080c006986 */ /* 0x000fe8000c10150a */
[----:B------:R0:W-:Y:S04]  /*601f0*/  @P3 STG.E.U16 [R14.64], R4 ;  /* 0x000000040e003986 */ /* 0x0001e8000c10150a */
[----:B------:R-:W4:Y:S04]  /*60200*/  LDL.LU R49, [R1+0x6e0] ;  /* 0x0006e00001317983 */ /* 0x000f280000300800 */
[----:B------:R-:W4:Y:S01]  /*60210*/  LDL.LU R54, [R1+0x6a0] ;  /* 0x0006a00001367983 */ /* 0x000f220000300800 */
[----:B0-----:R-:W-:-:S03]  /*60220*/  PRMT R14, R58, 0x7632, R14 ;  /* 0x000076323a0e7816 */ /* 0x001fc6000000000e */
[----:B------:R-:W4:Y:S01]  /*60230*/  LDL.LU R58, [R1+0x660] ;  /* 0x00066000013a7983 */ /* 0x000f220000300800 */
[----:B------:R-:W-:Y:S02]  /*60240*/  PRMT R4, R53, 0x7632, R4 ;  /* 0x0000763235047816 */ /* 0x000fe40000000004 */
[----:B------:R-:W-:Y:S01]  /*60250*/  PRMT R34, R56, 0x7632, R34 ;  /* 0x0000763238227816 */ /* 0x000fe20000000022 */
[----:B------:R-:W4:Y:S04]  /*60260*/  LDL.LU R53, [R1+0x5c0] ;  /* 0x0005c00001357983 */ /* 0x000f280000300800 */
[----:B------:R-:W4:Y:S01]  /*60270*/  LDL.LU R56, [R1+0x500] ;  /* 0x0005000001387983 */ /* 0x000f220000300800 */
[----:B------:R-:W-:-:S03]  /*60280*/  PRMT R8, R57, 0x7632, R8 ;  /* 0x0000763239087816 */ /* 0x000fc60000000008 */
[----:B------:R-:W4:Y:S01]  /*60290*/  LDL.LU R57, [R1+0x5e0] ;  /* 0x0005e00001397983 */ /* 0x000f220000300800 */
[----:B------:R-:W-:Y:S01]  /*602a0*/  ISETP.LT.AND P4, PT, R50, c[0x0][0x178], !P1 ;  /* 0x00005e0032007a0c */ /* 0x000fe20004f81270 */
[----:B------:R-:W-:Y:S01]  /*602b0*/  IMAD.WIDE R12, R0, 0x2, R20 ;  /* 0x00000002000c7825 */ /* 0x000fe200078e0214 */
[----:B------:R-:W-:Y:S02]  /*602c0*/  ISETP.LT.AND P6, PT, R51, c[0x0][0x178], !P1 ;  /* 0x00005e0033007a0c */ /* 0x000fe40004fc1270 */
[----:B------:R-:W-:Y:S01]  /*602d0*/  ISETP.LT.AND P5, PT, R52, c[0x0][0x178], !P1 ;  /* 0x00005e0034007a0c */ /* 0x000fe20004fa1270 */
[----:B------:R-:W-:Y:S01]  /*602e0*/  IMAD.WIDE R28, R0, 0x2, R22 ;  /* 0x00000002001c7825 */ /* 0x000fe200078e0216 */
[----:B------:R-:W-:-:S07]  /*602f0*/  ISETP.LT.AND P3, PT, R55, c[0x0][0x178], !P1 ;  /* 0x00005e0037007a0c */ /* 0x000fce0004f61270 */
[----:B------:R-:W-:Y:S04]  /*60300*/  @P4 STG.E.U16 [R12.64], R14 ;  /* 0x0000000e0c004986 */ /* 0x000fe8000c10150a */
[----:B------:R-:W0:Y:S01]  /*60310*/  LDS.128 R12, [R61] ;  /* 0x000000003d0c7984 */ /* 0x000e220000000c00 */
[----:B------:R-:W-:-:S03]  /*60320*/  ISETP.LT.AND P1, PT, R59, c[0x0][0x178], !P1 ;  /* 0x00005e003b007a0c */ /* 0x000fc60004f21270 */
[----:B------:R1:W-:Y:S01]  /*60330*/  @P6 STG.E.U16 [R28.64], R4 ;  /* 0x000000041c006986 */ /* 0x0003e2000c10150a */
[----:B------:R-:W-:Y:S02]  /*60340*/  ISETP.LT.AND P6, PT, R27, c[0x0][0x178], !P0 ;  /* 0x00005e001b007a0c */ /* 0x000fe400047c1270 */
[----:B------:R-:W-:Y:S01]  /*60350*/  ISETP.LT.AND P4, PT, R47, c[0x0][0x178], !P0 ;  /* 0x00005e002f007a0c */ /* 0x000fe20004781270 */
[C---:B------:R-:W-:Y:S01]  /*60360*/  IMAD.WIDE R32, R0.reuse, 0x2, R38 ;  /* 0x0000000200207825 */ /* 0x040fe200078e0226 */
[----:B-1----:R-:W-:-:S03]  /*60370*/  IADD3 R4, R0, c[0x0][0x198], RZ ;  /* 0x0000660000047a10 */ /* 0x002fc60007ffe0ff */
[----:B------:R-:W-:Y:S01]  /*60380*/  IMAD.WIDE R28, R0, 0x2, R40 ;  /* 0x00000002001c7825 */ /* 0x000fe200078e0228 */
[----:B---3--:R-:W-:-:S03]  /*60390*/  ISETP.GE.AND P2, PT, R30, c[0x0][0x17c], PT ;  /* 0x00005f001e007a0c */ /* 0x008fc60003f46270 */
[----:B------:R-:W-:-:S05]  /*603a0*/  IMAD.WIDE R30, R0, 0x2, R36 ;  /* 0x00000002001e7825 */ /* 0x000fca00078e0224 */
[----:B------:R1:W-:Y:S01]  /*603b0*/  @P5 STG.E.U16 [R30.64], R8 ;  /* 0x000000081e005986 */ /* 0x0003e2000c10150a */
[----:B------:R-:W-:-:S03]  /*603c0*/  ISETP.LT.AND P5, PT, R48, c[0x0][0x178], !P0 ;  /* 0x00005e0030007a0c */ /* 0x000fc600047a1270 */
[----:B------:R3:W-:Y:S01]  /*603d0*/  @P3 STG.E.U16 [R32.64], R34 ;  /* 0x0000002220003986 */ /* 0x0007e2000c10150a */
[----:B------:R-:W-:Y:S02]  /*603e0*/  ISETP.LT.AND P3, PT, R50, c[0x0][0x178], !P0 ;  /* 0x00005e0032007a0c */ /* 0x000fe40004761270 */
[----:B-1----:R-:W-:Y:S01]  /*603f0*/  PRMT R8, R8, 0x7632, R8 ;  /* 0x0000763208087816 */ /* 0x002fe20000000008 */
[----:B------:R-:W-:-:S04]  /*60400*/  IMAD.WIDE R30, R4, 0x2, R2 ;  /* 0x00000002041e7825 */ /* 0x000fc800078e0202 */
[----:B---3--:R-:W-:Y:S01]  /*60410*/  IMAD.WIDE R32, R4, 0x2, R16 ;  /* 0x0000000204207825 */ /* 0x008fe200078e0210 */
[----:B------:R1:W-:Y:S01]  /*60420*/  @P1 STG.E.U16 [R28.64], R8 ;  /* 0x000000081c001986 */ /* 0x0003e2000c10150a */
[----:B------:R-:W-:-:S03]  /*60430*/  ISETP.LT.AND P1, PT, R51, c[0x0][0x178], !P0 ;  /* 0x00005e0033007a0c */ /* 0x000fc60004721270 */
[----:B--2---:R2:W-:Y:S01]  /*60440*/  @P6 STG.E.U16 [R30.64], R45 ;  /* 0x0000002d1e006986 */ /* 0x0045e2000c10150a */
[----:B------:R-:W-:Y:S01]  /*60450*/  ISETP.LT.AND P6, PT, R52, c[0x0][0x178], !P0 ;  /* 0x00005e0034007a0c */ /* 0x000fe200047c1270 */
[----:B-1----:R-:W-:-:S04]  /*60460*/  IMAD.WIDE R28, R4, 0x2, R18 ;  /* 0x00000002041c7825 */ /* 0x002fc800078e0212 */
[C---:B--2---:R-:W-:Y:S01]  /*60470*/  IMAD.WIDE R30, R4.reuse, 0x2, R20 ;  /* 0x00000002041e7825 */ /* 0x044fe200078e0214 */
[----:B----4-:R1:W-:Y:S01]  /*60480*/  @P4 STG.E.U16 [R32.64], R46 ;  /* 0x0000002e20004986 */ /* 0x0103e2000c10150a */
[----:B------:R-:W-:Y:S02]  /*60490*/  ISETP.LT.AND P4, PT, R55, c[0x0][0x178], !P0 ;  /* 0x00005e0037007a0c */ /* 0x000fe40004781270 */
[----:B------:R-:W-:Y:S01]  /*604a0*/  ISETP.LT.AND P0, PT, R59, c[0x0][0x178], !P0 ;  /* 0x00005e003b007a0c */ /* 0x000fe20004701270 */
[C---:B-1----:R-:W-:Y:S01]  /*604b0*/  IMAD.WIDE R32, R4.reuse, 0x2, R22 ;  /* 0x0000000204207825 */ /* 0x042fe200078e0216 */
[----:B------:R-:W-:Y:S01]  /*604c0*/  IADD3 R0, R4, c[0x0][0x198], RZ ;  /* 0x0000660004007a10 */ /* 0x000fe20007ffe0ff */
[----:B------:R1:W-:Y:S04]  /*604d0*/  @P5 STG.E.U16 [R28.64], R49 ;  /* 0x000000311c005986 */ /* 0x0003e8000c10150a */
[----:B------:R2:W-:Y:S01]  /*604e0*/  @P3 STG.E.U16 [R30.64], R54 ;  /* 0x000000361e003986 */ /* 0x0005e2000c10150a */
[----:B------:R-:W-:-:S03]  /*604f0*/  ISETP.LT.AND P3, PT, R27, c[0x0][0x178], !P2 ;  /* 0x00005e001b007a0c */ /* 0x000fc60005761270 */
[----:B------:R3:W-:Y:S01]  /*60500*/  @P1 STG.E.U16 [R32.64], R58 ;  /* 0x0000003a20001986 */ /* 0x0007e2000c10150a */
[----:B-1----:R-:W-:-:S04]  /*60510*/  IMAD.WIDE R28, R4, 0x2, R36 ;  /* 0x00000002041c7825 */ /* 0x002fc800078e0224 */
[C---:B--2---:R-:W-:Y:S01]  /*60520*/  IMAD.WIDE R30, R4.reuse, 0x2, R38 ;  /* 0x00000002041e7825 */ /* 0x044fe200078e0226 */
[----:B------:R1:W-:Y:S03]  /*60530*/  @P6 STG.E.U16 [R28.64], R53 ;  /* 0x000000351c006986 */ /* 0x0003e6000c10150a */
[----:B---3--:R-:W-:Y:S01]  /*60540*/  IMAD.WIDE R32, R4, 0x2, R40 ;  /* 0x0000000204207825 */ /* 0x008fe200078e0228 */
[----:B------:R2:W-:Y:S01]  /*60550*/  @P4 STG.E.U16 [R30.64], R56 ;  /* 0x000000381e004986 */ /* 0x0005e2000c10150a */
[----:B------:R-:W-:-:S03]  /*60560*/  PRMT R4, R45, 0x7632, R4 ;  /* 0x000076322d047816 */ /* 0x000fc60000000004 */
[----:B0-----:R0:W-:Y:S01]  /*60570*/  @P0 STG.E.U16 [R32.64], R12 ;  /* 0x0000000c20000986 */ /* 0x0011e2000c10150a */
[----:B------:R-:W-:Y:S01]  /*60580*/  ISETP.LT.AND P0, PT, R47, c[0x0][0x178], !P2 ;  /* 0x00005e002f007a0c */ /* 0x000fe20005701270 */
[----:B-1----:R-:W-:Y:S01]  /*60590*/  IMAD.WIDE R28, R0, 0x2, R2 ;  /* 0x00000002001c7825 */ /* 0x002fe200078e0202 */
[----:B------:R-:W-:Y:S01]  /*605a0*/  ISETP.LT.AND P1, PT, R48, c[0x0][0x178], !P2 ;  /* 0x00005e0030007a0c */ /* 0x000fe20005721270 */
[----:B------:R-:W3:Y:S01]  /*605b0*/  LDL.LU R45, [R1+0x2100] ;  /* 0x00210000012d7983 */ /* 0x000ee20000300800 */
[----:B------:R-:W-:-:S03]  /*605c0*/  ISETP.LT.AND P4, PT, R50, c[0x0][0x178], !P2 ;  /* 0x00005e0032007a0c */ /* 0x000fc60005781270 */
[----:B------:R1:W-:Y:S01]  /*605d0*/  @P3 STG.E.U16 [R28.64], R4 ;  /* 0x000000041c003986 */ /* 0x0003e2000c10150a */
[----:B------:R-:W-:Y:S01]  /*605e0*/  ISETP.LT.AND P3, PT, R51, c[0x0][0x178], !P2 ;  /* 0x00005e0033007a0c */ /* 0x000fe20005761270 */
[----:B--2---:R-:W-:Y:S01]  /*605f0*/  IMAD.WIDE R30, R0, 0x2, R18 ;  /* 0x00000002001e7825 */ /* 0x004fe200078e0212 */
[----:B------:R-:W-:Y:S02]  /*60600*/  PRMT R42, R54, 0x7632, R42 ;  /* 0x00007632362a7816 */ /* 0x000fe4000000002a */
[----:B0-----:R-:W-:Y:S02]  /*60610*/  PRMT R12, R49, 0x7632, R12 ;  /* 0x00007632310c7816 */ /* 0x001fe4000000000c */
[----:B------:R-:W2:Y:S01]  /*60620*/  LDL.LU R49, [R1+0x730] ;  /* 0x0007300001317983 */ /* 0x000ea20000300800 */
[----:B------:R-:W-:-:S03]  /*60630*/  PRMT R8, R58, 0x7632, R8 ;  /* 0x000076323a087816 */ /* 0x000fc60000000008 */
[----:B------:R-:W4:Y:S01]  /*60640*/  LDL.LU R54, [R1+0x710] ;  /* 0x0007100001367983 */ /* 0x000f220000300800 */
[----:B-1----:R-:W-:Y:S01]  /*60650*/  PRMT R4, R46, 0x7632, R4 ;  /* 0x000076322e047816 */ /* 0x002fe20000000004 */
[C---:B------:R-:W-:Y:S02]  /*60660*/  IMAD.WIDE R28, R0.reuse, 0x2, R16 ;  /* 0x00000002001c7825 */ /* 0x040fe400078e0210 */
[----:B------:R-:W4:Y:S01]  /*60670*/  LDL.LU R58, [R1+0x6d0] ;  /* 0x0006d000013a7983 */ /* 0x000f220000300800 */
[----:B------:R-:W-:Y:S01]  /*60680*/  ISETP.GE.AND P5, PT, R35, c[0x0][0x17c], PT ;  /* 0x00005f0023007a0c */ /* 0x000fe20003fa6270 */
[C---:B------:R-:W-:Y:S02]  /*60690*/  IMAD.WIDE R32, R0.reuse, 0x2, R20 ;  /* 0x0000000200207825 */ /* 0x040fe400078e0214 */
[----:B------:R0:W-:Y:S02]  /*606a0*/  @P0 STG.E.U16 [R28.64], R4 ;  /* 0x000000041c000986 */ /* 0x0001e4000c10150a */
[----:B------:R-:W-:-:S02]  /*606b0*/  IMAD.WIDE R34, R0, 0x2, R22 ;  /* 0x0000000200227825 */ /* 0x000fc400078e0216 */
[----:B------:R-:W-:Y:S04]  /*606c0*/  @P1 STG.E.U16 [R30.64], R12 ;  /* 0x0000000c1e001986 */ /* 0x000fe8000c10150a */
[----:B------:R1:W2:Y:S01]  /*606d0*/  LDS.128 R28, [R57] ;  /* 0x00000000391c7984 */ /* 0x0002a20000000c00 */
[----:B0-----:R-:W-:-:S03]  /*606e0*/  PRMT R4, R53, 0x7632, R4 ;  /* 0x0000763235047816 */ /* 0x001fc60000000004 */
[----:B------:R-:W4:Y:S04]  /*606f0*/  LDL.LU R53, [R1+0x680] ;  /* 0x0006800001357983 */ /* 0x000f280000300800 */
[----:B------:R-:W4:Y:S04]  /*60700*/  LDL.LU R44, [R1+0x2104] ;  /* 0x00210400012c7983 */ /* 0x000f280000300800 */
[----:B-1----:R-:W4:Y:S04]  /*60710*/  LDL.LU R57, [R1+0x650] ;  /* 0x0006500001397983 */ /* 0x002f280000300800 */
[----:B------:R-:W-:Y:S04]  /*60720*/  @P4 STG.E.U16 [R32.64], R42 ;  /* 0x0000002a20004986 */ /* 0x000fe8000c10150a */
[----:B------:R0:W-:Y:S02]  /*60730*/  @P3 STG.E.U16 [R34.64], R8 ;  /* 0x0000000822003986 */ /* 0x0001e4000c10150a */
[----:B0-----:R-:W-:-:S02]  /*60740*/  PRMT R8, R56, 0x7632, R8 ;  /* 0x0000763238087816 */ /* 0x001fc40000000008 */
[----:B------:R-:W4:Y:S01]  /*60750*/  LDL.LU R56, [R1+0x5b0] ;  /* 0x0005b00001387983 */ /* 0x000f220000300800 */
[----:B------:R-:W-:Y:S02]  /*60760*/  ISETP.LT.AND P1, PT, R52, c[0x0][0x178], !P2 ;  /* 0x00005e0034007a0c */ /* 0x000fe40005721270 */
[----:B------:R-:W-:Y:S01]  /*60770*/  ISETP.LT.AND P0, PT, R55, c[0x0][0x178], !P2 ;  /* 0x00005e0037007a0c */ /* 0x000fe20005701270 */
[C---:B------:R-:W-:Y:S01]  /*60780*/  IMAD.WIDE R32, R0.reuse, 0x2, R36 ;  /* 0x0000000200207825 */ /* 0x040fe200078e0224 */
[----:B------:R-:W-:Y:S01]  /*60790*/  ISETP.LT.AND P2, PT, R59, c[0x0][0x178], !P2 ;  /* 0x00005e003b007a0c */ /* 0x000fe20005741270 */
[----:B------:R-:W4:Y:S01]  /*607a0*/  LDL.LU R46, [R1+0x644] ;  /* 0x00064400012e7983 */ /* 0x000f220000300800 */
[----:B------:R-:W-:Y:S01]  /*607b0*/  ISETP.LT.AND P3, PT, R27, c[0x0][0x178], !P5 ;  /* 0x00005e001b007a0c */ /* 0x000fe20006f61270 */
[----:B------:R-:W-:Y:S01]  /*607c0*/  IMAD.WIDE R34, R0, 0x2, R38 ;  /* 0x0000000200227825 */ /* 0x000fe200078e0226 */
[----:B------:R-:W-:Y:S02]  /*607d0*/  PRMT R12, R12, 0x7632, R12 ;  /* 0x000076320c0c7816 */ /* 0x000fe4000000000c */
[----:B------:R-:W-:Y:S01]  /*607e0*/  ISETP.LT.AND P4, PT, R47, c[0x0][0x178], !P5 ;  /* 0x00005e002f007a0c */ /* 0x000fe20006f81270 */
[----:B------:R-:W-:Y:S01]  /*607f0*/  IMAD.WIDE R42, R0, 0x2, R40 ;  /* 0x00000002002a7825 */ /* 0x000fe200078e0228 */
[----:B------:R-:W-:Y:S01]  /*60800*/  ISETP.LT.AND P6, PT, R48, c[0x0][0x178], !P5 ;  /* 0x00005e0030007a0c */ /* 0x000fe20006fc1270 */
[----:B------:R0:W-:Y:S01]  /*60810*/  @P1 STG.E.U16 [R32.64], R4 ;  /* 0x0000000420001986 */ /* 0x0001e2000c10150a */
[----:B------:R-:W-:-:S03]  /*60820*/  IADD3 R0, R0, c[0x0][0x198], RZ ;  /* 0x0000660000007a10 */ /* 0x000fc60007ffe0ff */
[----:B------:R1:W-:Y:S01]  /*60830*/  @P0 STG.E.U16 [R34.64], R8 ;  /* 0x0000000822000986 */ /* 0x0003e2000c10150a */
[----:B------:R-:W-:-:S03]  /*60840*/  ISETP.LT.AND P1, PT, R51, c[0x0][0x178], !P5 ;  /* 0x00005e0033007a0c */ /* 0x000fc60006f21270 */
[----:B------:R1:W-:Y:S01]  /*60850*/  @P2 STG.E.U16 [R42.64], R12 ;  /* 0x0000000c2a002986 */ /* 0x0003e2000c10150a */
[----:B------:R-:W-:Y:S01]  /*60860*/  ISETP.LT.AND P2, PT, R50, c[0x0][0x178], !P5 ;  /* 0x00005e0032007a0c */ /* 0x000fe20006f41270 */
[----:B0-----:R-:W-:-:S04]  /*60870*/  IMAD.WIDE R32, R0, 0x2, R18 ;  /* 0x0000000200207825 */ /* 0x001fc800078e0212 */
[----:B-1----:R-:W-:-:S04]  /*60880*/  IMAD.WIDE R34, R0, 0x2, R2 ;  /* 0x0000000200227825 */ /* 0x002fc800078e0202 */
[C---:B------:R-:W-:Y:S01]  /*60890*/  IMAD.WIDE R42, R0.reuse, 0x2, R16 ;  /* 0x00000002002a7825 */ /* 0x040fe200078e0210 */
[----:B------:R-:W-:Y:S02]  /*608a0*/  IADD3 R4, R0, c[0x0][0x198], RZ ;  /* 0x0000660000047a10 */ /* 0x000fe40007ffe0ff */
[----:B---3--:R-:W-:Y:S01]  /*608b0*/  ISETP.GE.AND P0, PT, R45, c[0x0][0x17c], PT ;  /* 0x00005f002d007a0c */ /* 0x008fe20003f06270 */
[----:B--2---:R0:W-:Y:S01]  /*608c0*/  @P3 STG.E.U16 [R34.64], R49 ;  /* 0x0000003122003986 */ /* 0x0041e2000c10150a */
[----:B------:R-:W-:-:S03]  /*608d0*/  ISETP.LT.AND P3, PT, R52, c[0x0][0x178], !P5 ;  /* 0x00005e0034007a0c */ /* 0x000fc60006f61270 */
[----:B----4-:R-:W-:Y:S01]  /*608e0*/  @P4 STG.E.U16 [R42.64], R54 ;  /* 0x000000362a004986 */ /* 0x010fe2000c10150a */
[----:B------:R-:W-:-:S03]  /*608f0*/  ISETP.LT.AND P4, PT, R55, c[0x0][0x178], !P5 ;  /* 0x00005e0037007a0c */ /* 0x000fc60006f81270 */
[----:B------:R1:W-:Y:S01]  /*60900*/  @P6 STG.E.U16 [R32.64], R58 ;  /* 0x0000003a20006986 */ /* 0x0003e2000c10150a */
[----:B0-----:R-:W-:Y:S01]  /*60910*/  IMAD.WIDE R34, R0, 0x2, R20 ;  /* 0x0000000200227825 */ /* 0x001fe200078e0214 */
[----:B------:R-:W-:-:S03]  /*60920*/  ISETP.LT.AND P5, PT, R59, c[0x0][0x178], !P5 ;  /* 0x00005e003b007a0c */ /* 0x000fc60006fa1270 */
[----:B-1----:R-:W-:Y:S01]  /*60930*/  IMAD.WIDE R32, R0, 0x2, R22 ;  /* 0x0000000200207825 */ /* 0x002fe200078e0216 */
[----:B------:R0:W-:Y:S01]  /*60940*/  @P2 STG.E.U16 [R34.64], R53 ;  /* 0x0000003522002986 */ /* 0x0001e2000c10150a */
[----:B------:R-:W-:-:S03]  /*60950*/  ISETP.LT.AND P6, PT, R27, c[0x0][0x178], !P0 ;  /* 0x00005e001b007a0c */ /* 0x000fc600047c1270 */
[----:B------:R1:W-:Y:S01]  /*60960*/  @P1 STG.E.U16 [R32.64], R57 ;  /* 0x0000003920001986 */ /* 0x0003e2000c10150a */
[----:B0-----:R-:W-:Y:S01]  /*60970*/  IMAD.WIDE R34, R0, 0x2, R38 ;  /* 0x0000000200227825 */ /* 0x001fe200078e0226 */
[----:B------:R-:W-:-:S03]  /*60980*/  ISETP.LT.AND P1, PT, R47, c[0x0][0x178], !P0 ;  /* 0x00005e002f007a0c */ /* 0x000fc60004721270 */
[C---:B-1----:R-:W-:Y:S01]  /*60990*/  IMAD.WIDE R32, R0.reuse, 0x2, R36 ;  /* 0x0000000200207825 */ /* 0x042fe200078e0224 */
[----:B------:R-:W-:Y:S02]  /*609a0*/  PRMT R8, R49, 0x7632, R8 ;  /* 0x0000763231087816 */ /* 0x000fe40000000008 */
[----:B------:R-:W2:Y:S01]  /*609b0*/  LDL.LU R49, [R1+0x634] ;  /* 0x0006340001317983 */ /* 0x000ea20000300800 */
[----:B------:R-:W-:-:S03]  /*609c0*/  IMAD.WIDE R42, R0, 0x2, R40 ;  /* 0x00000002002a7825 */ /* 0x000fc600078e0228 */
[----:B------:R0:W-:Y:S04]  /*609d0*/  @P3 STG.E.U16 [R32.64], R56 ;  /* 0x0000003820003986 */ /* 0x0001e8000c10150a */
[----:B------:R-:W-:Y:S01]  /*609e0*/  @P4 STG.E.U16 [R34.64], R24 ;  /* 0x0000001822004986 */ /* 0x000fe2000c10150a */
[----:B------:R-:W-:Y:S02]  /*609f0*/  ISETP.LT.AND P4, PT, R48, c[0x0][0x178], !P0 ;  /* 0x00005e0030007a0c */ /* 0x000fe40004781270 */
[----:B------:R-:W-:Y:S01]  /*60a00*/  ISETP.GE.AND P2, PT, R44, c[0x0][0x17c], PT ;  /* 0x00005f002c007a0c */ /* 0x000fe20003f46270 */
[----:B------:R-:W-:Y:S01]  /*60a10*/  IMAD.WIDE R44, R4, 0x2, R2 ;  /* 0x00000002042c7825 */ /* 0x000fe200078e0202 */
[----:B------:R1:W-:Y:S01]  /*60a20*/  @P5 STG.E.U16 [R42.64], R28 ;  /* 0x0000001c2a005986 */ /* 0x0003e2000c10150a */
[----:B------:R-:W-:-:S02]  /*60a30*/  PRMT R12, R54, 0x7632, R12 ;  /* 0x00007632360c7816 */ /* 0x000fc4000000000c */
[----:B------:R-:W-:Y:S01]  /*60a40*/  PRMT R0, R58, 0x7632, R0 ;  /* 0x000076323a007816 */ /* 0x000fe20000000000 */
[----:B------:R-:W3:Y:S01]  /*60a50*/  LDL.LU R61, [R1+0x2108] ;  /* 0x00210800013d7983 */ /* 0x000ee20000300800 */
[----:B0-----:R-:W-:-:S03]  /*60a60*/  IMAD.WIDE R32, R4, 0x2, R18 ;  /* 0x0000000204207825 */ /* 0x001fc600078e0212 */
[----:B------:R-:W4:Y:S01]  /*60a70*/  LDL.LU R60, [R1+0x210c] ;  /* 0x00210c00013c7983 */ /* 0x000f220000300800 */
[----:B-1----:R-:W-:-:S03]  /*60a80*/  IMAD.WIDE R42, R4, 0x2, R16 ;  /* 0x00000002042a7825 */ /* 0x002fc600078e0210 */
[----:B------:R-:W4:Y:S04]  /*60a90*/  LDL.LU R54, [R1+0x624] ;  /* 0x0006240001367983 */ /* 0x000f280000300800 */
[----:B------:R-:W4:Y:S04]  /*60aa0*/  LDL.LU R58, [R1+0x614] ;  /* 0x00061400013a7983 */ /* 0x000f280000300800 */
[----:B------:R0:W-:Y:S04]  /*60ab0*/  @P6 STG.E.U16 [R44.64], R8 ;  /* 0x000000082c006986 */ /* 0x0001e8000c10150a */
[----:B------:R1:W-:Y:S04]  /*60ac0*/  @P1 STG.E.U16 [R42.64], R12 ;  /* 0x0000000c2a001986 */ /* 0x0003e8000c10150a */
[----:B------:R1:W-:Y:S01]  /*60ad0*/  @P4 STG.E.U16 [R32.64], R0 ;  /* 0x0000000020004986 */ /* 0x0003e2000c10150a */
[----:B0-----:R-:W-:-:S03]  /*60ae0*/  PRMT R8, R53, 0x7632, R8 ;  /* 0x0000763235087816 */ /* 0x001fc60000000008 */
[----:B------:R-:W4:Y:S01]  /*60af0*/  LDL.LU R53, [R1+0x604] ;  /* 0x0006040001357983 */ /* 0x000f220000300800 */
[----:B-1----:R-:W-:-:S03]  /*60b00*/  PRMT R12, R57, 0x7632, R12 ;  /* 0x00007632390c7816 */ /* 0x002fc6000000000c */
        /* <DEDUP_REMOVED lines=16> */
[----:B------:R-:W-:Y:S02]  /*60c10*/  PRMT R24, R24, 0x7632, R24 ;  /* 0x0000763218187816 */ /* 0x000fe40000000018 */
[----:B------:R-:W-:Y:S01]  /*60c20*/  PRMT R28, R28, 0x7632, R28 ;  /* 0x000076321c1c7816 */ /* 0x000fe2000000001c */
[----:B0-----:R-:W-:Y:S01]  /*60c30*/  IMAD.WIDE R34, R4, 0x2, R40 ;  /* 0x0000000204227825 */ /* 0x001fe200078e0228 */
[----:B------:R-:W-:Y:S02]  /*60c40*/  ISETP.LT.AND P0, PT, R48, c[0x0][0x178], !P2 ;  /* 0x00005e0030007a0c */ /* 0x000fe40005701270 */
[C---:B-1----:R-:W-:Y:S01]  /*60c50*/  IADD3 R0, R4.reuse, c[0x0][0x198], RZ ;  /* 0x0000660004007a10 */ /* 0x042fe20007ffe0ff */
[----:B------:R-:W-:Y:S01]  /*60c60*/  IMAD.WIDE R32, R4, 0x2, R38 ;  /* 0x0000000204207825 */ /* 0x000fe200078e0226 */
[----:B------:R-:W-:-:S03]  /*60c70*/  ISETP.LT.AND P3, PT, R50, c[0x0][0x178], !P2 ;  /* 0x00005e0032007a0c */ /* 0x000fc60005761270 */
[C---:B------:R-:W-:Y:S01]  /*60c80*/  IMAD.WIDE R42, R0.reuse, 0x2, R2 ;  /* 0x00000002002a7825 */ /* 0x040fe200078e0202 */
[----:B------:R0:W-:Y:S03]  /*60c90*/  @P4 STG.E.U16 [R32.64], R24 ;  /* 0x0000001820004986 */ /* 0x0001e6000c10150a */
[----:B------:R-:W-:Y:S01]  /*60ca0*/  IMAD.WIDE R44, R0, 0x2, R16 ;  /* 0x00000002002c7825 */ /* 0x000fe200078e0210 */
[----:B------:R1:W-:Y:S01]  /*60cb0*/  @P1 STG.E.U16 [R34.64], R28 ;  /* 0x0000001c22001986 */ /* 0x0003e2000c10150a */
[----:B------:R-:W-:-:S03]  /*60cc0*/  ISETP.LT.AND P4, PT, R51, c[0x0][0x178], !P2 ;  /* 0x00005e0033007a0c */ /* 0x000fc60005781270 */
[----:B------:R1:W-:Y:S01]  /*60cd0*/  @P5 STG.E.U16 [R42.64], R46 ;  /* 0x0000002e2a005986 */ /* 0x0003e2000c10150a */
[----:B------:R-:W-:Y:S01]  /*60ce0*/  ISETP.LT.AND P5, PT, R52, c[0x0][0x178], !P2 ;  /* 0x00005e0034007a0c */ /* 0x000fe200057a1270 */
[----:B0-----:R-:W-:-:S04]  /*60cf0*/  IMAD.WIDE R32, R0, 0x2, R18 ;  /* 0x0000000200207825 */ /* 0x001fc800078e0212 */
[----:B-1----:R-:W-:-:S04]  /*60d00*/  IMAD.WIDE R34, R0, 0x2, R36 ;  /* 0x0000000200227825 */ /* 0x002fc800078e0224 */
[----:B------:R-:W-:Y:S01]  /*60d10*/  IMAD.WIDE R42, R0, 0x2, R22 ;  /* 0x00000002002a7825 */ /* 0x000fe200078e0216 */
[----:B------:R-:W-:Y:S01]  /*60d20*/  PRMT R8, R46, 0x7632, R8 ;  /* 0x000076322e087816 */ /* 0x000fe20000000008 */
[----:B--2---:R0:W-:Y:S01]  /*60d30*/  @P6 STG.E.U16 [R44.64], R49 ;  /* 0x000000312c006986 */ /* 0x0041e2000c10150a */
[----:B------:R-:W-:Y:S02]  /*60d40*/  ISETP.LT.AND P6, PT, R55, c[0x0][0x178], !P2 ;  /* 0x00005e0037007a0c */ /* 0x000fe400057c1270 */
[----:B------:R-:W-:Y:S01]  /*60d50*/  ISETP.LT.AND P2, PT, R59, c[0x0][0x178], !P2 ;  /* 0x00005e003b007a0c */ /* 0x000fe20005741270 */
[C---:B0-----:R-:W-:Y:S01]  /*60d60*/  IMAD.WIDE R44, R0.reuse, 0x2, R20 ;  /* 0x00000002002c7825 */ /* 0x041fe200078e0214 */
[----:B---3--:R-:W-:Y:S01]  /*60d70*/  ISETP.GE.AND P1, PT, R61, c[0x0][0x17c], PT ;  /* 0x00005f003d007a0c */ /* 0x008fe20003f26270 */
[----:B----4-:R0:W-:Y:S04]  /*60d80*/  @P0 STG.E.U16 [R32.64], R54 ;  /* 0x0000003620000986 */ /* 0x0101e8000c10150a */
[----:B------:R1:W-:Y:S01]  /*60d90*/  @P3 STG.E.U16 [R44.64], R58 ;  /* 0x0000003a2c003986 */ /* 0x0003e2000c10150a */
[----:B------:R-:W-:Y:S01]  /*60da0*/  ISETP.LT.AND P3, PT, R27, c[0x0][0x178], !P1 ;  /* 0x00005e001b007a0c */ /* 0x000fe20004f61270 */
[----:B0-----:R-:W-:-:S04]  /*60db0*/  IMAD.WIDE R32, R0, 0x2, R38 ;  /* 0x0000000200207825 */ /* 0x001fc800078e0226 */
[C---:B-1----:R-:W-:Y:S01]  /*60dc0*/  IMAD.WIDE R44, R0.reuse, 0x2, R40 ;  /* 0x00000002002c7825 */ /* 0x042fe200078e0228 */
[----:B------:R-:W-:Y:S01]  /*60dd0*/  IADD3 R0, R0, c[0x0][0x198], RZ ;  /* 0x0000660000007a10 */ /* 0x000fe20007ffe0ff */
[----:B------:R0:W-:Y:S04]  /*60de0*/  @P4 STG.E.U16 [R42.64], R53 ;  /* 0x000000352a004986 */ /* 0x0001e8000c10150a */
[----:B------:R-:W-:Y:S01]  /*60df0*/  @P5 STG.E.U16 [R34.64], R57 ;  /* 0x0000003922005986 */ /* 0x000fe2000c10150a */
[----:B------:R-:W-:-:S03]  /*60e00*/  ISETP.LT.AND P5, PT, R48, c[0x0][0x178], !P1 ;  /* 0x00005e0030007a0c */ /* 0x000fc60004fa1270 */
[----:B------:R-:W-:Y:S01]  /*60e10*/  @P6 STG.E.U16 [R32.64], R56 ;  /* 0x0000003820006986 */ /* 0x000fe2000c10150a */
[----:B------:R-:W-:-:S03]  /*60e20*/  ISETP.LT.AND P6, PT, R50, c[0x0][0x178], !P1 ;  /* 0x00005e0032007a0c */ /* 0x000fc60004fc1270 */
[----:B------:R1:W-:Y:S01]  /*60e30*/  @P2 STG.E.U16 [R44.64], R5 ;  /* 0x000000052c002986 */ /* 0x0003e2000c10150a */
[----:B------:R-:W-:Y:S01]  /*60e40*/  ISETP.LT.AND P2, PT, R47, c[0x0][0x178], !P1 ;  /* 0x00005e002f007a0c */ /* 0x000fe20004f41270 */
[C---:B0-----:R-:W-:Y:S01]  /*60e50*/  IMAD.WIDE R42, R0.reuse, 0x2, R2 ;  /* 0x00000002002a7825 */ /* 0x041fe200078e0202 */
[----:B------:R-:W-:Y:S01]  /*60e60*/  PRMT R4, R49, 0x7632, R4 ;  /* 0x0000763231047816 */ /* 0x000fe20000000004 */
[----:B-1----:R-:W2:Y:S04]  /*60e70*/  LDL.LU R45, [R1+0x2110] ;  /* 0x00211000012d7983 */ /* 0x002ea80000300800 */
[----:B------:R-:W3:Y:S04]  /*60e80*/  LDL.LU R44, [R1+0x2114] ;  /* 0x00211400012c7983 */ /* 0x000ee80000300800 */
[----:B------:R-:W4:Y:S01]  /*60e90*/  LDL.LU R46, [R1+0x6f4] ;  /* 0x0006f400012e7983 */ /* 0x000f220000300800 */
[----:B------:R-:W-:Y:S01]  /*60ea0*/  IMAD.WIDE R32, R0, 0x2, R16 ;  /* 0x0000000200207825 */ /* 0x000fe200078e0210 */
[----:B------:R-:W-:-:S02]  /*60eb0*/  PRMT R5, R54, 0x7632, R5 ;  /* 0x0000763236057816 */ /* 0x000fc40000000005 */
[----:B------:R0:W-:Y:S01]  /*60ec0*/  @P3 STG.E.U16 [R42.64], R8 ;  /* 0x000000082a003986 */ /* 0x0001e2000c10150a */
[----:B------:R-:W-:-:S03]  /*60ed0*/  IMAD.WIDE R34, R0, 0x2, R18 ;  /* 0x0000000200227825 */ /* 0x000fc600078e0212 */
[----:B------:R-:W3:Y:S04]  /*60ee0*/  LDL.LU R49, [R1+0x6c4] ;  /* 0x0006c40001317983 */ /* 0x000ee80000300800 */
[----:B------:R-:W3:Y:S01]  /*60ef0*/  LDL.LU R54, [R1+0x6b4] ;  /* 0x0006b40001367983 */ /* 0x000ee20000300800 */
[----:B0-----:R-:W-:Y:S01]  /*60f00*/  PRMT R8, R58, 0x7632, R8 ;  /* 0x000076323a087816 */ /* 0x001fe20000000008 */
[----:B------:R-:W-:Y:S02]  /*60f10*/  IMAD.WIDE R42, R0, 0x2, R20 ;  /* 0x00000002002a7825 */ /* 0x000fe400078e0214 */
[----:B------:R0:W-:Y:S01]  /*60f20*/  @P2 STG.E.U16 [R32.64], R4 ;  /* 0x0000000420002986 */ /* 0x0001e2000c10150a */
[----:B------:R-:W-:-:S03]  /*60f30*/  PRMT R12, R57, 0x7632, R12 ;  /* 0x00007632390c7816 */ /* 0x000fc6000000000c */
[----:B------:R-:W-:Y:S04]  /*60f40*/  @P5 STG.E.U16 [R34.64], R5 ;  /* 0x0000000522005986 */ /* 0x000fe8000c10150a */
[----:B------:R-:W3:Y:S01]  /*60f50*/  LDL.LU R58, [R1+0x694] ;  /* 0x00069400013a7983 */ /* 0x000ee20000300800 */
[----:B0-----:R-:W-:-:S03]  /*60f60*/  PRMT R4, R53, 0x7632, R4 ;  /* 0x0000763235047816 */ /* 0x001fc60000000004 */
[----:B------:R0:W-:Y:S04]  /*60f70*/  @P6 STG.E.U16 [R42.64], R8 ;  /* 0x000000082a006986 */ /* 0x0001e8000c10150a */
[----:B------:R-:W3:Y:S04]  /*60f80*/  LDL.LU R53, [R1+0x674] ;  /* 0x0006740001357983 */ /* 0x000ee80000300800 */
[----:B0-----:R-:W3:Y:S04]  /*60f90*/  LDL.LU R42, [R1+0x2118] ;  /* 0x00211800012a7983 */ /* 0x001ee80000300800 */
[----:B------:R-:W3:Y:S01]  /*60fa0*/  LDL.LU R57, [R1+0x5d4] ;  /* 0x0005d40001397983 */ /* 0x000ee20000300800 */
[----:B------:R-:W-:-:S03]  /*60fb0*/  PRMT R24, R56, 0x7632, R24 ;  /* 0x0000763238187816 */ /* 0x000fc60000000018 */
[----:B------:R-:W3:Y:S01]  /*60fc0*/  LDL.LU R56, [R1+0x594] ;  /* 0x0005940001387983 */ /* 0x000ee20000300800 */
[----:B------:R-:W-:Y:S01]  /*60fd0*/  ISETP.LT.AND P4, PT, R51, c[0x0][0x178], !P1 ;  /* 0x00005e0033007a0c */ /* 0x000fe20004f81270 */
[----:B------:R-:W-:Y:S01]  /*60fe0*/  IMAD.WIDE R32, R0, 0x2, R22 ;  /* 0x0000000200207825 */ /* 0x000fe200078e0216 */
[----:B------:R-:W-:Y:S02]  /*60ff0*/  ISETP.LT.AND P3, PT, R52, c[0x0][0x178], !P1 ;  /* 0x00005e0034007a0c */ /* 0x000fe40004f61270 */
[----:B------:R-:W-:Y:S02]  /*61000*/  ISETP.LT.AND P5, PT, R55, c[0x0][0x178], !P1 ;  /* 0x00005e0037007a0c */ /* 0x000fe40004fa1270 */
[----:B------:R-:W-:Y:S02]  /*61010*/  ISETP.GE.AND P0, PT, R60, c[0x0][0x17c], PT ;  /* 0x00005f003c007a0c */ /* 0x000fe40003f06270 */
[----:B------:R-:W-:Y:S01]  /*61020*/  ISETP.LT.AND P2, PT, R59, c[0x0][0x178], !P1 ;  /* 0x00005e003b007a0c */ /* 0x000fe20004f41270 */
[----:B------:R-:W-:-:S04]  /*61030*/  IMAD.WIDE R34, R0, 0x2, R36 ;  /* 0x0000000200227825 */ /* 0x000fc800078e0224 */
[----:B------:R0:W-:Y:S01]  /*61040*/  @P4 STG.E.U16 [R32.64], R4 ;  /* 0x0000000420004986 */ /* 0x0001e2000c10150a */
[----:B------:R-:W-:Y:S02]  /*61050*/  ISETP.LT.AND P4, PT, R27, c[0x0][0x178], !P0 ;  /* 0x00005e001b007a0c */ /* 0x000fe40004781270 */
[C---:B------:R-:W-:Y:S01]  /*61060*/  IADD3 R8, R0.reuse, c[0x0][0x198], RZ ;  /* 0x0000660000087a10 */ /* 0x040fe20007ffe0ff */
[----:B------:R-:W-:Y:S01]  /*61070*/  @P3 STG.E.U16 [R34.64], R12 ;  /* 0x0000000c22003986 */ /* 0x000fe2000c10150a */
[----:B------:R-:W-:Y:S02]  /*61080*/  PRMT R28, R5, 0x7632, R28 ;  /* 0x00007632051c7816 */ /* 0x000fe4000000001c */
[----:B------:R-:W-:Y:S01]  /*61090*/  ISETP.LT.AND P1, PT, R47, c[0x0][0x178], !P0 ;  /* 0x00005e002f007a0c */ /* 0x000fe20004721270 */
[----:B0-----:R-:W-:-:S04]  /*610a0*/  IMAD.WIDE R32, R0, 0x2, R38 ;  /* 0x0000000200207825 */ /* 0x001fc800078e0226 */
[----:B------:R-:W-:Y:S01]  /*610b0*/  IMAD.WIDE R4, R0, 0x2, R40 ;  /* 0x0000000200047825 */ /* 0x000fe200078e0228 */
[----:B------:R0:W-:Y:S01]  /*610c0*/  @P5 STG.E.U16 [R32.64], R24 ;  /* 0x0000001820005986 */ /* 0x0001e2000c10150a */
[----:B------:R-:W-:Y:S02]  /*610d0*/  ISETP.LT.AND P5, PT, R48, c[0x0][0x178], !P0 ;  /* 0x00005e0030007a0c */ /* 0x000fe400047a1270 */
[----:B------:R-:W-:Y:S01]  /*610e0*/  ISETP.LT.AND P3, PT, R50, c[0x0][0x178], !P0 ;  /* 0x00005e0032007a0c */ /* 0x000fe20004761270 */
[----:B------:R1:W-:Y:S01]  /*610f0*/  @P2 STG.E.U16 [R4.64], R28 ;  /* 0x0000001c04002986 */ /* 0x0003e2000c10150a */
[----:B------:R-:W-:Y:S01]  /*61100*/  ISETP.LT.AND P6, PT, R51, c[0x0][0x178], !P0 ;  /* 0x00005e0033007a0c */ /* 0x000fe200047c1270 */
[----:B0-----:R-:W-:-:S04]  /*61110*/  IMAD.WIDE R32, R8, 0x2, R2 ;  /* 0x0000000208207825 */ /* 0x001fc800078e0202 */
[----:B-1----:R-:W-:-:S04]  /*61120*/  IMAD.WIDE R4, R8, 0x2, R16 ;  /* 0x0000000208047825 */ /* 0x002fc800078e0210 */
[C---:B------:R-:W-:Y:S01]  /*61130*/  IMAD.WIDE R34, R8.reuse, 0x2, R18 ;  /* 0x0000000208227825 */ /* 0x040fe200078e0212 */
[----:B------:R-:W-:Y:S01]  /*61140*/  IADD3 R0, R8, c[0x0][0x198], RZ ;  /* 0x0000660008007a10 */ /* 0x000fe20007ffe0ff */
[----:B----4-:R0:W-:Y:S01]  /*61150*/  @P4 STG.E.U16 [R32.64], R46 ;  /* 0x0000002e20004986 */ /* 0x0101e2000c10150a */
[----:B------:R-:W-:Y:S02]  /*61160*/  ISETP.LT.AND P4, PT, R52, c[0x0][0x178], !P0 ;  /* 0x00005e0034007a0c */ /* 0x000fe40004781270 */
[----:B--2---:R-:W-:Y:S01]  /*61170*/  ISETP.GE.AND P2, PT, R45, c[0x0][0x17c], PT ;  /* 0x00005f002d007a0c */ /* 0x004fe20003f46270 */
[----:B---3--:R1:W-:Y:S01]  /*61180*/  @P1 STG.E.U16 [R4.64], R49 ;  /* 0x0000003104001986 */ /* 0x0083e2000c10150a */
[----:B0-----:R-:W-:-:S03]  /*61190*/  IMAD.WIDE R32, R8, 0x2, R20 ;  /* 0x0000000208207825 */ /* 0x001fc600078e0214 */
[----:B------:R0:W-:Y:S01]  /*611a0*/  @P5 STG.E.U16 [R34.64], R54 ;  /* 0x0000003622005986 */ /* 0x0001e2000c10150a */
[----:B------:R-:W-:Y:S01]  /*611b0*/  ISETP.LT.AND P5, PT, R55, c[0x0][0x178], !P0 ;  /* 0x00005e0037007a0c */ /* 0x000fe200047a1270 */
[----:B-1----:R-:W-:-:S04]  /*611c0*/  IMAD.WIDE R4, R8, 0x2, R22 ;  /* 0x0000000208047825 */ /* 0x002fc800078e0216 */
[----:B0-----:R-:W-:Y:S01]  /*611d0*/  IMAD.WIDE R34, R8, 0x2, R36 ;  /* 0x0000000208227825 */ /* 0x001fe200078e0224 */
[----:B------:R0:W-:Y:S01]  /*611e0*/  @P3 STG.E.U16 [R32.64], R58 ;  /* 0x0000003a20003986 */ /* 0x0001e2000c10150a */
[----:B------:R-:W-:-:S03]  /*611f0*/  ISETP.LT.AND P3, PT, R59, c[0x0][0x178], !P0 ;  /* 0x00005e003b007a0c */ /* 0x000fc60004761270 */
[----:B------:R1:W-:Y:S01]  /*61200*/  @P6 STG.E.U16 [R4.64], R53 ;  /* 0x0000003504006986 */ /* 0x0003e2000c10150a */
[----:B------:R-:W-:Y:S01]  /*61210*/  ISETP.LT.AND P6, PT, R27, c[0x0][0x178], !P2 ;  /* 0x00005e001b007a0c */ /* 0x000fe200057c1270 */
[----:B0-----:R-:W-:Y:S01]  /*61220*/  IMAD.WIDE R32, R8, 0x2, R40 ;  /* 0x0000000208207825 */ /* 0x001fe200078e0228 */
[----:B------:R-:W-:Y:S02]  /*61230*/  PRMT R12, R46, 0x7632, R12 ;  /* 0x000076322e0c7816 */ /* 0x000fe4000000000c */
[----:B------:R-:W2:Y:S04]  /*61240*/  LDL.LU R46, [R1+0x724] ;  /* 0x00072400012e7983 */ /* 0x000ea80000300800 */
[----:B------:R0:W-:Y:S01]  /*61250*/  @P4 STG.E.U16 [R34.64], R57 ;  /* 0x0000003922004986 */ /* 0x0001e2000c10150a */
[----:B------:R-:W-:Y:S01]  /*61260*/  ISETP.LT.AND P4, PT, R47, c[0x0][0x178], !P2 ;  /* 0x00005e002f007a0c */ /* 0x000fe20005781270 */
[----:B-1----:R-:W-:-:S04]  /*61270*/  IMAD.WIDE R4, R0, 0x2, R2 ;  /* 0x0000000200047825 */ /* 0x002fc800078e0202 */
[----:B0-----:R-:W-:Y:S01]  /*61280*/  IMAD.WIDE R34, R8, 0x2, R38 ;  /* 0x0000000208227825 */ /* 0x001fe200078e0226 */
[----:B------:R-:W-:Y:S02]  /*61290*/  PRMT R8, R49, 0x7632, R8 ;  /* 0x0000763231087816 */ /* 0x000fe40000000008 */
[----:B------:R-:W3:Y:S04]  /*612a0*/  LDL.LU R49, [R1+0x704] ;  /* 0x0007040001317983 */ /* 0x000ee80000300800 */
[----:B------:R0:W-:Y:S04]  /*612b0*/  @P5 STG.E.U16 [R34.64], R56 ;  /* 0x0000003822005986 */ /* 0x0001e8000c10150a */
[----:B------:R-:W-:Y:S01]  /*612c0*/  @P3 STG.E.U16 [R32.64], R9 ;  /* 0x0000000920003986 */ /* 0x000fe2000c10150a */
[----:B------:R-:W-:-:S03]  /*612d0*/  ISETP.LT.AND P3, PT, R48, c[0x0][0x178], !P2 ;  /* 0x00005e0030007a0c */ /* 0x000fc60005761270 */
[----:B------:R1:W-:Y:S01]  /*612e0*/  @P6 STG.E.U16 [R4.64], R12 ;  /* 0x0000000c04006986 */ /* 0x0003e2000c10150a */
[----:B0-----:R-:W-:Y:S01]  /*612f0*/  IMAD.WIDE R34, R0, 0x2, R16 ;  /* 0x0000000200227825 */ /* 0x001fe200078e0210 */
[----:B------:R-:W-:-:S04]  /*61300*/  ISETP.LT.AND P6, PT, R50, c[0x0][0x178], !P2 ;  /* 0x00005e0032007a0c */ /* 0x000fc800057c1270 */
[----:B------:R0:W-:Y:S01]  /*61310*/  @P4 STG.E.U16 [R34.64], R8 ;  /* 0x0000000822004986 */ /* 0x0001e2000c10150a */
[----:B------:R-:W-:Y:S02]  /*61320*/  ISETP.LT.AND P4, PT, R51, c[0x0][0x178], !P2 ;  /* 0x00005e0033007a0c */ /* 0x000fe40005781270 */
[----:B------:R-:W-:Y:S01]  /*61330*/  ISETP.GE.AND P1, PT, R44, c[0x0][0x17c], PT ;  /* 0x00005f002c007a0c */ /* 0x000fe20003f26270 */
[----:B-1----:R-:W-:Y:S01]  /*61340*/  IMAD.WIDE R4, R0, 0x2, R18 ;  /* 0x0000000200047825 */ /* 0x002fe200078e0212 */
[----:B------:R-:W4:Y:S01]  /*61350*/  LDL.LU R44, [R1+0x211c] ;  /* 0x00211c00012c7983 */ /* 0x000f220000300800 */
[----:B------:R-:W-:Y:S02]  /*61360*/  PRMT R9, R58, 0x7632, R9 ;  /* 0x000076323a097816 */ /* 0x000fe40000000009 */
[----:B------:R-:W-:Y:S01]  /*61370*/  IMAD.WIDE R32, R0, 0x2, R20 ;  /* 0x0000000200207825 */ /* 0x000fe200078e0214 */
[----:B------:R-:W-:Y:S02]  /*61380*/  PRMT R12, R53, 0x7632, R12 ;  /* 0x00007632350c7816 */ /* 0x000fe4000000000c */
[----:B0-----:R-:W-:Y:S01]  /*61390*/  PRMT R8, R54, 0x7632, R8 ;  /* 0x0000763236087816 */ /* 0x001fe20000000008 */
[----:B------:R-:W-:Y:S01]  /*613a0*/  IMAD.WIDE R34, R0, 0x2, R22 ;  /* 0x0000000200227825 */ /* 0x000fe200078e0216 */
[----:B------:R-:W4:Y:S04]  /*613b0*/  LDL.LU R54, [R1+0x6e4] ;  /* 0x0006e40001367983 */ /* 0x000f280000300800 */
[----:B------:R-:W4:Y:S01]  /*613c0*/  LDL.LU R58, [R1+0x6a4] ;  /* 0x0006a400013a7983 */ /* 0x000f220000300800 */
[----:B------:R-:W-:-:S03]  /*613d0*/  PRMT R24, R57, 0x7632, R24 ;  /* 0x0000763239187816 */ /* 0x000fc60000000018 */
[----:B------:R-:W-:Y:S04]  /*613e0*/  @P3 STG.E.U16 [R4.64], R8 ;  /* 0x0000000804003986 */ /* 0x000fe8000c10150a */
[----:B------:R-:W-:Y:S04]  /*613f0*/  @P6 STG.E.U16 [R32.64], R9 ;  /* 0x0000000920006986 */ /* 0x000fe8000c10150a */
[----:B------:R-:W4:Y:S04]  /*61400*/  LDL.LU R53, [R1+0x664] ;  /* 0x0006640001357983 */ /* 0x000f280000300800 */
[----:B------:R0:W-:Y:S04]  /*61410*/  @P4 STG.E.U16 [R34.64], R12 ;  /* 0x0000000c22004986 */ /* 0x0001e8000c10150a */
[----:B------:R-:W4:Y:S01]  /*61420*/  LDL.LU R57, [R1+0x5c4] ;  /* 0x0005c40001397983 */ /* 0x000f220000300800 */
[----:B0-----:R-:W-:-:S03]  /*61430*/  PRMT R12, R56, 0x7632, R12 ;  /* 0x00007632380c7816 */ /* 0x001fc6000000000c */
[----:B------:R-:W4:Y:S01]  /*61440*/  LDL.LU R56, [R1+0x504] ;  /* 0x0005040001387983 */ /* 0x000f220000300800 */
[----:B------:R-:W-:Y:S02]  /*61450*/  ISETP.LT.AND P5, PT, R52, c[0x0][0x178], !P2 ;  /* 0x00005e0034007a0c */ /* 0x000fe400057a1270 */
[----:B------:R-:W-:Y:S01]  /*61460*/  ISETP.GE.AND P0, PT, R42, c[0x0][0x17c], PT ;  /* 0x00005f002a007a0c */ /* 0x000fe20003f06270 */
[C---:B------:R-:W-:Y:S01]  /*61470*/  IMAD.WIDE R42, R0.reuse, 0x2, R36 ;  /* 0x00000002002a7825 */ /* 0x040fe200078e0224 */
[----:B------:R-:W-:Y:S02]  /*61480*/  ISETP.LT.AND P3, PT, R55, c[0x0][0x178], !P2 ;  /* 0x00005e0037007a0c */ /* 0x000fe40005761270 */
[----:B------:R-:W-:Y:S02]  /*61490*/  ISETP.LT.AND P2, PT, R59, c[0x0][0x178], !P2 ;  /* 0x00005e003b007a0c */ /* 0x000fe40005741270 */
[----:B------:R-:W-:Y:S01]  /*614a0*/  ISETP.LT.AND P6, PT, R27, c[0x0][0x178], !P1 ;  /* 0x00005e001b007a0c */ /* 0x000fe20004fc1270 */
[C---:B------:R-:W-:Y:S01]  /*614b0*/  IMAD.WIDE R32, R0.reuse, 0x2, R38 ;  /* 0x0000000200207825 */ /* 0x040fe200078e0226 */
[----:B------:R-:W-:-:S03]  /*614c0*/  IADD3 R4, R0, c[0x0][0x198], RZ ;  /* 0x0000660000047a10 */ /* 0x000fc60007ffe0ff */
[----:B------:R0:W-:Y:S01]  /*614d0*/  @P5 STG.E.U16 [R42.64], R24 ;  /* 0x000000182a005986 */ /* 0x0001e2000c10150a */
[----:B------:R-:W-:Y:S01]  /*614e0*/  ISETP.LT.AND P5, PT, R47, c[0x0][0x178], !P1 ;  /* 0x00005e002f007a0c */ /* 0x000fe20004fa1270 */
[----:B------:R-:W-:Y:S01]  /*614f0*/  IMAD.WIDE R34, R0, 0x2, R40 ;  /* 0x0000000200227825 */ /* 0x000fe200078e0228 */
[----:B------:R-:W-:Y:S01]  /*61500*/  PRMT R5, R9, 0x7632, R5 ;  /* 0x0000763209057816 */ /* 0x000fe20000000005 */
[----:B------:R1:W-:Y:S01]  /*61510*/  @P3 STG.E.U16 [R32.64], R12 ;  /* 0x0000000c20003986 */ /* 0x0003e2000c10150a */
[----:B------:R-:W-:Y:S01]  /*61520*/  ISETP.LT.AND P4, PT, R48, c[0x0][0x178], !P1 ;  /* 0x00005e0030007a0c */ /* 0x000fe20004f81270 */
[----:B------:R-:W-:Y:S01]  /*61530*/  IMAD.WIDE R8, R4, 0x2, R2 ;  /* 0x0000000204087825 */ /* 0x000fe200078e0202 */
[----:B------:R-:W-:Y:S01]  /*61540*/  ISETP.LT.AND P3, PT, R50, c[0x0][0x178], !P1 ;  /* 0x00005e0032007a0c */ /* 0x000fe20004f61270 */
[----:B------:R1:W-:Y:S01]  /*61550*/  @P2 STG.E.U16 [R34.64], R5 ;  /* 0x0000000522002986 */ /* 0x0003e2000c10150a */
[----:B------:R-:W-:-:S03]  /*61560*/  ISETP.LT.AND P2, PT, R51, c[0x0][0x178], !P1 ;  /* 0x00005e0033007a0c */ /* 0x000fc60004f41270 */
[----:B0-----:R-:W4:Y:S01]  /*61570*/  LDL.LU R42, [R1+0x2120] ;  /* 0x00212000012a7983 */ /* 0x001f220000300800 */
[C---:B-1----:R-:W-:Y:S01]  /*61580*/  IMAD.WIDE R32, R4.reuse, 0x2, R16 ;  /* 0x0000000204207825 */ /* 0x042fe200078e0210 */
[----:B------:R-:W-:-:S03]  /*61590*/  IADD3 R0, R4, c[0x0][0x198], RZ ;  /* 0x0000660004007a10 */ /* 0x000fc60007ffe0ff */
[----:B------:R-:W-:Y:S01]  /*615a0*/  IMAD.WIDE R34, R4, 0x2, R38 ;  /* 0x0000000204227825 */ /* 0x000fe200078e0226 */
[----:B--2---:R0:W-:Y:S01]  /*615b0*/  @P6 STG.E.U16 [R8.64], R46 ;  /* 0x0000002e08006986 */ /* 0x0041e2000c10150a */
[----:B------:R-:W-:Y:S02]  /*615c0*/  ISETP.LT.AND P6, PT, R52, c[0x0][0x178], !P1 ;  /* 0x00005e0034007a0c */ /* 0x000fe40004fc1270 */
[C---:B0-----:R-:W-:Y:S01]  /*615d0*/  IMAD.WIDE R8, R4.reuse, 0x2, R18 ;  /* 0x0000000204087825 */ /* 0x041fe200078e0212 */
[----:B---3--:R0:W-:Y:S01]  /*615e0*/  @P5 STG.E.U16 [R32.64], R49 ;  /* 0x0000003120005986 */ /* 0x0081e2000c10150a */
[----:B------:R-:W-:Y:S02]  /*615f0*/  ISETP.LT.AND P5, PT, R55, c[0x0][0x178], !P1 ;  /* 0x00005e0037007a0c */ /* 0x000fe40004fa1270 */
[----:B------:R-:W-:Y:S01]  /*61600*/  ISETP.LT.AND P1, PT, R59, c[0x0][0x178], !P1 ;  /* 0x00005e003b007a0c */ /* 0x000fe20004f21270 */
[----:B0-----:R-:W-:Y:S01]  /*61610*/  IMAD.WIDE R32, R4, 0x2, R20 ;  /* 0x0000000204207825 */ /* 0x001fe200078e0214 */
[----:B------:R-:W-:Y:S01]  /*61620*/  PRMT R12, R46, 0x7632, R12 ;  /* 0x000076322e0c7816 */ /* 0x000fe2000000000c */
        /* <DEDUP_REMOVED lines=9> */
[----:B0-----:R-:W-:Y:S01]  /*616c0*/  IMAD.WIDE R8, R0, 0x2, R2 ;  /* 0x0000000200087825 */ /* 0x001fe200078e0202 */
[----:B------:R-:W-:Y:S01]  /*616d0*/  @P5 STG.E.U16 [R34.64], R56 ;  /* 0x0000003822005986 */ /* 0x000fe2000c10150a */
[----:B------:R-:W-:-:S03]  /*616e0*/  ISETP.LT.AND P5, PT, R50, c[0x0][0x178], !P0 ;  /* 0x00005e0032007a0c */ /* 0x000fc600047a1270 */
[----:B------:R0:W-:Y:S01]  /*616f0*/  @P1 STG.E.U16 [R4.64], R13 ;  /* 0x0000000d04001986 */ /* 0x0001e2000c10150a */
[----:B------:R-:W-:-:S03]  /*61700*/  ISETP.LT.AND P1, PT, R47, c[0x0][0x178], !P0 ;  /* 0x00005e002f007a0c */ /* 0x000fc60004721270 */
[----:B------:R2:W-:Y:S01]  /*61710*/  @P3 STG.E.U16 [R8.64], R12 ;  /* 0x0000000c08003986 */ /* 0x0005e2000c10150a */
[----:B------:R-:W-:Y:S01]  /*61720*/  ISETP.LT.AND P3, PT, R51, c[0x0][0x178], !P0 ;  /* 0x00005e0033007a0c */ /* 0x000fe20004761270 */
[----:B-1----:R-:W-:Y:S01]  /*61730*/  IMAD.WIDE R32, R0, 0x2, R20 ;  /* 0x0000000200207825 */ /* 0x002fe200078e0214 */
[----:B------:R-:W-:Y:S02]  /*61740*/  PRMT R24, R58, 0x7632, R24 ;  /* 0x000076323a187816 */ /* 0x000fe40000000018 */
[----:B0-----:R-:W-:Y:S01]  /*61750*/  PRMT R13, R54, 0x7632, R13 ;  /* 0x00007632360d7816 */ /* 0x001fe2000000000d */
[----:B------:R-:W-:Y:S01]  /*61760*/  IMAD.WIDE R4, R0, 0x2, R16 ;  /* 0x0000000200047825 */ /* 0x000fe200078e0210 */
[----:B--2---:R-:W-:-:S03]  /*61770*/  PRMT R12, R49, 0x7632, R12 ;  /* 0x00007632310c7816 */ /* 0x004fc6000000000c */
[----:B------:R-:W-:Y:S01]  /*61780*/  IMAD.WIDE R8, R0, 0x2, R18 ;  /* 0x0000000200087825 */ /* 0x000fe200078e0212 */
[----:B------:R-:W2:Y:S04]  /*61790*/  LDL.LU R49, [R1+0x734] ;  /* 0x0007340001317983 */ /* 0x000ea80000300800 */
[----:B------:R-:W3:Y:S01]  /*617a0*/  LDL.LU R54, [R1+0x714] ;  /* 0x0007140001367983 */ /* 0x000ee20000300800 */
[----:B------:R-:W-:-:S03]  /*617b0*/  PRMT R28, R53, 0x7632, R28 ;  /* 0x00007632351c7816 */ /* 0x000fc6000000001c */
[----:B------:R-:W4:Y:S01]  /*617c0*/  LDL.LU R58, [R1+0x6d4] ;  /* 0x0006d400013a7983 */ /* 0x000f220000300800 */
[----:B------:R-:W-:-:S03]  /*617d0*/  IMAD.WIDE R34, R0, 0x2, R22 ;  /* 0x0000000200227825 */ /* 0x000fc600078e0216 */
[----:B------:R-:W-:Y:S04]  /*617e0*/  @P1 STG.E.U16 [R4.64], R12 ;  /* 0x0000000c04001986 */ /* 0x000fe8000c10150a */
[----:B------:R-:W-:Y:S04]  /*617f0*/  @P2 STG.E.U16 [R8.64], R13 ;  /* 0x0000000d08002986 */ /* 0x000fe8000c10150a */
[----:B------:R-:W4:Y:S04]  /*61800*/  LDL.LU R53, [R1+0x684] ;  /* 0x0006840001357983 */ /* 0x000f280000300800 */
[----:B------:R0:W-:Y:S04]  /*61810*/  @P5 STG.E.U16 [R32.64], R24 ;  /* 0x0000001820005986 */ /* 0x0001e8000c10150a */
[----:B------:R1:W-:Y:S01]  /*61820*/  @P3 STG.E.U16 [R34.64], R28 ;  /* 0x0000001c22003986 */ /* 0x0003e2000c10150a */
[----:B0-----:R-:W-:-:S03]  /*61830*/  PRMT R24, R57, 0x7632, R24 ;  /* 0x0000763239187816 */ /* 0x001fc60000000018 */
[----:B------:R-:W4:Y:S04]  /*61840*/  LDL.LU R33, [R1+0x2124] ;  /* 0x0021240001217983 */ /* 0x000f280000300800 */
[----:B------:R-:W4:Y:S01]  /*61850*/  LDL.LU R57, [R1+0x654] ;  /* 0x0006540001397983 */ /* 0x000f220000300800 */
[----:B-1----:R-:W-:-:S03]  /*61860*/  PRMT R28, R56, 0x7632, R28 ;  /* 0x00007632381c7816 */ /* 0x002fc6000000001c */
[----:B------:R-:W4:Y:S01]  /*61870*/  LDL.LU R56, [R1+0x5b4] ;  /* 0x0005b40001387983 */ /* 0x000f220000300800 */
[----:B------:R-:W-:Y:S02]  /*61880*/  ISETP.LT.AND P2, PT, R52, c[0x0][0x178], !P0 ;  /* 0x00005e0034007a0c */ /* 0x000fe40004741270 */
[----:B------:R-:W-:Y:S02]  /*61890*/  ISETP.LT.AND P1, PT, R55, c[0x0][0x178], !P0 ;  /* 0x00005e0037007a0c */ /* 0x000fe40004721270 */
[----:B------:R-:W-:Y:S01]  /*618a0*/  ISETP.GE.AND P4, PT, R44, c[0x0][0x17c], PT ;  /* 0x00005f002c007a0c */ /* 0x000fe20003f86270 */
[C---:B------:R-:W-:Y:S01]  /*618b0*/  IMAD.WIDE R8, R0.reuse, 0x2, R38 ;  /* 0x0000000200087825 */ /* 0x040fe200078e0226 */
[----:B------:R-:W-:Y:S01]  /*618c0*/  ISETP.LT.AND P0, PT, R59, c[0x0][0x178], !P0 ;  /* 0x00005e003b007a0c */ /* 0x000fe20004701270 */
[----:B------:R-:W4:Y:S01]  /*618d0*/  LDL.LU R46, [R1+0x648] ;  /* 0x00064800012e7983 */ /* 0x000f220000300800 */
[----:B------:R-:W-:Y:S01]  /*618e0*/  PRMT R32, R13, 0x7632, R32 ;  /* 0x000076320d207816 */ /* 0x000fe20000000020 */
[----:B------:R-:W-:Y:S01]  /*618f0*/  IMAD.WIDE R12, R0, 0x2, R36 ;  /* 0x00000002000c7825 */ /* 0x000fe200078e0224 */
[----:B------:R-:W-:-:S02]  /*61900*/  ISETP.LT.AND P3, PT, R27, c[0x0][0x178], !P4 ;  /* 0x00005e001b007a0c */ /* 0x000fc40006761270 */
[----:B------:R-:W-:Y:S01]  /*61910*/  ISETP.LT.AND P5, PT, R47, c[0x0][0x178], !P4 ;  /* 0x00005e002f007a0c */ /* 0x000fe200067a1270 */
[----:B------:R-:W-:Y:S01]  /*61920*/  IMAD.WIDE R4, R0, 0x2, R40 ;  /* 0x0000000200047825 */ /* 0x000fe200078e0228 */
[----:B------:R-:W-:Y:S02]  /*61930*/  ISETP.LT.AND P6, PT, R48, c[0x0][0x178], !P4 ;  /* 0x00005e0030007a0c */ /* 0x000fe400067c1270 */
[----:B------:R-:W-:Y:S01]  /*61940*/  IADD3 R0, R0, c[0x0][0x198], RZ ;  /* 0x0000660000007a10 */ /* 0x000fe20007ffe0ff */
[----:B------:R0:W-:Y:S01]  /*61950*/  @P2 STG.E.U16 [R12.64], R24 ;  /* 0x000000180c002986 */ /* 0x0001e2000c10150a */
[----:B------:R-:W-:-:S03]  /*61960*/  ISETP.LT.AND P2, PT, R51, c[0x0][0x178], !P4 ;  /* 0x00005e0033007a0c */ /* 0x000fc60006741270 */
[----:B------:R1:W-:Y:S01]  /*61970*/  @P1 STG.E.U16 [R8.64], R28 ;  /* 0x0000001c08001986 */ /* 0x0003e2000c10150a */
[----:B------:R-:W-:-:S03]  /*61980*/  ISETP.LT.AND P1, PT, R50, c[0x0][0x178], !P4 ;  /* 0x00005e0032007a0c */ /* 0x000fc60006721270 */
[----:B------:R1:W-:Y:S01]  /*61990*/  @P0 STG.E.U16 [R4.64], R32 ;  /* 0x0000002004000986 */ /* 0x0003e2000c10150a */
[----:B0-----:R-:W-:-:S04]  /*619a0*/  IMAD.WIDE R12, R0, 0x2, R16 ;  /* 0x00000002000c7825 */ /* 0x001fc800078e0210 */
[----:B-1----:R-:W-:-:S04]  /*619b0*/  IMAD.WIDE R8, R0, 0x2, R2 ;  /* 0x0000000200087825 */ /* 0x002fc800078e0202 */
[----:B------:R-:W-:Y:S01]  /*619c0*/  IMAD.WIDE R4, R0, 0x2, R18 ;  /* 0x0000000200047825 */ /* 0x000fe200078e0212 */
[----:B------:R-:W-:Y:S02]  /*619d0*/  ISETP.GE.AND P0, PT, R42, c[0x0][0x17c], PT ;  /* 0x00005f002a007a0c */ /* 0x000fe40003f06270 */
[----:B------:R-:W-:Y:S01]  /*619e0*/  IADD3 R24, R0, c[0x0][0x198], RZ ;  /* 0x0000660000187a10 */ /* 0x000fe20007ffe0ff */
[----:B--2---:R0:W-:Y:S01]  /*619f0*/  @P3 STG.E.U16 [R8.64], R49 ;  /* 0x0000003108003986 */ /* 0x0041e2000c10150a */
[----:B------:R-:W-:-:S03]  /*61a00*/  ISETP.LT.AND P3, PT, R52, c[0x0][0x178], !P4 ;  /* 0x00005e0034007a0c */ /* 0x000fc60006761270 */
[----:B---3--:R-:W-:Y:S01]  /*61a10*/  @P5 STG.E.U16 [R12.64], R54 ;  /* 0x000000360c005986 */ /* 0x008fe2000c10150a */
[----:B------:R-:W-:Y:S02]  /*61a20*/  ISETP.LT.AND P5, PT, R55, c[0x0][0x178], !P4 ;  /* 0x00005e0037007a0c */ /* 0x000fe400067a1270 */
[----:B------:R-:W-:Y:S01]  /*61a30*/  ISETP.LT.AND P4, PT, R59, c[0x0][0x178], !P4 ;  /* 0x00005e003b007a0c */ /* 0x000fe20006781270 */
[----:B----4-:R1:W-:Y:S01]  /*61a40*/  @P6 STG.E.U16 [R4.64], R58 ;  /* 0x0000003a04006986 */ /* 0x0103e2000c10150a */
[----:B------:R-:W-:Y:S01]  /*61a50*/  ISETP.LT.AND P6, PT, R27, c[0x0][0x178], !P0 ;  /* 0x00005e001b007a0c */ /* 0x000fe200047c1270 */
[----:B0-----:R-:W-:-:S04]  /*61a60*/  IMAD.WIDE R8, R0, 0x2, R20 ;  /* 0x0000000200087825 */ /* 0x001fc800078e0214 */
[C---:B-1----:R-:W-:Y:S01]  /*61a70*/  IMAD.WIDE R4, R0.reuse, 0x2, R22 ;  /* 0x0000000200047825 */ /* 0x042fe200078e0216 */
[----:B------:R0:W-:Y:S03]  /*61a80*/  @P1 STG.E.U16 [R8.64], R53 ;  /* 0x0000003508001986 */ /* 0x0001e6000c10150a */
[C---:B------:R-:W-:Y:S01]  /*61a90*/  IMAD.WIDE R12, R0.reuse, 0x2, R40 ;  /* 0x00000002000c7825 */ /* 0x040fe200078e0228 */
[----:B------:R-:W-:Y:S02]  /*61aa0*/  PRMT R28, R49, 0x7632, R28 ;  /* 0x00007632311c7816 */ /* 0x000fe4000000001c */
[----:B------:R-:W2:Y:S01]  /*61ab0*/  LDL.LU R49, [R1+0x638] ;  /* 0x0006380001317983 */ /* 0x000ea20000300800 */
[----:B0-----:R-:W-:Y:S01]  /*61ac0*/  IMAD.WIDE R8, R0, 0x2, R36 ;  /* 0x0000000200087825 */ /* 0x001fe200078e0224 */
[----:B------:R-:W-:Y:S02]  /*61ad0*/  ISETP.GE.AND P1, PT, R33, c[0x0][0x17c], PT ;  /* 0x00005f0021007a0c */ /* 0x000fe40003f26270 */
[----:B------:R0:W-:Y:S01]  /*61ae0*/  @P2 STG.E.U16 [R4.64], R57 ;  /* 0x0000003904002986 */ /* 0x0001e2000c10150a */
[----:B------:R-:W-:Y:S01]  /*61af0*/  ISETP.LT.AND P2, PT, R47, c[0x0][0x178], !P0 ;  /* 0x00005e002f007a0c */ /* 0x000fe20004741270 */
[----:B------:R-:W-:-:S02]  /*61b00*/  IMAD.WIDE R32, R24, 0x2, R2 ;  /* 0x0000000218207825 */ /* 0x000fc400078e0202 */
[----:B------:R1:W-:Y:S02]  /*61b10*/  @P3 STG.E.U16 [R8.64], R56 ;  /* 0x0000003808003986 */ /* 0x0003e4000c10150a */
[----:B0-----:R-:W-:-:S05]  /*61b20*/  IMAD.WIDE R4, R0, 0x2, R38 ;  /* 0x0000000200047825 */ /* 0x001fca00078e0226 */
[----:B------:R-:W-:Y:S04]  /*61b30*/  @P5 STG.E.U16 [R4.64], R25 ;  /* 0x0000001904005986 */ /* 0x000fe8000c10150a */
[----:B------:R0:W-:Y:S01]  /*61b40*/  @P4 STG.E.U16 [R12.64], R29 ;  /* 0x0000001d0c004986 */ /* 0x0001e2000c10150a */
[----:B------:R-:W-:-:S03]  /*61b50*/  ISETP.LT.AND P4, PT, R48, c[0x0][0x178], !P0 ;  /* 0x00005e0030007a0c */ /* 0x000fc60004781270 */
[----:B------:R3:W-:Y:S01]  /*61b60*/  @P6 STG.E.U16 [R32.64], R28 ;  /* 0x0000001c20006986 */ /* 0x0007e2000c10150a */
[----:B------:R-:W-:Y:S01]  /*61b70*/  PRMT R0, R58, 0x7632, R0 ;  /* 0x000076323a007816 */ /* 0x000fe20000000000 */
[----:B-1----:R-:W-:-:S04]  /*61b80*/  IMAD.WIDE R8, R24, 0x2, R18 ;  /* 0x0000000218087825 */ /* 0x002fc800078e0212 */
[----:B0-----:R-:W-:Y:S01]  /*61b90*/  IMAD.WIDE R12, R24, 0x2, R16 ;  /* 0x00000002180c7825 */ /* 0x001fe200078e0210 */
[----:B---3--:R-:W-:Y:S01]  /*61ba0*/  PRMT R28, R54, 0x7632, R28 ;  /* 0x00007632361c7816 */ /* 0x008fe2000000001c */
[----:B------:R-:W3:Y:S01]  /*61bb0*/  LDL.LU R33, [R1+0x2128] ;  /* 0x0021280001217983 */ /* 0x000ee20000300800 */
[----:B------:R-:W-:-:S03]  /*61bc0*/  PRMT R25, R53, 0x7632, R25 ;  /* 0x0000763235197816 */ /* 0x000fc60000000019 */
[----:B------:R-:W4:Y:S04]  /*61bd0*/  LDL.LU R32, [R1+0x212c] ;  /* 0x00212c0001207983 */ /* 0x000f280000300800 */
[----:B------:R-:W4:Y:S04]  /*61be0*/  LDL.LU R54, [R1+0x628] ;  /* 0x0006280001367983 */ /* 0x000f280000300800 */
[----:B------:R0:W-:Y:S04]  /*61bf0*/  @P2 STG.E.U16 [R12.64], R28 ;  /* 0x0000001c0c002986 */ /* 0x0001e8000c10150a */
[----:B------:R-:W4:Y:S04]  /*61c00*/  LDL.LU R58, [R1+0x618] ;  /* 0x00061800013a7983 */ /* 0x000f280000300800 */
[----:B------:R-:W4:Y:S01]  /*61c10*/  LDL.LU R53, [R1+0x608] ;  /* 0x0006080001357983 */ /* 0x000f220000300800 */
[----:B0-----:R-:W-:-:S03]  /*61c20*/  PRMT R28, R57, 0x7632, R28 ;  /* 0x00007632391c7816 */ /* 0x001fc6000000001c */
[----:B------:R-:W4:Y:S04]  /*61c30*/  LDL.LU R57, [R1+0x5f8] ;  /* 0x0005f80001397983 */ /* 0x000f280000300800 */
[----:B------:R0:W-:Y:S02]  /*61c40*/  @P4 STG.E.U16 [R8.64], R0 ;  /* 0x0000000008004986 */ /* 0x0001e4000c10150a */
[----:B0-----:R-:W-:Y:S02]  /*61c50*/  PRMT R0, R56, 0x7632, R0 ;  /* 0x0000763238007816 */ /* 0x001fe40000000000 */
[----:B------:R-:W4:Y:S01]  /*61c60*/  LDL.LU R56, [R1+0x5a8] ;  /* 0x0005a80001387983 */ /* 0x000f220000300800 */
[----:B------:R-:W-:Y:S02]  /*61c70*/  ISETP.LT.AND P5, PT, R50, c[0x0][0x178], !P0 ;  /* 0x00005e0032007a0c */ /* 0x000fe400047a1270 */
[----:B------:R-:W-:-:S02]  /*61c80*/  ISETP.LT.AND P6, PT, R51, c[0x0][0x178], !P0 ;  /* 0x00005e0033007a0c */ /* 0x000fc400047c1270 */
[----:B------:R-:W-:Y:S01]  /*61c90*/  ISETP.LT.AND P3, PT, R52, c[0x0][0x178], !P0 ;  /* 0x00005e0034007a0c */ /* 0x000fe20004761270 */
[C---:B------:R-:W-:Y:S01]  /*61ca0*/  IMAD.WIDE R4, R24.reuse, 0x2, R20 ;  /* 0x0000000218047825 */ /* 0x040fe200078e0214 */
[----:B------:R-:W-:Y:S01]  /*61cb0*/  ISETP.LT.AND P4, PT, R55, c[0x0][0x178], !P0 ;  /* 0x00005e0037007a0c */ /* 0x000fe20004781270 */
[----:B------:R-:W4:Y:S02]  /*61cc0*/  LDL.LU R34, [R1+0x2130] ;  /* 0x0021300001227983 */ /* 0x000f240000300800 */
[----:B------:R-:W-:Y:S01]  /*61cd0*/  IMAD.WIDE R12, R24, 0x2, R22 ;  /* 0x00000002180c7825 */ /* 0x000fe200078e0216 */
[----:B------:R-:W-:-:S03]  /*61ce0*/  ISETP.LT.AND P0, PT, R59, c[0x0][0x178], !P0 ;  /* 0x00005e003b007a0c */ /* 0x000fc60004701270 */
[----:B------:R0:W-:Y:S01]  /*61cf0*/  @P5 STG.E.U16 [R4.64], R25 ;  /* 0x0000001904005986 */ /* 0x0001e2000c10150a */
[----:B------:R-:W-:-:S03]  /*61d00*/  ISETP.LT.AND P5, PT, R27, c[0x0][0x178], !P1 ;  /* 0x00005e001b007a0c */ /* 0x000fc60004fa1270 */
[----:B------:R1:W-:Y:S01]  /*61d10*/  @P6 STG.E.U16 [R12.64], R28 ;  /* 0x0000001c0c006986 */ /* 0x0003e2000c10150a */
[----:B0-----:R-:W-:Y:S01]  /*61d20*/  IMAD.WIDE R4, R24, 0x2, R36 ;  /* 0x0000000218047825 */ /* 0x001fe200078e0224 */
[----:B------:R-:W-:-:S04]  /*61d30*/  ISETP.LT.AND P6, PT, R47, c[0x0][0x178], !P1 ;  /* 0x00005e002f007a0c */ /* 0x000fc80004fc1270 */
[----:B------:R0:W-:Y:S01]  /*61d40*/  @P3 STG.E.U16 [R4.64], R0 ;  /* 0x0000000004003986 */ /* 0x0001e2000c10150a */
[----:B-1----:R-:W-:Y:S02]  /*61d50*/  PRMT R28, R25, 0x7632, R28 ;  /* 0x00007632191c7816 */ /* 0x002fe4000000001c */
[----:B------:R-:W-:Y:S02]  /*61d60*/  PRMT R29, R29, 0x7632, R29 ;  /* 0x000076321d1d7816 */ /* 0x000fe4000000001d */
[C---:B0-----:R-:W-:Y:S01]  /*61d70*/  IADD3 R0, R24.reuse, c[0x0][0x198], RZ ;  /* 0x0000660018007a10 */ /* 0x041fe20007ffe0ff */
[----:B------:R-:W-:-:S04]  /*61d80*/  IMAD.WIDE R4, R24, 0x2, R38 ;  /* 0x0000000218047825 */ /* 0x000fc800078e0226 */
[----:B------:R-:W-:Y:S01]  /*61d90*/  IMAD.WIDE R24, R24, 0x2, R40 ;  /* 0x0000000218187825 */ /* 0x000fe200078e0228 */
[----:B------:R-:W-:-:S03]  /*61da0*/  ISETP.LT.AND P2, PT, R48, c[0x0][0x178], !P1 ;  /* 0x00005e0030007a0c */ /* 0x000fc60004f41270 */
[----:B------:R-:W-:Y:S01]  /*61db0*/  IMAD.WIDE R8, R0, 0x2, R2 ;  /* 0x0000000200087825 */ /* 0x000fe200078e0202 */
[----:B------:R0:W-:Y:S01]  /*61dc0*/  @P4 STG.E.U16 [R4.64], R28 ;  /* 0x0000001c04004986 */ /* 0x0001e2000c10150a */
[----:B------:R-:W-:Y:S02]  /*61dd0*/  ISETP.LT.AND P3, PT, R50, c[0x0][0x178], !P1 ;  /* 0x00005e0032007a0c */ /* 0x000fe40004f61270 */
[----:B------:R-:W-:Y:S01]  /*61de0*/  IMAD.WIDE R12, R0, 0x2, R16 ;  /* 0x00000002000c7825 */ /* 0x000fe200078e0210 */
[----:B------:R1:W-:Y:S01]  /*61df0*/  @P0 STG.E.U16 [R24.64], R29 ;  /* 0x0000001d18000986 */ /* 0x0003e2000c10150a */
[----:B------:R-:W-:-:S03]  /*61e00*/  ISETP.LT.AND P4, PT, R51, c[0x0][0x178], !P1 ;  /* 0x00005e0033007a0c */ /* 0x000fc60004f81270 */
[----:B------:R1:W-:Y:S01]  /*61e10*/  @P5 STG.E.U16 [R8.64], R46 ;  /* 0x0000002e08005986 */ /* 0x0003e2000c10150a */
[----:B------:R-:W-:Y:S01]  /*61e20*/  ISETP.LT.AND P5, PT, R52, c[0x0][0x178], !P1 ;  /* 0x00005e0034007a0c */ /* 0x000fe20004fa1270 */
[----:B0-----:R-:W-:-:S04]  /*61e30*/  IMAD.WIDE R4, R0, 0x2, R18 ;  /* 0x0000000200047825 */ /* 0x001fc800078e0212 */
[----:B-1----:R-:W-:-:S04]  /*61e40*/  IMAD.WIDE R24, R0, 0x2, R20 ;  /* 0x0000000200187825 */ /* 0x002fc800078e0214 */
[C---:B------:R-:W-:Y:S01]  /*61e50*/  IMAD.WIDE R8, R0.reuse, 0x2, R36 ;  /* 0x0000000200087825 */ /* 0x040fe200078e0224 */
[----:B--2---:R0:W-:Y:S01]  /*61e60*/  @P6 STG.E.U16 [R12.64], R49 ;  /* 0x000000310c006986 */ /* 0x0041e2000c10150a */
[----:B------:R-:W-:Y:S02]  /*61e70*/  ISETP.LT.AND P6, PT, R55, c[0x0][0x178], !P1 ;  /* 0x00005e0037007a0c */ /* 0x000fe40004fc1270 */
[----:B------:R-:W-:Y:S01]  /*61e80*/  ISETP.LT.AND P1, PT, R59, c[0x0][0x178], !P1 ;  /* 0x00005e003b007a0c */ /* 0x000fe20004f21270 */
[----:B0-----:R-:W-:Y:S01]  /*61e90*/  IMAD.WIDE R12, R0, 0x2, R22 ;  /* 0x00000002000c7825 */ /* 0x001fe200078e0216 */
[----:B---3--:R-:W-:Y:S02]  /*61ea0*/  ISETP.GE.AND P0, PT, R33, c[0x0][0x17c], PT ;  /* 0x00005f0021007a0c */ /* 0x008fe40003f06270 */
[----:B------:R-:W2:Y:S04]  /*61eb0*/  LDL.LU R33, [R1+0x2134] ;  /* 0x0021340001217983 */ /* 0x000ea80000300800 */
[----:B----4-:R0:W-:Y:S04]  /*61ec0*/  @P2 STG.E.U16 [R4.64], R54 ;  /* 0x0000003604002986 */ /* 0x0101e8000c10150a */
[----:B------:R1:W-:Y:S01]  /*61ed0*/  @P3 STG.E.U16 [R24.64], R58 ;  /* 0x0000003a18003986 */ /* 0x0003e2000c10150a */
[----:B------:R-:W-:-:S03]  /*61ee0*/  ISETP.LT.AND P3, PT, R27, c[0x0][0x178], !P0 ;  /* 0x00005e001b007a0c */ /* 0x000fc60004761270 */
[----:B------:R3:W-:Y:S01]  /*61ef0*/  @P4 STG.E.U16 [R12.64], R53 ;  /* 0x000000350c004986 */ /* 0x0007e2000c10150a */
[----:B0-----:R-:W-:Y:S01]  /*61f00*/  IMAD.WIDE R4, R0, 0x2, R38 ;  /* 0x0000000200047825 */ /* 0x001fe200078e0226 */
[----:B------:R-:W-:Y:S02]  /*61f10*/  ISETP.LT.AND P4, PT, R47, c[0x0][0x178], !P0 ;  /* 0x00005e002f007a0c */ /* 0x000fe40004781270 */
[----:B------:R0:W-:Y:S01]  /*61f20*/  @P5 STG.E.U16 [R8.64], R57 ;  /* 0x0000003908005986 */ /* 0x0001e2000c10150a */
[----:B------:R-:W-:Y:S01]  /*61f30*/  ISETP.LT.AND P5, PT, R48, c[0x0][0x178], !P0 ;  /* 0x00005e0030007a0c */ /* 0x000fe200047a1270 */
[C---:B-1----:R-:W-:Y:S01]  /*61f40*/  IMAD.WIDE R24, R0.reuse, 0x2, R40 ;  /* 0x0000000200187825 */ /* 0x042fe200078e0228 */
[----:B------:R-:W-:-:S05]  /*61f50*/  IADD3 R0, R0, c[0x0][0x198], RZ ;  /* 0x0000660000007a10 */ /* 0x000fca0007ffe0ff */
[----:B---3--:R-:W-:-:S04]  /*61f60*/  IMAD.WIDE R12, R0, 0x2, R2 ;  /* 0x00000002000c7825 */ /* 0x008fc800078e0202 */
[----:B0-----:R-:W-:Y:S01]  /*61f70*/  IMAD.WIDE R8, R0, 0x2, R16 ;  /* 0x0000000200087825 */ /* 0x001fe200078e0210 */
[----:B------:R0:W-:Y:S01]  /*61f80*/  @P6 STG.E.U16 [R4.64], R56 ;  /* 0x0000003804006986 */ /* 0x0001e2000c10150a */
[----:B------:R-:W-:-:S03]  /*61f90*/  ISETP.LT.AND P6, PT, R50, c[0x0][0x178], !P0 ;  /* 0x00005e0032007a0c */ /* 0x000fc600047c1270 */
[----:B------:R1:W-:Y:S01]  /*61fa0*/  @P1 STG.E.U16 [R24.64], R6 ;  /* 0x0000000618001986 */ /* 0x0003e2000c10150a */
[----:B------:R-:W-:Y:S01]  /*61fb0*/  ISETP.LT.AND P1, PT, R51, c[0x0][0x178], !P0 ;  /* 0x00005e0033007a0c */ /* 0x000fe20004721270 */
[----:B0-----:R-:W-:Y:S01]  /*61fc0*/  IMAD.WIDE R4, R0, 0x2, R18 ;  /* 0x0000000200047825 */ /* 0x001fe200078e0212 */
[----:B-1----:R-:W-:Y:S02]  /*61fd0*/  PRMT R25, R46, 0x7632, R25 ;  /* 0x000076322e197816 */ /* 0x002fe40000000019 */
[----:B------:R-:W-:Y:S01]  /*61fe0*/  PRMT R6, R49, 0x7632, R6 ;  /* 0x0000763231067816 */ /* 0x000fe20000000006 */
[----:B------:R-:W3:Y:S01]  /*61ff0*/  LDL.LU R46, [R1+0x6f8] ;  /* 0x0006f800012e7983 */ /* 0x000ee20000300800 */
[----:B------:R-:W-:-:S03]  /*62000*/  PRMT R24, R54, 0x7632, R24 ;  /* 0x0000763236187816 */ /* 0x000fc60000000018 */
[----:B------:R0:W-:Y:S04]  /*62010*/  @P3 STG.E.U16 [R12.64], R25 ;  /* 0x000000190c003986 */ /* 0x0001e8000c10150a */
[----:B------:R1:W-:Y:S04]  /*62020*/  @P4 STG.E.U16 [R8.64], R6 ;  /* 0x0000000608004986 */ /* 0x0003e8000c10150a */
[----:B------:R4:W-:Y:S01]  /*62030*/  @P5 STG.E.U16 [R4.64], R24 ;  /* 0x0000001804005986 */ /* 0x0009e2000c10150a */
[----:B0-----:R-:W-:Y:S01]  /*62040*/  PRMT R25, R58, 0x7632, R25 ;  /* 0x000076323a197816 */ /* 0x001fe20000000019 */
[----:B------:R-:W-:-:S02]  /*62050*/  IMAD.WIDE R12, R0, 0x2, R20 ;  /* 0x00000002000c7825 */ /* 0x000fc400078e0214 */
[----:B------:R-:W2:Y:S01]  /*62060*/  LDL.LU R49, [R1+0x6c8] ;  /* 0x0006c80001317983 */ /* 0x000ea20000300800 */
[----:B-1----:R-:W-:-:S03]  /*62070*/  PRMT R6, R53, 0x7632, R6 ;  /* 0x0000763235067816 */ /* 0x002fc60000000006 */
[----:B------:R-:W2:Y:S01]  /*62080*/  LDL.LU R54, [R1+0x6b8] ;  /* 0x0006b80001367983 */ /* 0x000ea20000300800 */
[----:B----4-:R-:W-:Y:S01]  /*62090*/  IMAD.WIDE R4, R0, 0x2, R22 ;  /* 0x0000000200047825 */ /* 0x010fe200078e0216 */
[----:B------:R-:W-:Y:S02]  /*620a0*/  ISETP.GE.AND P2, PT, R32, c[0x0][0x17c], PT ;  /* 0x00005f0020007a0c */ /* 0x000fe40003f46270 */
[----:B------:R-:W-:Y:S04]  /*620b0*/  @P6 STG.E.U16 [R12.64], R25 ;  /* 0x000000190c006986 */ /* 0x000fe8000c10150a */
        /* <DEDUP_REMOVED lines=11> */
[C---:B------:R-:W-:Y:S01]  /*62170*/  IMAD.WIDE R8, R0.reuse, 0x2, R36 ;  /* 0x0000000200087825 */ /* 0x040fe200078e0224 */
[----:B------:R-:W-:Y:S02]  /*62180*/  ISETP.LT.AND P5, PT, R27, c[0x0][0x178], !P2 ;  /* 0x00005e001b007a0c */ /* 0x000fe400057a1270 */
[C---:B------:R-:W-:Y:S01]  /*62190*/  IADD3 R4, R0.reuse, c[0x0][0x198], RZ ;  /* 0x0000660000047a10 */ /* 0x040fe20007ffe0ff */
[----:B------:R-:W-:Y:S01]  /*621a0*/  IMAD.WIDE R12, R0, 0x2, R38 ;  /* 0x00000002000c7825 */ /* 0x000fe200078e0226 */
[----:B------:R-:W-:-:S02]  /*621b0*/  ISETP.LT.AND P1, PT, R47, c[0x0][0x178], !P2 ;  /* 0x00005e002f007a0c */ /* 0x000fc40005721270 */
[----:B------:R-:W-:Y:S01]  /*621c0*/  PRMT R28, R6, 0x7632, R28 ;  /* 0x00007632061c7816 */ /* 0x000fe2000000001c */
[----:B------:R-:W-:Y:S01]  /*621d0*/  @P3 STG.E.U16 [R8.64], R5 ;  /* 0x0000000508003986 */ /* 0x000fe2000c10150a */
[----:B------:R-:W-:-:S03]  /*621e0*/  IMAD.WIDE R24, R0, 0x2, R40 ;  /* 0x0000000200187825 */ /* 0x000fc600078e0228 */
[----:B------:R0:W-:Y:S01]  /*621f0*/  @P4 STG.E.U16 [R12.64], R6 ;  /* 0x000000060c004986 */ /* 0x0001e2000c10150a */
[----:B------:R-:W-:Y:S02]  /*62200*/  ISETP.LT.AND P4, PT, R48, c[0x0][0x178], !P2 ;  /* 0x00005e0030007a0c */ /* 0x000fe40005781270 */
[----:B------:R-:W-:Y:S01]  /*62210*/  ISETP.LT.AND P3, PT, R50, c[0x0][0x178], !P2 ;  /* 0x00005e0032007a0c */ /* 0x000fe20005761270 */
[----:B------:R1:W-:Y:S01]  /*62220*/  @P0 STG.E.U16 [R24.64], R28 ;  /* 0x0000001c18000986 */ /* 0x0003e2000c10150a */
[----:B------:R-:W-:Y:S01]  /*62230*/  ISETP.LT.AND P6, PT, R51, c[0x0][0x178], !P2 ;  /* 0x00005e0033007a0c */ /* 0x000fe200057c1270 */
[----:B0-----:R-:W-:-:S04]  /*62240*/  IMAD.WIDE R12, R4, 0x2, R2 ;  /* 0x00000002040c7825 */ /* 0x001fc800078e0202 */
[----:B------:R-:W-:-:S04]  /*62250*/  IMAD.WIDE R8, R4, 0x2, R16 ;  /* 0x0000000204087825 */ /* 0x000fc800078e0210 */
[----:B-1----:R-:W-:Y:S01]  /*62260*/  IMAD.WIDE R24, R4, 0x2, R18 ;  /* 0x0000000204187825 */ /* 0x002fe200078e0212 */
[----:B------:R-:W-:Y:S02]  /*62270*/  ISETP.GE.AND P0, PT, R34, c[0x0][0x17c], PT ;  /* 0x00005f0022007a0c */ /* 0x000fe40003f06270 */
[----:B------:R-:W-:Y:S01]  /*62280*/  IADD3 R0, R4, c[0x0][0x198], RZ ;  /* 0x0000660004007a10 */ /* 0x000fe20007ffe0ff */
[----:B---3--:R0:W-:Y:S01]  /*62290*/  @P5 STG.E.U16 [R12.64], R46 ;  /* 0x0000002e0c005986 */ /* 0x0081e2000c10150a */
[----:B------:R-:W-:Y:S01]  /*622a0*/  ISETP.LT.AND P5, PT, R52, c[0x0][0x178], !P2 ;  /* 0x00005e0034007a0c */ /* 0x000fe200057a1270 */
[C---:B0-----:R-:W-:Y:S02]  /*622b0*/  IMAD.WIDE R12, R4.reuse, 0x2, R20 ;  /* 0x00000002040c7825 */ /* 0x041fe400078e0214 */
[----:B--2---:R0:W-:Y:S04]  /*622c0*/  @P1 STG.E.U16 [R8.64], R49 ;  /* 0x0000003108001986 */ /* 0x0041e8000c10150a */
[----:B------:R1:W-:Y:S01]  /*622d0*/  @P4 STG.E.U16 [R24.64], R54 ;  /* 0x0000003618004986 */ /* 0x0003e2000c10150a */
[----:B------:R-:W-:Y:S01]  /*622e0*/  ISETP.LT.AND P4, PT, R55, c[0x0][0x178], !P2 ;  /* 0x00005e0037007a0c */ /* 0x000fe20005781270 */
[----:B0-----:R-:W-:-:S02]  /*622f0*/  IMAD.WIDE R8, R4, 0x2, R22 ;  /* 0x0000000204087825 */ /* 0x001fc400078e0216 */
[----:B----4-:R0:W-:Y:S02]  /*62300*/  @P3 STG.E.U16 [R12.64], R58 ;  /* 0x0000003a0c003986 */ /* 0x0101e4000c10150a */
[----:B-1----:R-:W-:Y:S01]  /*62310*/  IMAD.WIDE R24, R4, 0x2, R36 ;  /* 0x0000000204187825 */ /* 0x002fe200078e0224 */
[----:B------:R-:W-:Y:S01]  /*62320*/  ISETP.LT.AND P3, PT, R59, c[0x0][0x178], !P2 ;  /* 0x00005e003b007a0c */ /* 0x000fe20005761270 */
[----:B------:R1:W-:Y:S01]  /*62330*/  @P6 STG.E.U16 [R8.64], R53 ;  /* 0x0000003508006986 */ /* 0x0003e2000c10150a */
[----:B------:R-:W-:Y:S02]  /*62340*/  ISETP.LT.AND P6, PT, R27, c[0x0][0x178], !P0 ;  /* 0x00005e001b007a0c */ /* 0x000fe400047c1270 */
[----:B------:R-:W-:Y:S01]  /*62350*/  PRMT R6, R46, 0x7632, R6 ;  /* 0x000076322e067816 */ /* 0x000fe20000000006 */
[C---:B0-----:R-:W-:Y:S01]  /*62360*/  IMAD.WIDE R12, R4.reuse, 0x2, R40 ;  /* 0x00000002040c7825 */ /* 0x041fe200078e0228 */
[----:B------:R-:W2:Y:S04]  /*62370*/  LDL.LU R46, [R1+0x728] ;  /* 0x00072800012e7983 */ /* 0x000ea80000300800 */
[----:B------:R0:W-:Y:S01]  /*62380*/  @P5 STG.E.U16 [R24.64], R57 ;  /* 0x0000003918005986 */ /* 0x0001e2000c10150a */
[----:B------:R-:W-:Y:S01]  /*62390*/  ISETP.LT.AND P5, PT, R47, c[0x0][0x178], !P0 ;  /* 0x00005e002f007a0c */ /* 0x000fe200047a1270 */
[----:B-1----:R-:W-:-:S04]  /*623a0*/  IMAD.WIDE R8, R4, 0x2, R38 ;  /* 0x0000000204087825 */ /* 0x002fc800078e0226 */
[----:B------:R-:W-:Y:S01]  /*623b0*/  IMAD.WIDE R4, R0, 0x2, R2 ;  /* 0x0000000200047825 */ /* 0x000fe200078e0202 */
[----:B------:R1:W-:Y:S01]  /*623c0*/  @P4 STG.E.U16 [R8.64], R56 ;  /* 0x0000003808004986 */ /* 0x0003e2000c10150a */
[----:B------:R-:W-:Y:S02]  /*623d0*/  ISETP.LT.AND P4, PT, R48, c[0x0][0x178], !P0 ;  /* 0x00005e0030007a0c */ /* 0x000fe40004781270 */
[----:B0-----:R-:W-:Y:S01]  /*623e0*/  PRMT R24, R49, 0x7632, R24 ;  /* 0x0000763231187816 */ /* 0x001fe20000000018 */
[----:B------:R-:W-:Y:S01]  /*623f0*/  @P3 STG.E.U16 [R12.64], R10 ;  /* 0x0000000a0c003986 */ /* 0x000fe2000c10150a */
[----:B------:R-:W-:Y:S01]  /*62400*/  ISETP.GE.AND P2, PT, R32, c[0x0][0x17c], PT ;  /* 0x00005f0020007a0c */ /* 0x000fe20003f46270 */
[----:B-1----:R-:W-:Y:S02]  /*62410*/  IMAD.WIDE R8, R0, 0x2, R16 ;  /* 0x0000000200087825 */ /* 0x002fe400078e0210 */
[----:B------:R0:W-:Y:S01]  /*62420*/  @P6 STG.E.U16 [R4.64], R6 ;  /* 0x0000000604006986 */ /* 0x0001e2000c10150a */
[----:B------:R-:W-:-:S02]  /*62430*/  ISETP.LT.AND P6, PT, R50, c[0x0][0x178], !P0 ;  /* 0x00005e0032007a0c */ /* 0x000fc400047c1270 */
[----:B------:R-:W-:Y:S01]  /*62440*/  ISETP.LT.AND P3, PT, R51, c[0x0][0x178], !P0 ;  /* 0x00005e0033007a0c */ /* 0x000fe20004761270 */
[----:B------:R1:W-:Y:S01]  /*62450*/  @P5 STG.E.U16 [R8.64], R24 ;  /* 0x0000001808005986 */ /* 0x0003e2000c10150a */
[----:B------:R-:W-:-:S03]  /*62460*/  ISETP.LT.AND P5, PT, R52, c[0x0][0x178], !P0 ;  /* 0x00005e0034007a0c */ /* 0x000fc600047a1270 */
[----:B------:R-:W3:Y:S01]  /*62470*/  LDL.LU R49, [R1+0x708] ;  /* 0x0007080001317983 */ /* 0x000ee20000300800 */
[----:B0-----:R-:W-:-:S03]  /*62480*/  PRMT R6, R54, 0x7632, R6 ;  /* 0x0000763236067816 */ /* 0x001fc60000000006 */
[----:B------:R-:W4:Y:S04]  /*62490*/  LDL.LU R32, [R1+0x213c] ;  /* 0x00213c0001207983 */ /* 0x000f280000300800 */
[----:B------:R-:W4:Y:S01]  /*624a0*/  LDL.LU R54, [R1+0x6e8] ;  /* 0x0006e80001367983 */ /* 0x000f220000300800 */
[----:B------:R-:W-:Y:S01]  /*624b0*/  PRMT R10, R58, 0x7632, R10 ;  /* 0x000076323a0a7816 */ /* 0x000fe2000000000a */
[C---:B------:R-:W-:Y:S01]  /*624c0*/  IMAD.WIDE R4, R0.reuse, 0x2, R18 ;  /* 0x0000000200047825 */ /* 0x040fe200078e0212 */
[----:B------:R-:W-:Y:S01]  /*624d0*/  PRMT R28, R53, 0x7632, R28 ;  /* 0x00007632351c7816 */ /* 0x000fe2000000001c */
[----:B------:R-:W4:Y:S02]  /*624e0*/  LDL.LU R58, [R1+0x6a8] ;  /* 0x0006a800013a7983 */ /* 0x000f240000300800 */
[C---:B-1----:R-:W-:Y:S01]  /*624f0*/  IMAD.WIDE R8, R0.reuse, 0x2, R20 ;  /* 0x0000000200087825 */ /* 0x042fe200078e0214 */
[----:B------:R-:W-:Y:S01]  /*62500*/  PRMT R29, R57, 0x7632, R29 ;  /* 0x00007632391d7816 */ /* 0x000fe2000000001d */
[----:B------:R-:W4:Y:S02]  /*62510*/  LDL.LU R53, [R1+0x668] ;  /* 0x0006680001357983 */ /* 0x000f240000300800 */
[----:B------:R-:W-:-:S02]  /*62520*/  IMAD.WIDE R12, R0, 0x2, R22 ;  /* 0x00000002000c7825 */ /* 0x000fc400078e0216 */
[----:B------:R-:W-:Y:S02]  /*62530*/  @P4 STG.E.U16 [R4.64], R6 ;  /* 0x0000000604004986 */ /* 0x000fe4000c10150a */
[----:B------:R-:W-:Y:S02]  /*62540*/  IMAD.WIDE R24, R0, 0x2, R36 ;  /* 0x0000000200187825 */ /* 0x000fe400078e0224 */
[----:B------:R-:W-:Y:S04]  /*62550*/  @P6 STG.E.U16 [R8.64], R10 ;  /* 0x0000000a08006986 */ /* 0x000fe8000c10150a */
[----:B------:R-:W-:Y:S04]  /*62560*/  @P3 STG.E.U16 [R12.64], R28 ;  /* 0x0000001c0c003986 */ /* 0x000fe8000c10150a */
[----:B------:R0:W-:Y:S04]  /*62570*/  @P5 STG.E.U16 [R24.64], R29 ;  /* 0x0000001d18005986 */ /* 0x0001e8000c10150a */
[----:B------:R-:W4:Y:S01]  /*62580*/  LDL.LU R57, [R1+0x5c8] ;  /* 0x0005c80001397983 */ /* 0x000f220000300800 */
[----:B0-----:R-:W-:-:S03]  /*62590*/  PRMT R24, R56, 0x7632, R24 ;  /* 0x0000763238187816 */ /* 0x001fc60000000018 */
[----:B------:R-:W4:Y:S01]  /*625a0*/  LDL.LU R56, [R1+0x508] ;  /* 0x0005080001387983 */ /* 0x000f220000300800 */
[----:B------:R-:W-:Y:S02]  /*625b0*/  ISETP.GE.AND P1, PT, R33, c[0x0][0x17c], PT ;  /* 0x00005f0021007a0c */ /* 0x000fe40003f26270 */
[----:B------:R-:W-:Y:S02]  /*625c0*/  ISETP.LT.AND P4, PT, R55, c[0x0][0x178], !P0 ;  /* 0x00005e0037007a0c */ /* 0x000fe40004781270 */
[----:B------:R-:W-:Y:S02]  /*625d0*/  ISETP.LT.AND P0, PT, R59, c[0x0][0x178], !P0 ;  /* 0x00005e003b007a0c */ /* 0x000fe40004701270 */
[----:B------:R-:W-:Y:S02]  /*625e0*/  ISETP.LT.AND P5, PT, R27, c[0x0][0x178], !P1 ;  /* 0x00005e001b007a0c */ /* 0x000fe40004fa1270 */
[C---:B------:R-:W-:Y:S01]  /*625f0*/  IADD3 R6, R0.reuse, c[0x0][0x198], RZ ;  /* 0x0000660000067a10 */ /* 0x040fe20007ffe0ff */
[----:B------:R-:W-:Y:S01]  /*62600*/  IMAD.WIDE R4, R0, 0x2, R38 ;  /* 0x0000000200047825 */ /* 0x000fe200078e0226 */
[----:B------:R-:W-:-:S02]  /*62610*/  ISETP.LT.AND P6, PT, R47, c[0x0][0x178], !P1 ;  /* 0x00005e002f007a0c */ /* 0x000fc40004fc1270 */
[----:B------:R-:W-:Y:S01]  /*62620*/  PRMT R10, R10, 0x7632, R10 ;  /* 0x000076320a0a7816 */ /* 0x000fe2000000000a */
[----:B------:R-:W-:Y:S01]  /*62630*/  IMAD.WIDE R12, R0, 0x2, R40 ;  /* 0x00000002000c7825 */ /* 0x000fe200078e0228 */
[----:B------:R-:W-:-:S03]  /*62640*/  ISETP.LT.AND P3, PT, R48, c[0x0][0x178], !P1 ;  /* 0x00005e0030007a0c */ /* 0x000fc60004f61270 */
[----:B------:R-:W-:Y:S01]  /*62650*/  IMAD.WIDE R8, R6, 0x2, R2 ;  /* 0x0000000206087825 */ /* 0x000fe200078e0202 */
[----:B------:R0:W-:Y:S01]  /*62660*/  @P4 STG.E.U16 [R4.64], R24 ;  /* 0x0000001804004986 */ /* 0x0001e2000c10150a */
[----:B------:R-:W-:-:S03]  /*62670*/  ISETP.LT.AND P4, PT, R50, c[0x0][0x178], !P1 ;  /* 0x00005e0032007a0c */ /* 0x000fc60004f81270 */
[----:B------:R1:W-:Y:S01]  /*62680*/  @P0 STG.E.U16 [R12.64], R10 ;  /* 0x0000000a0c000986 */ /* 0x0003e2000c10150a */
[C---:B0-----:R-:W-:Y:S01]  /*62690*/  IMAD.WIDE R4, R6.reuse, 0x2, R16 ;  /* 0x0000000206047825 */ /* 0x041fe200078e0210 */
[----:B------:R-:W-:-:S03]  /*626a0*/  IADD3 R0, R6, c[0x0][0x198], RZ ;  /* 0x0000660006007a10 */ /* 0x000fc60007ffe0ff */
[C---:B-1----:R-:W-:Y:S01]  /*626b0*/  IMAD.WIDE R12, R6.reuse, 0x2, R40 ;  /* 0x00000002060c7825 */ /* 0x042fe200078e0228 */
[----:B--2---:R0:W-:Y:S01]  /*626c0*/  @P5 STG.E.U16 [R8.64], R46 ;  /* 0x0000002e08005986 */ /* 0x0041e2000c10150a */
[----:B------:R-:W-:Y:S02]  /*626d0*/  ISETP.LT.AND P5, PT, R51, c[0x0][0x178], !P1 ;  /* 0x00005e0033007a0c */ /* 0x000fe40004fa1270 */
[----:B0-----:R-:W-:Y:S01]  /*626e0*/  IMAD.WIDE R8, R6, 0x2, R18 ;  /* 0x0000000206087825 */ /* 0x001fe200078e0212 */
[----:B------:R-:W-:Y:S01]  /*626f0*/  PRMT R10, R46, 0x7632, R10 ;  /* 0x000076322e0a7816 */ /* 0x000fe2000000000a */
[----:B---3--:R0:W-:Y:S01]  /*62700*/  @P6 STG.E.U16 [R4.64], R49 ;  /* 0x0000003104006986 */ /* 0x0081e2000c10150a */
[----:B------:R-:W-:-:S03]  /*62710*/  ISETP.LT.AND P6, PT, R52, c[0x0][0x178], !P1 ;  /* 0x00005e0034007a0c */ /* 0x000fc60004fc1270 */
[----:B----4-:R1:W-:Y:S01]  /*62720*/  @P3 STG.E.U16 [R8.64], R54 ;  /* 0x0000003608003986 */ /* 0x0103e2000c10150a */
[----:B------:R-:W-:Y:S01]  /*62730*/  ISETP.LT.AND P3, PT, R55, c[0x0][0x178], !P1 ;  /* 0x00005e0037007a0c */ /* 0x000fe20004f61270 */
[----:B0-----:R-:W-:Y:S01]  /*62740*/  IMAD.WIDE R4, R6, 0x2, R20 ;  /* 0x0000000206047825 */ /* 0x001fe200078e0214 */
[----:B------:R-:W-:-:S04]  /*62750*/  ISETP.LT.AND P1, PT, R59, c[0x0][0x178], !P1 ;  /* 0x00005e003b007a0c */ /* 0x000fc80004f21270 */
[----:B------:R0:W-:Y:S01]  /*62760*/  @P4 STG.E.U16 [R4.64], R58 ;  /* 0x0000003a04004986 */ /* 0x0001e2000c10150a */
[----:B-1----:R-:W-:Y:S01]  /*62770*/  IMAD.WIDE R8, R6, 0x2, R22 ;  /* 0x0000000206087825 */ /* 0x002fe200078e0216 */
[----:B------:R-:W-:-:S04]  /*62780*/  ISETP.LT.AND P4, PT, R27, c[0x0][0x178], !P2 ;  /* 0x00005e001b007a0c */ /* 0x000fc80005781270 */
[----:B------:R1:W-:Y:S01]  /*62790*/  @P5 STG.E.U16 [R8.64], R53 ;  /* 0x0000003508005986 */ /* 0x0003e2000c10150a */
[----:B------:R-:W-:Y:S01]  /*627a0*/  ISETP.LT.AND P5, PT, R47, c[0x0][0x178], !P2 ;  /* 0x00005e002f007a0c */ /* 0x000fe200057a1270 */
[----:B0-----:R-:W-:-:S04]  /*627b0*/  IMAD.WIDE R4, R6, 0x2, R36 ;  /* 0x0000000206047825 */ /* 0x001fc800078e0224 */
[----:B-1----:R-:W-:Y:S01]  /*627c0*/  IMAD.WIDE R8, R6, 0x2, R38 ;  /* 0x0000000206087825 */ /* 0x002fe200078e0226 */
[----:B------:R0:W-:Y:S01]  /*627d0*/  @P6 STG.E.U16 [R4.64], R57 ;  /* 0x0000003904006986 */ /* 0x0001e2000c10150a */
[----:B------:R-:W-:Y:S02]  /*627e0*/  PRMT R6, R49, 0x7632, R6 ;  /* 0x0000763231067816 */ /* 0x000fe40000000006 */
[----:B------:R-:W-:Y:S02]  /*627f0*/  ISETP.GE.AND P0, PT, R32, c[0x0][0x17c], PT ;  /* 0x00005f0020007a0c */ /* 0x000fe40003f06270 */
[----:B------:R-:W2:Y:S04]  /*62800*/  LDL.LU R32, [R1+0x2140] ;  /* 0x0021400001207983 */ /* 0x000ea80000300800 */
[----:B------:R1:W-:Y:S01]  /*62810*/  @P3 STG.E.U16 [R8.64], R56 ;  /* 0x0000003808003986 */ /* 0x0003e2000c10150a */
[----:B0-----:R-:W-:-:S03]  /*62820*/  IMAD.WIDE R4, R0, 0x2, R2 ;  /* 0x0000000200047825 */ /* 0x001fc600078e0202 */
[----:B------:R-:W-:Y:S01]  /*62830*/  @P1 STG.E.U16 [R12.64], R14 ;  /* 0x0000000e0c001986 */ /* 0x000fe2000c10150a */
[----:B------:R-:W-:-:S03]  /*62840*/  ISETP.LT.AND P1, PT, R48, c[0x0][0x178], !P2 ;  /* 0x00005e0030007a0c */ /* 0x000fc60005721270 */
[----:B------:R0:W-:Y:S01]  /*62850*/  @P4 STG.E.U16 [R4.64], R10 ;  /* 0x0000000a04004986 */ /* 0x0001e2000c10150a */
[----:B-1----:R-:W-:-:S03]  /*62860*/  IMAD.WIDE R8, R0, 0x2, R16 ;  /* 0x0000000200087825 */ /* 0x002fc600078e0210 */
[----:B------:R-:W3:Y:S01]  /*62870*/  LDL.LU R49, [R1+0x738] ;  /* 0x0007380001317983 */ /* 0x000ee20000300800 */
[----:B------:R-:W-:-:S03]  /*62880*/  ISETP.LT.AND P3, PT, R50, c[0x0][0x178], !P2 ;  /* 0x00005e0032007a0c */ /* 0x000fc60005761270 */
[----:B------:R1:W-:Y:S04]  /*62890*/  @P5 STG.E.U16 [R8.64], R6 ;  /* 0x0000000608005986 */ /* 0x0003e8000c10150a */
[----:B------:R-:W4:Y:S01]  /*628a0*/  LDL.LU R29, [R1+0x2144] ;  /* 0x00214400011d7983 */ /* 0x000f220000300800 */
[----:B0-----:R-:W-:Y:S02]  /*628b0*/  PRMT R10, R58, 0x7632, R10 ;  /* 0x000076323a0a7816 */ /* 0x001fe4000000000a */
[----:B-1----:R-:W-:Y:S02]  /*628c0*/  PRMT R6, R54, 0x7632, R6 ;  /* 0x0000763236067816 */ /* 0x002fe40000000006 */
[----:B------:R-:W4:Y:S01]  /*628d0*/  LDL.LU R54, [R1+0x718] ;  /* 0x0007180001367983 */ /* 0x000f220000300800 */
[----:B------:R-:W-:-:S03]  /*628e0*/  PRMT R14, R53, 0x7632, R14 ;  /* 0x00007632350e7816 */ /* 0x000fc6000000000e */
[----:B------:R-:W4:Y:S01]  /*628f0*/  LDL.LU R58, [R1+0x6d8] ;  /* 0x0006d800013a7983 */ /* 0x000f220000300800 */
[C---:B------:R-:W-:Y:S01]  /*62900*/  IMAD.WIDE R4, R0.reuse, 0x2, R18 ;  /* 0x0000000200047825 */ /* 0x040fe200078e0212 */
[----:B------:R-:W-:Y:S02]  /*62910*/  PRMT R28, R57, 0x7632, R28 ;  /* 0x00007632391c7816 */ /* 0x000fe4000000001c */
[----:B------:R-:W4:Y:S01]  /*62920*/  LDL.LU R53, [R1+0x688] ;  /* 0x0006880001357983 */ /* 0x000f220000300800 */
[----:B------:R-:W-:-:S03]  /*62930*/  IMAD.WIDE R8, R0, 0x2, R20 ;  /* 0x0000000200087825 */ /* 0x000fc600078e0214 */
[----:B------:R-:W4:Y:S04]  /*62940*/  LDL.LU R57, [R1+0x658] ;  /* 0x0006580001397983 */ /* 0x000f280000300800 */
[----:B------:R-:W-:Y:S04]  /*62950*/  @P1 STG.E.U16 [R4.64], R6 ;  /* 0x0000000604001986 */ /* 0x000fe8000c10150a */
[----:B------:R0:W-:Y:S02]  /*62960*/  @P3 STG.E.U16 [R8.64], R10 ;  /* 0x0000000a08003986 */ /* 0x0001e4000c10150a */
[----:B0-----:R-:W-:-:S02]  /*62970*/  PRMT R10, R56, 0x7632, R10 ;  /* 0x00007632380a7816 */ /* 0x001fc4000000000a */
[----:B------:R-:W4:Y:S01]  /*62980*/  LDL.LU R56, [R1+0x5b8] ;  /* 0x0005b80001387983 */ /* 0x000f220000300800 */
[----:B------:R-:W-:Y:S02]  /*62990*/  ISETP.LT.AND P4, PT, R51, c[0x0][0x178], !P2 ;  /* 0x00005e0033007a0c */ /* 0x000fe40005781270 */
[----:B------:R-:W-:Y:S02]  /*629a0*/  ISETP.LT.AND P5, PT, R52, c[0x0][0x178], !P2 ;  /* 0x00005e0034007a0c */ /* 0x000fe400057a1270 */
[----:B------:R-:W-:Y:S01]  /*629b0*/  ISETP.LT.AND P3, PT, R55, c[0x0][0x178], !P2 ;  /* 0x00005e0037007a0c */ /* 0x000fe20005761270 */
[C---:B------:R-:W-:Y:S01]  /*629c0*/  IMAD.WIDE R12, R0.reuse, 0x2, R22 ;  /* 0x00000002000c7825 */ /* 0x040fe200078e0216 */
[----:B------:R-:W-:Y:S02]  /*629d0*/  ISETP.LT.AND P1, PT, R59, c[0x0][0x178], !P2 ;  /* 0x00005e003b007a0c */ /* 0x000fe40005721270 */
[----:B------:R-:W-:Y:S01]  /*629e0*/  ISETP.LT.AND P2, PT, R27, c[0x0][0x178], !P0 ;  /* 0x00005e001b007a0c */ /* 0x000fe20004741270 */
[C---:B------:R-:W-:Y:S01]  /*629f0*/  IMAD.WIDE R24, R0.reuse, 0x2, R36 ;  /* 0x0000000200187825 */ /* 0x040fe200078e0224 */
[----:B------:R-:W-:-:S03]  /*62a00*/  IADD3 R6, R0, c[0x0][0x198], RZ ;  /* 0x0000660000067a10 */ /* 0x000fc60007ffe0ff */
[----:B------:R0:W-:Y:S01]  /*62a10*/  @P4 STG.E.U16 [R12.64], R14 ;  /* 0x0000000e0c004986 */ /* 0x0001e2000c10150a */
[----:B------:R-:W-:Y:S01]  /*62a20*/  ISETP.LT.AND P4, PT, R47, c[0x0][0x178], !P0 ;  /* 0x00005e002f007a0c */ /* 0x000fe20004781270 */
[----:B------:R-:W-:Y:S01]  /*62a30*/  IMAD.WIDE R4, R0, 0x2, R38 ;  /* 0x0000000200047825 */ /* 0x000fe200078e0226 */
[----:B------:R-:W-:Y:S01]  /*62a40*/  ISETP.LT.AND P6, PT, R48, c[0x0][0x178], !P0 ;  /* 0x00005e0030007a0c */ /* 0x000fe200047c1270 */
[----:B------:R-:W-:Y:S02]  /*62a50*/  @P5 STG.E.U16 [R24.64], R28 ;  /* 0x0000001c18005986 */ /* 0x000fe4000c10150a */
[----:B------:R-:W-:Y:S02]  /*62a60*/  IMAD.WIDE R8, R0, 0x2, R40 ;  /* 0x0000000200087825 */ /* 0x000fe400078e0228 */
[----:B------:R1:W-:Y:S01]  /*62a70*/  @P3 STG.E.U16 [R4.64], R10 ;  /* 0x0000000a04003986 */ /* 0x0003e2000c10150a */
[----:B------:R-:W-:Y:S02]  /*62a80*/  ISETP.LT.AND P3, PT, R50, c[0x0][0x178], !P0 ;  /* 0x00005e0032007a0c */ /* 0x000fe40004761270 */
[----:B0-----:R-:W-:Y:S01]  /*62a90*/  PRMT R14, R14, 0x7632, R14 ;  /* 0x000076320e0e7816 */ /* 0x001fe2000000000e */
[----:B------:R-:W-:-:S04]  /*62aa0*/  IMAD.WIDE R12, R6, 0x2, R16 ;  /* 0x00000002060c7825 */ /* 0x000fc800078e0210 */
[----:B------:R0:W-:Y:S01]  /*62ab0*/  @P1 STG.E.U16 [R8.64], R14 ;  /* 0x0000000e08001986 */ /* 0x0001e2000c10150a */
[----:B------:R-:W-:Y:S01]  /*62ac0*/  ISETP.LT.AND P1, PT, R51, c[0x0][0x178], !P0 ;  /* 0x00005e0033007a0c */ /* 0x000fe20004721270 */
[----:B-1----:R-:W-:-:S04]  /*62ad0*/  IMAD.WIDE R4, R6, 0x2, R2 ;  /* 0x0000000206047825 */ /* 0x002fc800078e0202 */
[C---:B0-----:R-:W-:Y:S01]  /*62ae0*/  IMAD.WIDE R8, R6.reuse, 0x2, R18 ;  /* 0x0000000206087825 */ /* 0x041fe200078e0212 */
[----:B------:R-:W-:-:S05]  /*62af0*/  IADD3 R0, R6, c[0x0][0x198], RZ ;  /* 0x0000660006007a10 */ /* 0x000fca0007ffe0ff */
[----:B------:R-:W-:Y:S01]  /*62b00*/  IMAD.WIDE R24, R0, 0x2, R2 ;  /* 0x0000000200187825 */ /* 0x000fe200078e0202 */
[----:B--2---:R-:W-:Y:S01]  /*62b10*/  ISETP.GE.AND P5, PT, R32, c[0x0][0x17c], PT ;  /* 0x00005f0020007a0c */ /* 0x004fe20003fa6270 */
[----:B---3--:R0:W-:Y:S02]  /*62b20*/  @P2 STG.E.U16 [R4.64], R49 ;  /* 0x0000003104002986 */ /* 0x0081e4000c10150a */
[----:B0-----:R-:W-:Y:S02]  /*62b30*/  IMAD.WIDE R4, R6, 0x2, R20 ;  /* 0x0000000206047825 */ /* 0x001fe400078e0214 */
[----:B----4-:R-:W-:Y:S01]  /*62b40*/  @P4 STG.E.U16 [R12.64], R54 ;  /* 0x000000360c004986 */ /* 0x010fe2000c10150a */
[----:B------:R-:W-:-:S03]  /*62b50*/  ISETP.LT.AND P4, PT, R52, c[0x0][0x178], !P0 ;  /* 0x00005e0034007a0c */ /* 0x000fc60004781270 */
[----:B------:R0:W-:Y:S01]  /*62b60*/  @P6 STG.E.U16 [R8.64], R58 ;  /* 0x0000003a08006986 */ /* 0x0001e2000c10150a */
[----:B------:R-:W-:-:S03]  /*62b70*/  ISETP.GE.AND P2, PT, R29, c[0x0][0x17c], PT ;  /* 0x00005f001d007a0c */ /* 0x000fc60003f46270 */
[----:B------:R1:W-:Y:S01]  /*62b80*/  @P3 STG.E.U16 [R4.64], R53 ;  /* 0x0000003504003986 */ /* 0x0003e2000c10150a */
[----:B------:R-:W-:Y:S02]  /*62b90*/  ISETP.LT.AND P3, PT, R55, c[0x0][0x178], !P0 ;  /* 0x00005e0037007a0c */ /* 0x000fe40004761270 */
[----:B------:R-:W-:Y:S01]  /*62ba0*/  ISETP.LT.AND P0, PT, R59, c[0x0][0x178], !P0 ;  /* 0x00005e003b007a0c */ /* 0x000fe20004701270 */
[----:B------:R-:W2:Y:S01]  /*62bb0*/  LDL.LU R29, [R1+0x2148] ;  /* 0x00214800011d7983 */ /* 0x000ea20000300800 */
[C---:B0-----:R-:W-:Y:S01]  /*62bc0*/  IMAD.WIDE R8, R6.reuse, 0x2, R22 ;  /* 0x0000000206087825 */ /* 0x041fe200078e0216 */
[----:B------:R-:W-:Y:S02]  /*62bd0*/  ISETP.LT.AND P6, PT, R27, c[0x0][0x178], !P5 ;  /* 0x00005e001b007a0c */ /* 0x000fe40006fc1270 */
[----:B------:R-:W3:Y:S01]  /*62be0*/  LDL.LU R28, [R1+0x214c] ;  /* 0x00214c00011c7983 */ /* 0x000ee20000300800 */
[----:B-1----:R-:W-:-:S03]  /*62bf0*/  IMAD.WIDE R4, R6, 0x2, R36 ;  /* 0x0000000206047825 */ /* 0x002fc600078e0224 */
[----:B------:R0:W-:Y:S01]  /*62c00*/  @P1 STG.E.U16 [R8.64], R57 ;  /* 0x0000003908001986 */ /* 0x0001e2000c10150a */
[----:B------:R-:W-:-:S03]  /*62c10*/  ISETP.LT.AND P1, PT, R47, c[0x0][0x178], !P5 ;  /* 0x00005e002f007a0c */ /* 0x000fc60006f21270 */
[----:B------:R-:W4:Y:S01]  /*62c20*/  LDL.LU R46, [R1+0x64c] ;  /* 0x00064c00012e7983 */ /* 0x000f220000300800 */
[----:B------:R-:W-:Y:S01]  /*62c30*/  PRMT R10, R49, 0x7632, R10 ;  /* 0x00007632310a7816 */ /* 0x000fe2000000000a */
[C---:B------:R-:W-:Y:S02]  /*62c40*/  IMAD.WIDE R12, R6.reuse, 0x2, R40 ;  /* 0x00000002060c7825 */ /* 0x040fe400078e0228 */
[----:B------:R-:W3:Y:S04]  /*62c50*/  LDL.LU R49, [R1+0x63c] ;  /* 0x00063c0001317983 */ /* 0x000ee80000300800 */
[----:B------:R1:W-:Y:S01]  /*62c60*/  @P4 STG.E.U16 [R4.64], R56 ;  /* 0x0000003804004986 */ /* 0x0003e2000c10150a */
[----:B0-----:R-:W-:Y:S01]  /*62c70*/  IMAD.WIDE R8, R6, 0x2, R38 ;  /* 0x0000000206087825 */ /* 0x001fe200078e0226 */
[----:B------:R-:W-:-:S02]  /*62c80*/  ISETP.LT.AND P4, PT, R48, c[0x0][0x178], !P5 ;  /* 0x00005e0030007a0c */ /* 0x000fc40006f81270 */
[----:B------:R-:W-:Y:S02]  /*62c90*/  PRMT R6, R54, 0x7632, R6 ;  /* 0x0000763236067816 */ /* 0x000fe40000000006 */
[----:B------:R-:W3:Y:S04]  /*62ca0*/  LDL.LU R54, [R1+0x62c] ;  /* 0x00062c0001367983 */ /* 0x000ee80000300800 */
[----:B------:R0:W-:Y:S01]  /*62cb0*/  @P3 STG.E.U16 [R8.64], R26 ;  /* 0x0000001a08003986 */ /* 0x0001e2000c10150a */
[----:B-1----:R-:W-:-:S03]  /*62cc0*/  IMAD.WIDE R4, R0, 0x2, R16 ;  /* 0x0000000200047825 */ /* 0x002fc600078e0210 */
[----:B------:R-:W-:Y:S04]  /*62cd0*/  @P0 STG.E.U16 [R12.64], R30 ;  /* 0x0000001e0c000986 */ /* 0x000fe8000c10150a */
[----:B------:R1:W-:Y:S01]  /*62ce0*/  @P6 STG.E.U16 [R24.64], R10 ;  /* 0x0000000a18006986 */ /* 0x0003e2000c10150a */
[----:B0-----:R-:W-:-:S03]  /*62cf0*/  IMAD.WIDE R8, R0, 0x2, R18 ;  /* 0x0000000200087825 */ /* 0x001fc600078e0212 */
[----:B------:R0:W-:Y:S01]  /*62d00*/  @P1 STG.E.U16 [R4.64], R6 ;  /* 0x0000000604001986 */ /* 0x0001e2000c10150a */
[----:B-1----:R-:W-:-:S03]  /*62d10*/  PRMT R10, R58, 0x7632, R10 ;  /* 0x000076323a0a7816 */ /* 0x002fc6000000000a */
[----:B------:R-:W3:Y:S01]  /*62d20*/  LDL.LU R58, [R1+0x61c] ;  /* 0x00061c00013a7983 */ /* 0x000ee20000300800 */
[----:B0-----:R-:W-:-:S03]  /*62d30*/  PRMT R6, R53, 0x7632, R6 ;  /* 0x0000763235067816 */ /* 0x001fc60000000006 */
[----:B------:R-:W3:Y:S01]  /*62d40*/  LDL.LU R53, [R1+0x60c] ;  /* 0x00060c0001357983 */ /* 0x000ee20000300800 */
[----:B------:R-:W-:-:S03]  /*62d50*/  PRMT R14, R56, 0x7632, R14 ;  /* 0x00007632380e7816 */ /* 0x000fc6000000000e */
[----:B------:R0:W-:Y:S02]  /*62d60*/  @P4 STG.E.U16 [R8.64], R10 ;  /* 0x0000000a08004986 */ /* 0x0001e4000c10150a */
[----:B0-----:R-:W-:Y:S02]  /*62d70*/  PRMT R10, R57, 0x7632, R10 ;  /* 0x00007632390a7816 */ /* 0x001fe4000000000a */
[----:B------:R-:W3:Y:S04]  /*62d80*/  LDL.LU R57, [R1+0x5fc] ;  /* 0x0005fc0001397983 */ /* 0x000ee80000300800 */
[----:B------:R-:W3:Y:S01]  /*62d90*/  LDL.LU R56, [R1+0x5ac] ;  /* 0x0005ac0001387983 */ /* 0x000ee20000300800 */
[----:B------:R-:W-:Y:S02]  /*62da0*/  ISETP.LT.AND P0, PT, R50, c[0x0][0x178], !P5 ;  /* 0x00005e0032007a0c */ /* 0x000fe40006f01270 */
[----:B------:R-:W-:Y:S01]  /*62db0*/  ISETP.LT.AND P6, PT, R51, c[0x0][0x178], !P5 ;  /* 0x00005e0033007a0c */ /* 0x000fe20006fc1270 */
[----:B------:R-:W-:Y:S01]  /*62dc0*/  IMAD.WIDE R4, R0, 0x2, R20 ;  /* 0x0000000200047825 */ /* 0x000fe200078e0214 */
[----:B------:R-:W-:Y:S01]  /*62dd0*/  ISETP.LT.AND P3, PT, R52, c[0x0][0x178], !P5 ;  /* 0x00005e0034007a0c */ /* 0x000fe20006f61270 */
[----:B------:R-:W3:Y:S02]  /*62de0*/  LDL.LU R33, [R1+0x2150] ;  /* 0x0021500001217983 */ /* 0x000ee40000300800 */
[----:B------:R-:W-:-:S04]  /*62df0*/  IMAD.WIDE R8, R0, 0x2, R22 ;  /* 0x0000000200087825 */ /* 0x000fc800078e0216 */
[----:B------:R-:W-:Y:S01]  /*62e00*/  IMAD.WIDE R12, R0, 0x2, R36 ;  /* 0x00000002000c7825 */ /* 0x000fe200078e0224 */
[----:B------:R-:W-:Y:S01]  /*62e10*/  PRMT R26, R26, 0x7632, R26 ;  /* 0x000076321a1a7816 */ /* 0x000fe2000000001a */
[----:B------:R0:W-:Y:S01]  /*62e20*/  @P0 STG.E.U16 [R4.64], R6 ;  /* 0x0000000604000986 */ /* 0x0001e2000c10150a */
[----:B------:R-:W-:Y:S02]  /*62e30*/  ISETP.LT.AND P0, PT, R55, c[0x0][0x178], !P5 ;  /* 0x00005e0037007a0c */ /* 0x000fe40006f01270 */
[----:B------:R-:W-:Y:S01]  /*62e40*/  ISETP.LT.AND P5, PT, R59, c[0x0][0x178], !P5 ;  /* 0x00005e003b007a0c */ /* 0x000fe20006fa1270 */
[----:B------:R1:W-:Y:S01]  /*62e50*/  @P6 STG.E.U16 [R8.64], R10 ;  /* 0x0000000a08006986 */ /* 0x0003e2000c10150a */
[----:B------:R-:W-:-:S03]  /*62e60*/  ISETP.LT.AND P6, PT, R27, c[0x0][0x178], !P2 ;  /* 0x00005e001b007a0c */ /* 0x000fc600057c1270 */
[----:B------:R1:W-:Y:S01]  /*62e70*/  @P3 STG.E.U16 [R12.64], R14 ;  /* 0x0000000e0c003986 */ /* 0x0003e2000c10150a */
[----:B------:R-:W-:Y:S02]  /*62e80*/  ISETP.LT.AND P3, PT, R47, c[0x0][0x178], !P2 ;  /* 0x00005e002f007a0c */ /* 0x000fe40005761270 */
[C---:B0-----:R-:W-:Y:S01]  /*62e90*/  IADD3 R6, R0.reuse, c[0x0][0x198], RZ ;  /* 0x0000660000067a10 */ /* 0x041fe20007ffe0ff */
[----:B------:R-:W-:Y:S01]  /*62ea0*/  IMAD.WIDE R4, R0, 0x2, R38 ;  /* 0x0000000200047825 */ /* 0x000fe200078e0226 */
[----:B------:R-:W-:Y:S01]  /*62eb0*/  ISETP.LT.AND P4, PT, R48, c[0x0][0x178], !P2 ;  /* 0x00005e0030007a0c */ /* 0x000fe20005781270 */
[----:B------:R-:W3:Y:S01]  /*62ec0*/  LDL.LU R32, [R1+0x2158] ;  /* 0x0021580001207983 */ /* 0x000ee20000300800 */
[----:B------:R-:W-:Y:S01]  /*62ed0*/  PRMT R30, R30, 0x7632, R30 ;  /* 0x000076321e1e7816 */ /* 0x000fe2000000001e */
[----:B-1----:R-:W-:-:S04]  /*62ee0*/  IMAD.WIDE R8, R0, 0x2, R40 ;  /* 0x0000000200087825 */ /* 0x002fc800078e0228 */
[----:B------:R-:W-:Y:S01]  /*62ef0*/  IMAD.WIDE R12, R6, 0x2, R2 ;  /* 0x00000002060c7825 */ /* 0x000fe200078e0202 */
[----:B------:R0:W-:Y:S04]  /*62f00*/  @P0 STG.E.U16 [R4.64], R26 ;  /* 0x0000001a04000986 */ /* 0x0001e8000c10150a */
[----:B------:R1:W-:Y:S01]  /*62f10*/  @P5 STG.E.U16 [R8.64], R30 ;  /* 0x0000001e08005986 */ /* 0x0003e2000c10150a */
[----:B------:R-:W-:Y:S01]  /*62f20*/  ISETP.LT.AND P5, PT, R50, c[0x0][0x178], !P2 ;  /* 0x00005e0032007a0c */ /* 0x000fe200057a1270 */
[----:B0-----:R-:W-:-:S04]  /*62f30*/  IMAD.WIDE R4, R6, 0x2, R16 ;  /* 0x0000000206047825 */ /* 0x001fc800078e0210 */
[----:B-1----:R-:W-:Y:S01]  /*62f40*/  IMAD.WIDE R8, R6, 0x2, R18 ;  /* 0x0000000206087825 */ /* 0x002fe200078e0212 */
[----:B--2---:R-:W-:Y:S02]  /*62f50*/  ISETP.GE.AND P1, PT, R29, c[0x0][0x17c], PT ;  /* 0x00005f001d007a0c */ /* 0x004fe40003f26270 */
[----:B------:R-:W2:Y:S04]  /*62f60*/  LDL.LU R29, [R1+0x2154] ;  /* 0x00215400011d7983 */ /* 0x000ea80000300800 */
[----:B----4-:R0:W-:Y:S01]  /*62f70*/  @P6 STG.E.U16 [R12.64], R46 ;  /* 0x0000002e0c006986 */ /* 0x0101e2000c10150a */
[----:B------:R-:W-:-:S03]  /*62f80*/  ISETP.LT.AND P6, PT, R51, c[0x0][0x178], !P2 ;  /* 0x00005e0033007a0c */ /* 0x000fc600057c1270 */
[----:B---3--:R1:W-:Y:S01]  /*62f90*/  @P3 STG.E.U16 [R4.64], R49 ;  /* 0x0000003104003986 */ /* 0x0083e2000c10150a */
[----:B------:R-:W-:Y:S02]  /*62fa0*/  ISETP.LT.AND P3, PT, R52, c[0x0][0x178], !P2 ;  /* 0x00005e0034007a0c */ /* 0x000fe40005761270 */
[----:B------:R-:W-:Y:S02]  /*62fb0*/  PRMT R0, R46, 0x7632, R0 ;  /* 0x000076322e007816 */ /* 0x000fe40000000000 */
[----:B------:R-:W-:Y:S01]  /*62fc0*/  PRMT R10, R49, 0x7632, R10 ;  /* 0x00007632310a7816 */ /* 0x000fe2000000000a */
[----:B0-----:R-:W3:Y:S04]  /*62fd0*/  LDL.LU R46, [R1+0x6fc] ;  /* 0x0006fc00012e7983 */ /* 0x001ee80000300800 */
[----:B------:R0:W-:Y:S01]  /*62fe0*/  @P4 STG.E.U16 [R8.64], R54 ;  /* 0x0000003608004986 */ /* 0x0001e2000c10150a */
[----:B------:R-:W-:Y:S01]  /*62ff0*/  ISETP.LT.AND P4, PT, R55, c[0x0][0x178], !P2 ;  /* 0x00005e0037007a0c */ /* 0x000fe20005781270 */
[----:B-1----:R-:W-:Y:S01]  /*63000*/  IMAD.WIDE R4, R6, 0x2, R20 ;  /* 0x0000000206047825 */ /* 0x002fe200078e0214 */
[----:B------:R-:W-:Y:S01]  /*63010*/  ISETP.LT.AND P2, PT, R59, c[0x0][0x178], !P2 ;  /* 0x00005e003b007a0c */ /* 0x000fe20005741270 */
[----:B------:R-:W4:Y:S01]  /*63020*/  LDL.LU R49, [R1+0x6cc] ;  /* 0x0006cc0001317983 */ /* 0x000f220000300800 */
[----:B------:R-:W-:Y:S01]  /*63030*/  PRMT R14, R54, 0x7632, R14 ;  /* 0x00007632360e7816 */ /* 0x000fe2000000000e */
[----:B0-----:R-:W-:-:S02]  /*63040*/  IMAD.WIDE R8, R6, 0x2, R22 ;  /* 0x0000000206087825 */ /* 0x001fc400078e0216 */
[----:B------:R-:W2:Y:S02]  /*63050*/  LDL.LU R54, [R1+0x6bc] ;  /* 0x0006bc0001367983 */ /* 0x000ea40000300800 */
[----:B------:R-:W-:Y:S02]  /*63060*/  IMAD.WIDE R12, R6, 0x2, R40 ;  /* 0x00000002060c7825 */ /* 0x000fe400078e0228 */
[----:B------:R0:W-:Y:S01]  /*63070*/  @P5 STG.E.U16 [R4.64], R58 ;  /* 0x0000003a04005986 */ /* 0x0001e2000c10150a */
[----:B------:R-:W-:-:S03]  /*63080*/  PRMT R24, R58, 0x7632, R24 ;  /* 0x000076323a187816 */ /* 0x000fc60000000018 */
[----:B------:R1:W-:Y:S01]  /*63090*/  @P6 STG.E.U16 [R8.64], R53 ;  /* 0x0000003508006986 */ /* 0x0003e2000c10150a */
[----:B------:R-:W-:Y:S01]  /*630a0*/  PRMT R25, R53, 0x7632, R25 ;  /* 0x0000763235197816 */ /* 0x000fe20000000019 */
[C---:B0-----:R-:W-:Y:S02]  /*630b0*/  IMAD.WIDE R4, R6.reuse, 0x2, R36 ;  /* 0x0000000206047825 */ /* 0x041fe400078e0224 */
[----:B------:R-:W2:Y:S02]  /*630c0*/  LDL.LU R58, [R1+0x69c] ;  /* 0x00069c00013a7983 */ /* 0x000ea40000300800 */
[----:B-1----:R-:W-:Y:S02]  /*630d0*/  IMAD.WIDE R8, R6, 0x2, R38 ;  /* 0x0000000206087825 */ /* 0x002fe400078e0226 */
[----:B------:R-:W2:Y:S04]  /*630e0*/  LDL.LU R53, [R1+0x67c] ;  /* 0x00067c0001357983 */ /* 0x000ea80000300800 */
[----:B------:R0:W-:Y:S01]  /*630f0*/  @P3 STG.E.U16 [R4.64], R57 ;  /* 0x0000003904003986 */ /* 0x0001e2000c10150a */
[----:B------:R-:W-:-:S03]  /*63100*/  PRMT R26, R57, 0x7632, R26 ;  /* 0x00007632391a7816 */ /* 0x000fc6000000001a */
[----:B------:R-:W-:Y:S04]  /*63110*/  @P4 STG.E.U16 [R8.64], R56 ;  /* 0x0000003808004986 */ /* 0x000fe8000c10150a */
[----:B------:R1:W-:Y:S04]  /*63120*/  @P2 STG.E.U16 [R12.64], R7 ;  /* 0x000000070c002986 */ /* 0x0003e8000c10150a */
[----:B0-----:R-:W2:Y:S01]  /*63130*/  LDL.LU R57, [R1+0x5dc] ;  /* 0x0005dc0001397983 */ /* 0x001ea20000300800 */
[----:B-1----:R-:W-:-:S03]  /*63140*/  PRMT R12, R56, 0x7632, R12 ;  /* 0x00007632380c7816 */ /* 0x002fc6000000000c */
[----:B------:R-:W2:Y:S01]  /*63150*/  LDL.LU R56, [R1+0x59c] ;  /* 0x00059c0001387983 */ /* 0x000ea20000300800 */
[----:B------:R-:W-:Y:S02]  /*63160*/  ISETP.LT.AND P5, PT, R27, c[0x0][0x178], !P1 ;  /* 0x00005e001b007a0c */ /* 0x000fe40004fa1270 */
[----:B------:R-:W-:Y:S02]  /*63170*/  ISETP.GE.AND P0, PT, R28, c[0x0][0x17c], PT ;  /* 0x00005f001c007a0c */ /* 0x000fe40003f06270 */
[----:B------:R-:W-:Y:S02]  /*63180*/  ISETP.LT.AND P6, PT, R47, c[0x0][0x178], !P1 ;  /* 0x00005e002f007a0c */ /* 0x000fe40004fc1270 */
[----:B------:R-:W-:Y:S02]  /*63190*/  IADD3 R28, R6, c[0x0][0x198], RZ ;  /* 0x00006600061c7a10 */ /* 0x000fe40007ffe0ff */
[----:B------:R-:W-:Y:S02]  /*631a0*/  ISETP.LT.AND P2, PT, R48, c[0x0][0x178], !P1 ;  /* 0x00005e0030007a0c */ /* 0x000fe40004f41270 */
[----:B------:R-:W-:Y:S01]  /*631b0*/  ISETP.LT.AND P3, PT, R50, c[0x0][0x178], !P1 ;  /* 0x00005e0032007a0c */ /* 0x000fe20004f61270 */
[----:B------:R-:W-:Y:S01]  /*631c0*/  IMAD.WIDE R4, R28, 0x2, R2 ;  /* 0x000000021c047825 */ /* 0x000fe200078e0202 */
[----:B------:R-:W-:-:S03]  /*631d0*/  ISETP.LT.AND P4, PT, R51, c[0x0][0x178], !P1 ;  /* 0x00005e0033007a0c */ /* 0x000fc60004f81270 */
[----:B------:R-:W-:Y:S01]  /*631e0*/  IMAD.WIDE R8, R28, 0x2, R16 ;  /* 0x000000021c087825 */ /* 0x000fe200078e0210 */
[----:B------:R0:W-:Y:S01]  /*631f0*/  @P5 STG.E.U16 [R4.64], R0 ;  /* 0x0000000004005986 */ /* 0x0001e2000c10150a */
[----:B------:R-:W-:Y:S02]  /*63200*/  PRMT R13, R7, 0x7632, R13 ;  /* 0x00007632070d7816 */ /* 0x000fe4000000000d */
[----:B------:R-:W-:Y:S01]  /*63210*/  ISETP.LT.AND P5, PT, R52, c[0x0][0x178], !P1 ;  /* 0x00005e0034007a0c */ /* 0x000fe20004fa1270 */
[----:B------:R1:W-:Y:S01]  /*63220*/  @P6 STG.E.U16 [R8.64], R10 ;  /* 0x0000000a08006986 */ /* 0x0003e2000c10150a */
[----:B------:R-:W-:Y:S01]  /*63230*/  IMAD.WIDE R6, R28, 0x2, R20 ;  /* 0x000000021c067825 */ /* 0x000fe200078e0214 */
[----:B------:R-:W-:-:S03]  /*63240*/  ISETP.LT.AND P6, PT, R55, c[0x0][0x178], !P1 ;  /* 0x00005e0037007a0c */ /* 0x000fc60004fc1270 */
[----:B0-----:R-:W-:-:S04]  /*63250*/  IMAD.WIDE R4, R28, 0x2, R18 ;  /* 0x000000021c047825 */ /* 0x001fc800078e0212 */
[----:B-1----:R-:W-:Y:S01]  /*63260*/  IMAD.WIDE R8, R28, 0x2, R22 ;  /* 0x000000021c087825 */ /* 0x002fe200078e0216 */
        /* <DEDUP_REMOVED lines=10> */
[----:B------:R0:W-:Y:S01]  /*63310*/  @P5 STG.E.U16 [R4.64], R26 ;  /* 0x0000001a04005986 */ /* 0x0001e2000c10150a */
[----:B------:R-:W-:-:S03]  /*63320*/  ISETP.LT.AND P2, PT, R48, c[0x0][0x178], !P0 ;  /* 0x00005e0030007a0c */ /* 0x000fc60004741270 */
[----:B------:R1:W-:Y:S01]  /*63330*/  @P6 STG.E.U16 [R6.64], R12 ;  /* 0x0000000c06006986 */ /* 0x0003e2000c10150a */
[----:B------:R-:W-:-:S03]  /*63340*/  ISETP.LT.AND P6, PT, R50, c[0x0][0x178], !P0 ;  /* 0x00005e0032007a0c */ /* 0x000fc600047c1270 */
[----:B------:R1:W-:Y:S01]  /*63350*/  @P1 STG.E.U16 [R8.64], R13 ;  /* 0x0000000d08001986 */ /* 0x0003e2000c10150a */
[----:B0-----:R-:W-:-:S04]  /*63360*/  IMAD.WIDE R4, R28, 0x2, R2 ;  /* 0x000000021c047825 */ /* 0x001fc800078e0202 */
[----:B-1----:R-:W-:Y:S01]  /*63370*/  IMAD.WIDE R6, R28, 0x2, R16 ;  /* 0x000000021c067825 */ /* 0x002fe200078e0210 */
[----:B------:R-:W-:Y:S02]  /*63380*/  ISETP.LT.AND P1, PT, R51, c[0x0][0x178], !P0 ;  /* 0x00005e0033007a0c */ /* 0x000fe40004721270 */
[----:B------:R-:W-:Y:S01]  /*63390*/  ISETP.LT.AND P5, PT, R52, c[0x0][0x178], !P0 ;  /* 0x00005e0034007a0c */ /* 0x000fe200047a1270 */
[C---:B------:R-:W-:Y:S01]  /*633a0*/  IMAD.WIDE R8, R28.reuse, 0x2, R18 ;  /* 0x000000021c087825 */ /* 0x040fe200078e0212 */
[C---:B------:R-:W-:Y:S01]  /*633b0*/  IADD3 R0, R28.reuse, c[0x0][0x198], RZ ;  /* 0x000066001c007a10 */ /* 0x040fe20007ffe0ff */
[----:B---3--:R0:W-:Y:S04]  /*633c0*/  @P3 STG.E.U16 [R4.64], R46 ;  /* 0x0000002e04003986 */ /* 0x0081e8000c10150a */
[----:B----4-:R1:W-:Y:S01]  /*633d0*/  @P4 STG.E.U16 [R6.64], R49 ;  /* 0x0000003106004986 */ /* 0x0103e2000c10150a */
[----:B------:R-:W-:Y:S01]  /*633e0*/  ISETP.LT.AND P4, PT, R55, c[0x0][0x178], !P0 ;  /* 0x00005e0037007a0c */ /* 0x000fe20004781270 */
[----:B0-----:R-:W-:-:S02]  /*633f0*/  IMAD.WIDE R4, R28, 0x2, R20 ;  /* 0x000000021c047825 */ /* 0x001fc400078e0214 */
[----:B--2---:R0:W-:Y:S02]  /*63400*/  @P2 STG.E.U16 [R8.64], R54 ;  /* 0x0000003608002986 */ /* 0x0041e4000c10150a */
[----:B-1----:R-:W-:Y:S01]  /*63410*/  IMAD.WIDE R6, R28, 0x2, R22 ;  /* 0x000000021c067825 */ /* 0x002fe200078e0216 */
[----:B------:R-:W-:-:S03]  /*63420*/  PRMT R13, R46, 0x7632, R13 ;  /* 0x000076322e0d7816 */ /* 0x000fc6000000000d */
[C---:B0-----:R-:W-:Y:S01]  /*63430*/  IMAD.WIDE R8, R28.reuse, 0x2, R36 ;  /* 0x000000021c087825 */ /* 0x041fe200078e0224 */
[----:B------:R0:W-:Y:S04]  /*63440*/  @P6 STG.E.U16 [R4.64], R58 ;  /* 0x0000003a04006986 */ /* 0x0001e8000c10150a */
[----:B------:R-:W-:Y:S01]  /*63450*/  @P1 STG.E.U16 [R6.64], R53 ;  /* 0x0000003506001986 */ /* 0x000fe2000c10150a */
[----:B0-----:R-:W-:Y:S01]  /*63460*/  IMAD.WIDE R4, R28, 0x2, R38 ;  /* 0x000000021c047825 */ /* 0x001fe200078e0226 */
[----:B------:R-:W-:Y:S02]  /*63470*/  PRMT R14, R49, 0x7632, R14 ;  /* 0x00007632310e7816 */ /* 0x000fe4000000000e */
[----:B------:R-:W-:Y:S01]  /*63480*/  @P5 STG.E.U16 [R8.64], R57 ;  /* 0x0000003908005986 */ /* 0x000fe2000c10150a */
[----:B------:R-:W-:-:S03]  /*63490*/  PRMT R24, R54, 0x7632, R24 ;  /* 0x0000763236187816 */ /* 0x000fc60000000018 */
[----:B------:R0:W-:Y:S02]  /*634a0*/  @P4 STG.E.U16 [R4.64], R56 ;  /* 0x0000003804004986 */ /* 0x0001e4000c10150a */
[----:B0-----:R-:W-:Y:S02]  /*634b0*/  IMAD.WIDE R4, R28, 0x2, R40 ;  /* 0x000000021c047825 */ /* 0x001fe400078e0228 */
[----:B------:R-:W2:Y:S04]  /*634c0*/  LDL.LU R28, [R1+0x215c] ;  /* 0x00215c00011c7983 */ /* 0x000ea80000300800 */
[----:B------:R-:W3:Y:S04]  /*634d0*/  LDL.LU R46, [R1+0x72c] ;  /* 0x00072c00012e7983 */ /* 0x000ee80000300800 */
[----:B------:R-:W4:Y:S04]  /*634e0*/  LDL.LU R49, [R1+0x70c] ;  /* 0x00070c0001317983 */ /* 0x000f280000300800 */
[----:B------:R-:W2:Y:S01]  /*634f0*/  LDL.LU R54, [R1+0x6ec] ;  /* 0x0006ec0001367983 */ /* 0x000ea20000300800 */
[----:B------:R-:W-:-:S02]  /*63500*/  ISETP.GE.AND P3, PT, R33, c[0x0][0x17c], PT ;  /* 0x00005f0021007a0c */ /* 0x000fc40003f66270 */
[----:B------:R-:W-:Y:S02]  /*63510*/  ISETP.LT.AND P0, PT, R59, c[0x0][0x178], !P0 ;  /* 0x00005e003b007a0c */ /* 0x000fe40004701270 */
[----:B------:R-:W-:Y:S02]  /*63520*/  ISETP.LT.AND P5, PT, R27, c[0x0][0x178], !P3 ;  /* 0x00005e001b007a0c */ /* 0x000fe40005fa1270 */
[----:B------:R-:W-:Y:S02]  /*63530*/  ISETP.LT.AND P1, PT, R47, c[0x0][0x178], !P3 ;  /* 0x00005e002f007a0c */ /* 0x000fe40005f21270 */
[----:B------:R-:W-:Y:S02]  /*63540*/  PRMT R10, R58, 0x7632, R10 ;  /* 0x000076323a0a7816 */ /* 0x000fe4000000000a */
[----:B------:R-:W2:Y:S01]  /*63550*/  LDL.LU R58, [R1+0x6ac] ;  /* 0x0006ac00013a7983 */ /* 0x000ea20000300800 */
[----:B------:R-:W-:Y:S01]  /*63560*/  ISETP.LT.AND P4, PT, R48, c[0x0][0x178], !P3 ;  /* 0x00005e0030007a0c */ /* 0x000fe20005f81270 */
[----:B------:R-:W-:Y:S01]  /*63570*/  IMAD.WIDE R6, R0, 0x2, R2 ;  /* 0x0000000200067825 */ /* 0x000fe200078e0202 */
[----:B------:R-:W-:-:S02]  /*63580*/  PRMT R25, R53, 0x7632, R25 ;  /* 0x0000763235197816 */ /* 0x000fc40000000019 */
[----:B------:R0:W-:Y:S01]  /*63590*/  @P0 STG.E.U16 [R4.64], R11 ;  /* 0x0000000b04000986 */ /* 0x0001e2000c10150a */
[----:B------:R-:W-:Y:S01]  /*635a0*/  IMAD.WIDE R8, R0, 0x2, R16 ;  /* 0x0000000200087825 */ /* 0x000fe200078e0210 */
[----:B------:R-:W-:Y:S02]  /*635b0*/  PRMT R26, R57, 0x7632, R26 ;  /* 0x00007632391a7816 */ /* 0x000fe4000000001a */
[----:B------:R-:W2:Y:S01]  /*635c0*/  LDL.LU R53, [R1+0x66c] ;  /* 0x00066c0001357983 */ /* 0x000ea20000300800 */
[----:B------:R-:W-:-:S03]  /*635d0*/  ISETP.LT.AND P0, PT, R50, c[0x0][0x178], !P3 ;  /* 0x00005e0032007a0c */ /* 0x000fc60005f01270 */
[----:B------:R1:W-:Y:S01]  /*635e0*/  @P5 STG.E.U16 [R6.64], R13 ;  /* 0x0000000d06005986 */ /* 0x0003e2000c10150a */
[----:B------:R-:W-:-:S03]  /*635f0*/  ISETP.LT.AND P5, PT, R51, c[0x0][0x178], !P3 ;  /* 0x00005e0033007a0c */ /* 0x000fc60005fa1270 */
[----:B------:R-:W2:Y:S01]  /*63600*/  LDL.LU R57, [R1+0x5cc] ;  /* 0x0005cc0001397983 */ /* 0x000ea20000300800 */
[----:B0-----:R-:W-:Y:S01]  /*63610*/  IMAD.WIDE R4, R0, 0x2, R18 ;  /* 0x0000000200047825 */ /* 0x001fe200078e0212 */
[----:B------:R-:W-:Y:S02]  /*63620*/  PRMT R12, R56, 0x7632, R12 ;  /* 0x00007632380c7816 */ /* 0x000fe4000000000c */
[----:B------:R0:W-:Y:S01]  /*63630*/  @P1 STG.E.U16 [R8.64], R14 ;  /* 0x0000000e08001986 */ /* 0x0001e2000c10150a */
[----:B------:R-:W-:-:S03]  /*63640*/  ISETP.LT.AND P1, PT, R52, c[0x0][0x178], !P3 ;  /* 0x00005e0034007a0c */ /* 0x000fc60005f21270 */
[----:B------:R-:W2:Y:S01]  /*63650*/  LDL.LU R56, [R1+0x50c] ;  /* 0x00050c0001387983 */ /* 0x000ea20000300800 */
[----:B-1----:R-:W-:-:S03]  /*63660*/  IMAD.WIDE R6, R0, 0x2, R22 ;  /* 0x0000000200067825 */ /* 0x002fc600078e0216 */
[----:B------:R1:W-:Y:S01]  /*63670*/  @P4 STG.E.U16 [R4.64], R24 ;  /* 0x0000001804004986 */ /* 0x0003e2000c10150a */
[----:B------:R-:W-:Y:S02]  /*63680*/  ISETP.LT.AND P4, PT, R55, c[0x0][0x178], !P3 ;  /* 0x00005e0037007a0c */ /* 0x000fe40005f81270 */
[----:B------:R-:W-:Y:S01]  /*63690*/  ISETP.GE.AND P2, PT, R32, c[0x0][0x17c], PT ;  /* 0x00005f0020007a0c */ /* 0x000fe20003f46270 */
[C---:B0-----:R-:W-:Y:S01]  /*636a0*/  IMAD.WIDE R8, R0.reuse, 0x2, R36 ;  /* 0x0000000200087825 */ /* 0x041fe200078e0224 */
[----:B------:R-:W-:Y:S01]  /*636b0*/  ISETP.LT.AND P3, PT, R59, c[0x0][0x178], !P3 ;  /* 0x00005e003b007a0c */ /* 0x000fe20005f61270 */
[----:B------:R-:W2:Y:S02]  /*636c0*/  LDL.LU R34, [R1+0x2160] ;  /* 0x0021600001227983 */ /* 0x000ea40000300800 */
[----:B-1----:R-:W-:-:S05]  /*636d0*/  IMAD.WIDE R4, R0, 0x2, R20 ;  /* 0x0000000200047825 */ /* 0x002fca00078e0214 */
[----:B------:R0:W-:Y:S04]  /*636e0*/  @P0 STG.E.U16 [R4.64], R10 ;  /* 0x0000000a04000986 */ /* 0x0001e8000c10150a */
[----:B------:R-:W-:Y:S01]  /*636f0*/  @P5 STG.E.U16 [R6.64], R25 ;  /* 0x0000001906005986 */ /* 0x000fe2000c10150a */
[----:B------:R-:W-:-:S03]  /*63700*/  ISETP.LT.AND P5, PT, R27, c[0x0][0x178], !P2 ;  /* 0x00005e001b007a0c */ /* 0x000fc600057a1270 */
[----:B------:R1:W-:Y:S01]  /*63710*/  @P1 STG.E.U16 [R8.64], R26 ;  /* 0x0000001a08001986 */ /* 0x0003e2000c10150a */
[C---:B0-----:R-:W-:Y:S01]  /*63720*/  IMAD.WIDE R4, R0.reuse, 0x2, R38 ;  /* 0x0000000200047825 */ /* 0x041fe200078e0226 */
[----:B------:R-:W-:Y:S02]  /*63730*/  ISETP.LT.AND P1, PT, R47, c[0x0][0x178], !P2 ;  /* 0x00005e002f007a0c */ /* 0x000fe40005721270 */
[----:B------:R-:W-:Y:S02]  /*63740*/  PRMT R11, R11, 0x7632, R11 ;  /* 0x000076320b0b7816 */ /* 0x000fe4000000000b */
[----:B------:R0:W-:Y:S01]  /*63750*/  @P4 STG.E.U16 [R4.64], R12 ;  /* 0x0000000c04004986 */ /* 0x0001e2000c10150a */
[C---:B-1----:R-:W-:Y:S01]  /*63760*/  IADD3 R8, R0.reuse, c[0x0][0x198], RZ ;  /* 0x0000660000087a10 */ /* 0x042fe20007ffe0ff */
[----:B------:R-:W-:Y:S01]  /*63770*/  IMAD.WIDE R6, R0, 0x2, R40 ;  /* 0x0000000200067825 */ /* 0x000fe200078e0228 */
[----:B------:R-:W-:-:S03]  /*63780*/  ISETP.LT.AND P4, PT, R48, c[0x0][0x178], !P2 ;  /* 0x00005e0030007a0c */ /* 0x000fc60005781270 */
[C---:B0-----:R-:W-:Y:S01]  /*63790*/  IMAD.WIDE R4, R8.reuse, 0x2, R2 ;  /* 0x0000000208047825 */ /* 0x041fe200078e0202 */
[----:B------:R0:W-:Y:S03]  /*637a0*/  @P3 STG.E.U16 [R6.64], R11 ;  /* 0x0000000b06003986 */ /* 0x0001e6000c10150a */
[----:B0-----:R-:W-:Y:S01]  /*637b0*/  IMAD.WIDE R6, R8, 0x2, R16 ;  /* 0x0000000208067825 */ /* 0x001fe200078e0210 */
[----:B---3--:R0:W-:Y:S01]  /*637c0*/  @P5 STG.E.U16 [R4.64], R46 ;  /* 0x0000002e04005986 */ /* 0x0081e2000c10150a */
[----:B----4-:R-:W-:-:S03]  /*637d0*/  PRMT R9, R49, 0x7632, R9 ;  /* 0x0000763231097816 */ /* 0x010fc60000000009 */
[----:B------:R1:W-:Y:S01]  /*637e0*/  @P1 STG.E.U16 [R6.64], R49 ;  /* 0x0000003106001986 */ /* 0x0003e2000c10150a */
[----:B0-----:R-:W-:Y:S01]  /*637f0*/  IMAD.WIDE R4, R8, 0x2, R18 ;  /* 0x0000000208047825 */ /* 0x001fe200078e0212 */
[----:B--2---:R-:W-:-:S04]  /*63800*/  PRMT R12, R54, 0x7632, R12 ;  /* 0x00007632360c7816 */ /* 0x004fc8000000000c */
[----:B------:R0:W-:Y:S04]  /*63810*/  @P4 STG.E.U16 [R4.64], R54 ;  /* 0x0000003604004986 */ /* 0x0001e8000c10150a */
[----:B-1----:R-:W2:Y:S04]  /*63820*/  LDL.LU R49, [R1+0x73c] ;  /* 0x00073c0001317983 */ /* 0x002ea80000300800 */
[----:B0-----:R-:W3:Y:S01]  /*63830*/  LDL.LU R54, [R1+0x71c] ;  /* 0x00071c0001367983 */ /* 0x001ee20000300800 */
[----:B------:R-:W-:Y:S01]  /*63840*/  ISETP.LT.AND P3, PT, R50, c[0x0][0x178], !P2 ;  /* 0x00005e0032007a0c */ /* 0x000fe20005761270 */
[----:B------:R-:W-:Y:S01]  /*63850*/  IMAD.WIDE R6, R8, 0x2, R20 ;  /* 0x0000000208067825 */ /* 0x000fe200078e0214 */
[----:B------:R-:W-:-:S02]  /*63860*/  ISETP.LT.AND P5, PT, R51, c[0x0][0x178], !P2 ;  /* 0x00005e0033007a0c */ /* 0x000fc400057a1270 */
[----:B------:R-:W-:Y:S01]  /*63870*/  ISETP.LT.AND P1, PT, R52, c[0x0][0x178], !P2 ;  /* 0x00005e0034007a0c */ /* 0x000fe20005721270 */
[----:B------:R-:W-:Y:S01]  /*63880*/  IMAD.WIDE R4, R8, 0x2, R22 ;  /* 0x0000000208047825 */ /* 0x000fe200078e0216 */
[----:B------:R-:W-:-:S07]  /*63890*/  ISETP.GE.AND P6, PT, R29, c[0x0][0x17c], PT ;  /* 0x00005f001d007a0c */ /* 0x000fce0003fc6270 */
[----:B------:R0:W-:Y:S01]  /*638a0*/  @P3 STG.E.U16 [R6.64], R58 ;  /* 0x0000003a06003986 */ /* 0x0001e2000c10150a */
[----:B------:R-:W-:Y:S02]  /*638b0*/  ISETP.LT.AND P3, PT, R55, c[0x0][0x178], !P2 ;  /* 0x00005e0037007a0c */ /* 0x000fe40005761270 */
[----:B------:R-:W-:Y:S01]  /*638c0*/  ISETP.LT.AND P2, PT, R59, c[0x0][0x178], !P2 ;  /* 0x00005e003b007a0c */ /* 0x000fe20005741270 */
[----:B------:R1:W-:Y:S01]  /*638d0*/  @P5 STG.E.U16 [R4.64], R53 ;  /* 0x0000003504005986 */ /* 0x0003e2000c10150a */
[----:B------:R-:W-:Y:S01]  /*638e0*/  ISETP.LT.AND P4, PT, R27, c[0x0][0x178], !P6 ;  /* 0x00005e001b007a0c */ /* 0x000fe20007781270 */
[----:B0-----:R-:W-:Y:S01]  /*638f0*/  IMAD.WIDE R6, R8, 0x2, R36 ;  /* 0x0000000208067825 */ /* 0x001fe200078e0224 */
[----:B------:R-:W-:-:S03]  /*63900*/  ISETP.LT.AND P5, PT, R48, c[0x0][0x178], !P6 ;  /* 0x00005e0030007a0c */ /* 0x000fc600077a1270 */
[C---:B-1----:R-:W-:Y:S01]  /*63910*/  IMAD.WIDE R4, R8.reuse, 0x2, R38 ;  /* 0x0000000208047825 */ /* 0x042fe200078e0226 */
[----:B------:R0:W-:Y:S01]  /*63920*/  @P1 STG.E.U16 [R6.64], R57 ;  /* 0x0000003906001986 */ /* 0x0001e2000c10150a */
[----:B------:R-:W-:Y:S02]  /*63930*/  ISETP.LT.AND P1, PT, R47, c[0x0][0x178], !P6 ;  /* 0x00005e002f007a0c */ /* 0x000fe40007721270 */
[----:B------:R-:W-:Y:S01]  /*63940*/  IADD3 R25, R8, c[0x0][0x198], RZ ;  /* 0x0000660008197a10 */ /* 0x000fe20007ffe0ff */
[----:B------:R1:W-:Y:S01]  /*63950*/  @P3 STG.E.U16 [R4.64], R56 ;  /* 0x0000003804003986 */ /* 0x0003e2000c10150a */
[----:B------:R-:W-:Y:S01]  /*63960*/  PRMT R0, R46, 0x7632, R0 ;  /* 0x000076322e007816 */ /* 0x000fe20000000000 */
[----:B0-----:R-:W-:Y:S01]  /*63970*/  IMAD.WIDE R6, R8, 0x2, R40 ;  /* 0x0000000208067825 */ /* 0x001fe200078e0228 */
[----:B------:R-:W-:-:S04]  /*63980*/  ISETP.LT.AND P3, PT, R51, c[0x0][0x178], !P6 ;  /* 0x00005e0033007a0c */ /* 0x000fc80007761270 */
[----:B------:R0:W-:Y:S01]  /*63990*/  @P2 STG.E.U16 [R6.64], R15 ;  /* 0x0000000f06002986 */ /* 0x0001e2000c10150a */
[----:B------:R-:W-:Y:S01]  /*639a0*/  ISETP.LT.AND P2, PT, R50, c[0x0][0x178], !P6 ;  /* 0x00005e0032007a0c */ /* 0x000fe20007741270 */
[----:B------:R-:W-:-:S04]  /*639b0*/  IMAD.WIDE R10, R25, 0x2, R2 ;  /* 0x00000002190a7825 */ /* 0x000fc800078e0202 */
[C---:B-1----:R-:W-:Y:S01]  /*639c0*/  IMAD.WIDE R4, R25.reuse, 0x2, R16 ;  /* 0x0000000219047825 */ /* 0x042fe200078e0210 */
[----:B------:R-:W-:Y:S03]  /*639d0*/  @P4 STG.E.U16 [R10.64], R0 ;  /* 0x000000000a004986 */ /* 0x000fe6000c10150a */
[----:B0-----:R-:W-:Y:S01]  /*639e0*/  IMAD.WIDE R6, R25, 0x2, R18 ;  /* 0x0000000219067825 */ /* 0x001fe200078e0212 */
[----:B------:R0:W-:Y:S01]  /*639f0*/  @P1 STG.E.U16 [R4.64], R9 ;  /* 0x0000000904001986 */ /* 0x0001e2000c10150a */
[----:B------:R-:W-:Y:S02]  /*63a00*/  PRMT R13, R58, 0x7632, R13 ;  /* 0x000076323a0d7816 */ /* 0x000fe4000000000d */
[----:B------:R-:W-:Y:S01]  /*63a10*/  PRMT R14, R53, 0x7632, R14 ;  /* 0x00007632350e7816 */ /* 0x000fe2000000000e */
[----:B------:R1:W-:Y:S01]  /*63a20*/  @P5 STG.E.U16 [R6.64], R12 ;  /* 0x0000000c06005986 */ /* 0x0003e2000c10150a */
[----:B------:R-:W-:-:S02]  /*63a30*/  ISETP.GE.AND P0, PT, R28, c[0x0][0x17c], PT ;  /* 0x00005f001c007a0c */ /* 0x000fc40003f06270 */
[----:B------:R-:W-:Y:S01]  /*63a40*/  ISETP.LT.AND P4, PT, R52, c[0x0][0x178], !P6 ;  /* 0x00005e0034007a0c */ /* 0x000fe20007781270 */
[----:B------:R-:W4:Y:S01]  /*63a50*/  LDL.LU R58, [R1+0x6dc] ;  /* 0x0006dc00013a7983 */ /* 0x000f220000300800 */
[----:B------:R-:W-:Y:S01]  /*63a60*/  ISETP.LT.AND P1, PT, R55, c[0x0][0x178], !P6 ;  /* 0x00005e0037007a0c */ /* 0x000fe20007721270 */
[----:B0-----:R-:W-:-:S04]  /*63a70*/  IMAD.WIDE R4, R25, 0x2, R20 ;  /* 0x0000000219047825 */ /* 0x001fc800078e0214 */
[----:B-1----:R-:W-:Y:S01]  /*63a80*/  IMAD.WIDE R6, R25, 0x2, R22 ;  /* 0x0000000219067825 */ /* 0x002fe200078e0216 */
[----:B------:R-:W-:Y:S01]  /*63a90*/  ISETP.LT.AND P6, PT, R59, c[0x0][0x178], !P6 ;  /* 0x00005e003b007a0c */ /* 0x000fe200077c1270 */
[----:B------:R0:W-:Y:S01]  /*63aa0*/  @P2 STG.E.U16 [R4.64], R13 ;  /* 0x0000000d04002986 */ /* 0x0001e2000c10150a */
[----:B------:R-:W-:-:S03]  /*63ab0*/  ISETP.LT.AND P5, PT, R27, c[0x0][0x178], !P0 ;  /* 0x00005e001b007a0c */ /* 0x000fc600047a1270 */
[----:B------:R1:W-:Y:S01]  /*63ac0*/  @P3 STG.E.U16 [R6.64], R14 ;  /* 0x0000000e06003986 */ /* 0x0003e2000c10150a */
[----:B------:R-:W-:Y:S02]  /*63ad0*/  ISETP.LT.AND P3, PT, R47, c[0x0][0x178], !P0 ;  /* 0x00005e002f007a0c */ /* 0x000fe40004761270 */
[----:B------:R-:W-:Y:S01]  /*63ae0*/  PRMT R30, R15, 0x7632, R30 ;  /* 0x000076320f1e7816 */ /* 0x000fe2000000001e */
[C---:B------:R-:W-:Y:S01]  /*63af0*/  IMAD.WIDE R8, R25.reuse, 0x2, R36 ;  /* 0x0000000219087825 */ /* 0x040fe200078e0224 */
[----:B------:R-:W-:Y:S01]  /*63b00*/  IADD3 R15, R25, c[0x0][0x198], RZ ;  /* 0x00006600190f7a10 */ /* 0x000fe20007ffe0ff */
[----:B------:R-:W4:Y:S01]  /*63b10*/  LDL.LU R53, [R1+0x68c] ;  /* 0x00068c0001357983 */ /* 0x000f220000300800 */
[----:B------:R-:W-:Y:S01]  /*63b20*/  PRMT R24, R57, 0x7632, R24 ;  /* 0x0000763239187816 */ /* 0x000fe20000000018 */
[C---:B------:R-:W-:Y:S01]  /*63b30*/  IMAD.WIDE R10, R25.reuse, 0x2, R38 ;  /* 0x00000002190a7825 */ /* 0x040fe200078e0226 */
[----:B------:R-:W-:Y:S01]  /*63b40*/  PRMT R26, R56, 0x7632, R26 ;  /* 0x00007632381a7816 */ /* 0x000fe2000000001a */
[----:B------:R-:W4:Y:S02]  /*63b50*/  LDL.LU R57, [R1+0x65c] ;  /* 0x00065c0001397983 */ /* 0x000f240000300800 */
[----:B------:R-:W-:-:S02]  /*63b60*/  IMAD.WIDE R28, R25, 0x2, R40 ;  /* 0x00000002191c7825 */ /* 0x000fc400078e0228 */
[----:B------:R1:W-:Y:S02]  /*63b70*/  @P4 STG.E.U16 [R8.64], R24 ;  /* 0x0000001808004986 */ /* 0x0003e4000c10150a */
[C---:B------:R-:W-:Y:S02]  /*63b80*/  IMAD.WIDE R32, R15.reuse, 0x2, R2 ;  /* 0x000000020f207825 */ /* 0x040fe400078e0202 */
[----:B------:R1:W-:Y:S02]  /*63b90*/  @P1 STG.E.U16 [R10.64], R26 ;  /* 0x0000001a0a001986 */ /* 0x0003e4000c10150a */
[----:B0-----:R-:W-:Y:S01]  /*63ba0*/  IMAD.WIDE R4, R15, 0x2, R16 ;  /* 0x000000020f047825 */ /* 0x001fe200078e0210 */
[----:B------:R-:W-:Y:S01]  /*63bb0*/  ISETP.GE.AND P1, PT, R34, c[0x0][0x17c], PT ;  /* 0x00005f0022007a0c */ /* 0x000fe20003f26270 */
[----:B------:R-:W-:Y:S04]  /*63bc0*/  @P6 STG.E.U16 [R28.64], R30 ;  /* 0x0000001e1c006986 */ /* 0x000fe8000c10150a */
[----:B------:R-:W4:Y:S04]  /*63bd0*/  LDL.LU R56, [R1+0x5bc] ;  /* 0x0005bc0001387983 */ /* 0x000f280000300800 */
[----:B--2---:R-:W-:Y:S04]  /*63be0*/  @P5 STG.E.U16 [R32.64], R49 ;  /* 0x0000003120005986 */ /* 0x004fe8000c10150a */
[----:B---3--:R0:W-:Y:S01]  /*63bf0*/  @P3 STG.E.U16 [R4.64], R54 ;  /* 0x0000003604003986 */ /* 0x0081e2000c10150a */
[----:B------:R-:W-:-:S03]  /*63c00*/  ISETP.LT.AND P3, PT, R27, c[0x0][0x178], !P1 ;  /* 0x00005e001b007a0c */ /* 0x000fc60004f61270 */
[----:B------:R-:W2:Y:S01]  /*63c10*/  LDL.LU R27, [R1+0x2164] ;  /* 0x00216400011b7983 */ /* 0x000ea20000300800 */
[----:B------:R-:W-:Y:S01]  /*63c20*/  ISETP.LT.AND P2, PT, R48, c[0x0][0x178], !P0 ;  /* 0x00005e0030007a0c */ /* 0x000fe20004741270 */
[----:B-1----:R-:W-:Y:S01]  /*63c30*/  IMAD.WIDE R6, R15, 0x2, R18 ;  /* 0x000000020f067825 */ /* 0x002fe200078e0212 */
[----:B------:R-:W-:Y:S02]  /*63c40*/  ISETP.LT.AND P4, PT, R50, c[0x0][0x178], !P0 ;  /* 0x00005e0032007a0c */ /* 0x000fe40004781270 */
[----:B------:R-:W-:Y:S02]  /*63c50*/  ISETP.LT.AND P5, PT, R51, c[0x0][0x178], !P0 ;  /* 0x00005e0033007a0c */ /* 0x000fe400047a1270 */
[----:B------:R-:W-:Y:S01]  /*63c60*/  ISETP.LT.AND P6, PT, R52, c[0x0][0x178], !P0 ;  /* 0x00005e0034007a0c */ /* 0x000fe200047c1270 */
[C---:B------:R-:W-:Y:S01]  /*63c70*/  IMAD.WIDE R8, R15.reuse, 0x2, R20 ;  /* 0x000000020f087825 */ /* 0x040fe200078e0214 */
[----:B------:R-:W-:-:S03]  /*63c80*/  IADD3 R25, R15, c[0x0][0x198], RZ ;  /* 0x000066000f197a10 */ /* 0x000fc60007ffe0ff */
[----:B------:R-:W-:Y:S01]  /*63c90*/  IMAD.WIDE R10, R15, 0x2, R22 ;  /* 0x000000020f0a7825 */ /* 0x000fe200078e0216 */
[----:B------:R-:W-:-:S03]  /*63ca0*/  PRMT R0, R49, 0x7632, R0 ;  /* 0x0000763231007816 */ /* 0x000fc60000000000 */
[----:B------:R-:W-:-:S04]  /*63cb0*/  IMAD.WIDE R12, R15, 0x2, R36 ;  /* 0x000000020f0c7825 */ /* 0x000fc800078e0224 */
[----:B0-----:R-:W-:-:S04]  /*63cc0*/  IMAD.WIDE R4, R15, 0x2, R38 ;  /* 0x000000020f047825 */ /* 0x001fc800078e0226 */
[----:B------:R-:W-:-:S04]  /*63cd0*/  IMAD.WIDE R2, R25, 0x2, R2 ;  /* 0x0000000219027825 */ /* 0x000fc800078e0202 */
[----:B------:R-:W-:-:S04]  /*63ce0*/  IMAD.WIDE R16, R25, 0x2, R16 ;  /* 0x0000000219107825 */ /* 0x000fc800078e0210 */
[----:B------:R-:W-:-:S04]  /*63cf0*/  IMAD.WIDE R18, R25, 0x2, R18 ;  /* 0x0000000219127825 */ /* 0x000fc800078e0212 */
[----:B------:R-:W-:-:S04]  /*63d00*/  IMAD.WIDE R20, R25, 0x2, R20 ;  /* 0x0000000219147825 */ /* 0x000fc800078e0214 */
[----:B------:R-:W-:Y:S01]  /*63d10*/  IMAD.WIDE R22, R25, 0x2, R22 ;  /* 0x0000000219167825 */ /* 0x000fe200078e0216 */
[----:B----4-:R0:W-:Y:S01]  /*63d20*/  @P2 STG.E.U16 [R6.64], R58 ;  /* 0x0000003a06002986 */ /* 0x0101e2000c10150a */
[----:B------:R-:W-:Y:S02]  /*63d30*/  ISETP.LT.AND P2, PT, R55, c[0x0][0x178], !P0 ;  /* 0x00005e0037007a0c */ /* 0x000fe40004741270 */
[----:B------:R-:W-:Y:S01]  /*63d40*/  ISETP.LT.AND P0, PT, R59, c[0x0][0x178], !P0 ;  /* 0x00005e003b007a0c */ /* 0x000fe20004701270 */
[----:B0-----:R-:W-:Y:S01]  /*63d50*/  IMAD.WIDE R6, R15, 0x2, R40 ;  /* 0x000000020f067825 */ /* 0x001fe200078e0228 */
[----:B------:R0:W-:Y:S01]  /*63d60*/  @P4 STG.E.U16 [R8.64], R53 ;  /* 0x0000003508004986 */ /* 0x0001e2000c10150a */
[----:B------:R-:W-:-:S03]  /*63d70*/  ISETP.LT.AND P4, PT, R47, c[0x0][0x178], !P1 ;  /* 0x00005e002f007a0c */ /* 0x000fc60004f81270 */
[----:B------:R1:W-:Y:S01]  /*63d80*/  @P5 STG.E.U16 [R10.64], R57 ;  /* 0x000000390a005986 */ /* 0x0003e2000c10150a */
[----:B------:R-:W-:Y:S01]  /*63d90*/  ISETP.LT.AND P5, PT, R48, c[0x0][0x178], !P1 ;  /* 0x00005e0030007a0c */ /* 0x000fe20004fa1270 */
[----:B------:R-:W-:Y:S01]  /*63da0*/  IMAD.WIDE R36, R25, 0x2, R36 ;  /* 0x0000000219247825 */ /* 0x000fe200078e0224 */
[----:B0-----:R-:W-:Y:S01]  /*63db0*/  PRMT R8, R54, 0x7632, R8 ;  /* 0x0000763236087816 */ /* 0x001fe20000000008 */
[----:B------:R-:W-:Y:S01]  /*63dc0*/  @P6 STG.E.U16 [R12.64], R56 ;  /* 0x000000380c006986 */ /* 0x000fe2000c10150a */
[----:B------:R-:W-:Y:S02]  /*63dd0*/  ISETP.LT.AND P6, PT, R50, c[0x0][0x178], !P1 ;  /* 0x00005e0032007a0c */ /* 0x000fe40004fc1270 */
[----:B------:R-:W-:Y:S02]  /*63de0*/  PRMT R9, R58, 0x7632, R9 ;  /* 0x000076323a097816 */ /* 0x000fe40000000009 */
[----:B-1----:R-:W-:Y:S02]  /*63df0*/  PRMT R10, R53, 0x7632, R10 ;  /* 0x00007632350a7816 */ /* 0x002fe4000000000a */
[----:B------:R-:W-:Y:S01]  /*63e00*/  PRMT R11, R57, 0x7632, R11 ;  /* 0x00007632390b7816 */ /* 0x000fe2000000000b */
[----:B------:R-:W-:-:S04]  /*63e10*/  IMAD.WIDE R38, R25, 0x2, R38 ;  /* 0x0000000219267825 */ /* 0x000fc800078e0226 */
[----:B------:R-:W-:Y:S01]  /*63e20*/  IMAD.WIDE R40, R25, 0x2, R40 ;  /* 0x0000000219287825 */ /* 0x000fe200078e0228 */
[----:B--2---:R0:W-:Y:S01]  /*63e30*/  @P2 STG.E.U16 [R4.64], R27 ;  /* 0x0000001b04002986 */ /* 0x0041e2000c10150a */
[----:B------:R-:W-:-:S03]  /*63e40*/  ISETP.LT.AND P2, PT, R51, c[0x0][0x178], !P1 ;  /* 0x00005e0033007a0c */ /* 0x000fc60004f41270 */
[----:B------:R-:W-:Y:S01]  /*63e50*/  @P0 STG.E.U16 [R6.64], R31 ;  /* 0x0000001f06000986 */ /* 0x000fe2000c10150a */
[----:B------:R-:W-:-:S03]  /*63e60*/  ISETP.LT.AND P0, PT, R52, c[0x0][0x178], !P1 ;  /* 0x00005e0034007a0c */ /* 0x000fc60004f01270 */
[----:B------:R1:W-:Y:S01]  /*63e70*/  @P3 STG.E.U16 [R2.64], R0 ;  /* 0x0000000002003986 */ /* 0x0003e2000c10150a */
[----:B------:R-:W-:Y:S02]  /*63e80*/  ISETP.LT.AND P3, PT, R55, c[0x0][0x178], !P1 ;  /* 0x00005e0037007a0c */ /* 0x000fe40004f61270 */
[----:B0-----:R-:W-:Y:S01]  /*63e90*/  PRMT R27, R27, 0x7632, R27 ;  /* 0x000076321b1b7816 */ /* 0x001fe2000000001b */
[----:B------:R0:W-:Y:S04]  /*63ea0*/  @P4 STG.E.U16 [R16.64], R8 ;  /* 0x0000000810004986 */ /* 0x0001e8000c10150a */
[----:B------:R0:W-:Y:S01]  /*63eb0*/  @P5 STG.E.U16 [R18.64], R9 ;  /* 0x0000000912005986 */ /* 0x0001e2000c10150a */
[----:B-1----:R-:W-:-:S03]  /*63ec0*/  PRMT R0, R56, 0x7632, R0 ;  /* 0x0000763238007816 */ /* 0x002fc60000000000 */
[----:B------:R0:W-:Y:S04]  /*63ed0*/  @P6 STG.E.U16 [R20.64], R10 ;  /* 0x0000000a14006986 */ /* 0x0001e8000c10150a */
[----:B------:R0:W-:Y:S04]  /*63ee0*/  @P2 STG.E.U16 [R22.64], R11 ;  /* 0x0000000b16002986 */ /* 0x0001e8000c10150a */
[----:B------:R0:W-:Y:S04]  /*63ef0*/  @P0 STG.E.U16 [R36.64], R0 ;  /* 0x0000000024000986 */ /* 0x0001e8000c10150a */
[----:B------:R0:W-:Y:S01]  /*63f00*/  @P3 STG.E.U16 [R38.64], R27 ;  /* 0x0000001b26003986 */ /* 0x0001e2000c10150a */
[----:B------:R-:W-:-:S13]  /*63f10*/  ISETP.LT.AND P1, PT, R59, c[0x0][0x178], !P1 ;  /* 0x00005e003b007a0c */ /* 0x000fda0004f21270 */
[----:B------:R-:W-:Y:S05]  /*63f20*/  @!P1 EXIT ;  /* 0x000000000000994d */ /* 0x000fea0003800000 */
[----:B0-----:R-:W-:-:S05]  /*63f30*/  PRMT R20, R31, 0x7632, R20 ;  /* 0x000076321f147816 */ /* 0x001fca0000000014 */
[----:B------:R-:W-:Y:S01]  /*63f40*/  STG.E.U16 [R40.64], R20 ;  /* 0x0000001428007986 */ /* 0x000fe2000c10150a */
[----:B------:R-:W-:Y:S05]  /*63f50*/  EXIT ;  /* 0x000000000000794d */ /* 0x000fea0003800000 */
.L_x_4:
[----:B------:R-:W-:-:S00]  /*63f60*/  BRA `(.L_x_4) ;  /* 0xfffffff000007947 */ /* 0x000fc0000383ffff */
[----:B------:R-:W-:-:S00]  /*63f70*/  NOP ;  /* 0x0000000000007918 */ /* 0x000fc00000000000 */
        /* <DEDUP_REMOVED lines=8> */
.L_x_5:


//--------------------- .nv.shared.matmul_kernel  --------------------------
	.section	.nv.shared.matmul_kernel,"aw",@nobits
	.sectionflags	@""
	.align	16
